// auto-generated by cutlass_sweep.gemm — config: {"arch": "sm_100", "cluster_m": 8, "cluster_n": 1, "dtype": "mxfp8_e4m3", "dtype_b": "mxfp8_e4m3", "layout": "nt", "stages": 0, "tile_k": 128, "tile_m": 128, "tile_n": 256}
#include "cutlass/cutlass.h"
#include "cutlass/gemm/collective/collective_builder.hpp"
#include "cutlass/gemm/device/gemm_universal_adapter.h"
#include "cutlass/gemm/kernel/gemm_universal.hpp"
#include "cutlass/epilogue/collective/collective_builder.hpp"

using ElemA = cutlass::mx_float8_t<cutlass::float_e4m3_t>;
using ElemB = cutlass::mx_float8_t<cutlass::float_e4m3_t>;
using ElemCD = cutlass::bfloat16_t;
using Acc  = float;
using TileShape    = cute::Shape<cute::_128, cute::_256, cute::_128>;
using ClusterShape = cute::Shape<cute::_8, cute::_1, cute::_1>;

using CollectiveEpilogue = typename cutlass::epilogue::collective::CollectiveBuilder<
    cutlass::arch::Sm100, cutlass::arch::OpClassTensorOp,
    TileShape, ClusterShape,
    cutlass::epilogue::collective::EpilogueTileAuto,
    Acc, Acc,
    ElemCD, cutlass::layout::RowMajor, 128 / cutlass::sizeof_bits<ElemCD>::value,
    ElemCD, cutlass::layout::RowMajor, 128 / cutlass::sizeof_bits<ElemCD>::value,
    cutlass::epilogue::collective::EpilogueScheduleAuto
  >::CollectiveOp;

using CollectiveMainloop = typename cutlass::gemm::collective::CollectiveBuilder<
    cutlass::arch::Sm100, cutlass::arch::OpClassBlockScaledTensorOp,
    ElemA, cutlass::layout::RowMajor, 32,
    ElemB, cutlass::layout::ColumnMajor, 32,
    Acc,
    TileShape, ClusterShape,
    cutlass::gemm::collective::StageCountAutoCarveout<static_cast<int>(sizeof(typename CollectiveEpilogue::SharedStorage))>,
    cutlass::gemm::collective::KernelScheduleAuto
  >::CollectiveOp;

using GemmKernel = cutlass::gemm::kernel::GemmUniversal<
    cute::Shape<int,int,int,int>,
    CollectiveMainloop,
    CollectiveEpilogue
>;
using Gemm = cutlass::gemm::device::GemmUniversalAdapter<GemmKernel>;

// Force the device kernel symbol into the cubin without needing a host main.
auto* _anchor = &cutlass::device_kernel<GemmKernel>;


// ===== COMPILED SASS (sm_100a) =====

	.target	sm_100a

	.elftype	@"ET_EXEC"


//--------------------- .note.nv.tkinfo           --------------------------
	.section	.note.nv.tkinfo,"",@"SHT_NOTE"
	.sectionflags	@"SHF_NOTE_NV_TKINFO"
	.tkinfo
        /*0018*/ 	.word	0x00000002
        /*0030*/ 	.string	""
        /*0030*/ 	.string	"ptxas"
        /*0030*/ 	.string	"Cuda compilation tools, release 13.0, V13.0.88"
        /*0030*/ 	.string	"Build cuda_13.0.r13.0/compiler.36424714_0"
        /*0030*/ 	.string	"-arch sm_100a -m 64 "



//--------------------- .note.nv.cuinfo           --------------------------
	.section	.note.nv.cuinfo,"",@"SHT_NOTE"
	.sectionflags	@"SHF_NOTE_NV_CUINFO"
        /*0018*/ 	.short	0x0002
        /*001a*/ 	.short	0x0064
        /*001c*/ 	.short	0x0082
	.zero		2


//--------------------- .nv.info                  --------------------------
	.section	.nv.info,"",@"SHT_CUDA_INFO"
	.align	4


	//----- nvinfo : EIATTR_REGCOUNT
	.align		4
        /*0000*/ 	.byte	0x04, 0x2f
        /*0002*/ 	.short	(.L_19 - .L_18)
	.align		4
.L_18:
        /*0004*/ 	.word	index@(_ZN7cutlass13device_kernelINS_4gemm6kernel13GemmUniversalIN4cute5tupleIJiiiiEEENS1_10collective13CollectiveMmaINS1_46MainloopSm100TmaUmmaWarpSpecializedBlockScaledILi3ELi2ELi1ENS5_IJNS4_1CILi8EEENSA_ILi1EEESC_EEEEENS5_IJNSA_ILi128EEENSA_ILi256EEESF_EEENS5_IJNS_12float_e4m3_tENS_13float_ue8m0_tEEEENS5_IJNS5_IJlSC_lEEENS4_6LayoutINS5_IJNS5_IJNS5_IJNSA_ILi32EEENSA_ILi4EEEEEEiEEESQ_NS5_IJSC_iEEEEEENS5_IJNS5_IJNS5_IJNSA_ILi16EEESO_EEEiEEENS5_IJNS5_IJNSA_ILi0EEESC_EEENSA_ILi512EEEEEENS5_IJSW_iEEEEEEEEEEESK_S13_NS4_8TiledMMAINS4_8MMA_AtomIJNS4_21SM100_MMA_MXF8F6F4_SSISI_SI_fSJ_Li128ELi256ELNS4_4UMMA5MajorE0ELS18_0ELNS17_7ScaleInE0ELS19_0EEEEEENSM_INS5_IJSC_SC_SC_EEENS5_IJSW_SW_SW_EEEEENS5_IJNS4_10UnderscoreES1F_S1F_EEEEENS5_IJNS4_13SM90_TMA_LOADES1I_EEENS5_IJNS4_14ComposedLayoutINS4_7SwizzleILi3ELi4ELi3EEENS4_18smem_ptr_flag_bitsILi8EEENSM_INS5_IJSB_SF_EEENS5_IJSF_SC_EEEEEEENSM_INS5_IJNS5_IJNS5_IJSP_SC_EEENS5_IJSN_SC_EEEEEESC_NS5_IJSO_SC_EEEEEENS5_IJNS5_IJNS5_IJSU_SY_EEESX_EEESW_NS5_IJSC_SY_EEEEEEEEEEEvNS4_8identityENS5_IJNS4_23SM90_TMA_LOAD_MULTICASTES25_EEENS5_IJS1S_NSM_INS5_IJNS5_IJNS5_IJSP_NSA_ILi2EEEEEES1U_EEESC_S1W_EEENS5_IJS1Z_SW_NS5_IJSC_NSA_ILi1024EEEEEEEEEEEEEEvS24_EENS_8epilogue10collective18CollectiveEpilogueINS2H_23Sm100TmaWarpSpecializedILi4ELi2ELi32ELb1ELb0EEEJNS5_IJNSA_ILi64EEESG_SF_EEENS5_IJNSM_IS2M_SC_EENSM_INS5_IJSN_S27_EEENS5_IJSC_SF_EEEEEEEENS_10bfloat16_tESL_S2T_SL_NS2H_6fusion15FusionCallbacksIS2L_NS2U_17LinearCombinationIS2T_fS2T_fLNS_15FloatRoundStyleE2EEES2N_S2S_JEEENS4_5SM1004TMEM4LOAD26SM100_TMEM_LOAD_32dp32b32xES1I_NS1K_INS1L_ILi2ELi4ELi3EEENS1N_ILi16EEENSM_INS5_IJSB_SN_EEES1U_EEEENS4_39AutoVectorizingCopyWithAssumedAlignmentILi128EEENS4_14SM90_TMA_STOREES38_S3A_S3A_EEEvvEEEEvNT_6ParamsE)
        /*0008*/ 	.word	0x000000de


	//----- nvinfo : EIATTR_FRAME_SIZE
	.align		4
.L_19:
        /*000c*/ 	.byte	0x04, 0x11
        /*000e*/ 	.short	(.L_21 - .L_20)
	.align		4
.L_20:
        /*0010*/ 	.word	index@($__internal_2_$__cuda_sm10x_tcgen05_guardrail_trap_unallocated_columns_being_dealloced)
        /*0014*/ 	.word	0x00000000


	//----- nvinfo : EIATTR_FRAME_SIZE
	.align		4
.L_21:
        /*0018*/ 	.byte	0x04, 0x11
        /*001a*/ 	.short	(.L_23 - .L_22)
	.align		4
.L_22:
        /*001c*/ 	.word	index@($__internal_1_$__cuda_sm10x_tcgen05_guardrail_trap_phase_invalid_during_alloc)
        /*0020*/ 	.word	0x00000000


	//----- nvinfo : EIATTR_FRAME_SIZE
	.align		4
.L_23:
        /*0024*/ 	.byte	0x04, 0x11
        /*0026*/ 	.short	(.L_25 - .L_24)
	.align		4
.L_24:
        /*0028*/ 	.word	index@($__internal_0_$__cuda_sm10x_tcgen05_guardrail_trap_col_being_dealloced_not_returned_by_alloc)
        /*002c*/ 	.word	0x00000000


	//----- nvinfo : EIATTR_FRAME_SIZE
	.align		4
.L_25:
        /*0030*/ 	.byte	0x04, 0x11
        /*0032*/ 	.short	(.L_27 - .L_26)
	.align		4
.L_26:
        /*0034*/ 	.word	index@(_ZN7cutlass13device_kernelINS_4gemm6kernel13GemmUniversalIN4cute5tupleIJiiiiEEENS1_10collective13CollectiveMmaINS1_46MainloopSm100TmaUmmaWarpSpecializedBlockScaledILi3ELi2ELi1ENS5_IJNS4_1CILi8EEENSA_ILi1EEESC_EEEEENS5_IJNSA_ILi128EEENSA_ILi256EEESF_EEENS5_IJNS_12float_e4m3_tENS_13float_ue8m0_tEEEENS5_IJNS5_IJlSC_lEEENS4_6LayoutINS5_IJNS5_IJNS5_IJNSA_ILi32EEENSA_ILi4EEEEEEiEEESQ_NS5_IJSC_iEEEEEENS5_IJNS5_IJNS5_IJNSA_ILi16EEESO_EEEiEEENS5_IJNS5_IJNSA_ILi0EEESC_EEENSA_ILi512EEEEEENS5_IJSW_iEEEEEEEEEEESK_S13_NS4_8TiledMMAINS4_8MMA_AtomIJNS4_21SM100_MMA_MXF8F6F4_SSISI_SI_fSJ_Li128ELi256ELNS4_4UMMA5MajorE0ELS18_0ELNS17_7ScaleInE0ELS19_0EEEEEENSM_INS5_IJSC_SC_SC_EEENS5_IJSW_SW_SW_EEEEENS5_IJNS4_10UnderscoreES1F_S1F_EEEEENS5_IJNS4_13SM90_TMA_LOADES1I_EEENS5_IJNS4_14ComposedLayoutINS4_7SwizzleILi3ELi4ELi3EEENS4_18smem_ptr_flag_bitsILi8EEENSM_INS5_IJSB_SF_EEENS5_IJSF_SC_EEEEEEENSM_INS5_IJNS5_IJNS5_IJSP_SC_EEENS5_IJSN_SC_EEEEEESC_NS5_IJSO_SC_EEEEEENS5_IJNS5_IJNS5_IJSU_SY_EEESX_EEESW_NS5_IJSC_SY_EEEEEEEEEEEvNS4_8identityENS5_IJNS4_23SM90_TMA_LOAD_MULTICASTES25_EEENS5_IJS1S_NSM_INS5_IJNS5_IJNS5_IJSP_NSA_ILi2EEEEEES1U_EEESC_S1W_EEENS5_IJS1Z_SW_NS5_IJSC_NSA_ILi1024EEEEEEEEEEEEEEvS24_EENS_8epilogue10collective18CollectiveEpilogueINS2H_23Sm100TmaWarpSpecializedILi4ELi2ELi32ELb1ELb0EEEJNS5_IJNSA_ILi64EEESG_SF_EEENS5_IJNSM_IS2M_SC_EENSM_INS5_IJSN_S27_EEENS5_IJSC_SF_EEEEEEEENS_10bfloat16_tESL_S2T_SL_NS2H_6fusion15FusionCallbacksIS2L_NS2U_17LinearCombinationIS2T_fS2T_fLNS_15FloatRoundStyleE2EEES2N_S2S_JEEENS4_5SM1004TMEM4LOAD26SM100_TMEM_LOAD_32dp32b32xES1I_NS1K_INS1L_ILi2ELi4ELi3EEENS1N_ILi16EEENSM_INS5_IJSB_SN_EEES1U_EEEENS4_39AutoVectorizingCopyWithAssumedAlignmentILi128EEENS4_14SM90_TMA_STOREES38_S3A_S3A_EEEvvEEEEvNT_6ParamsE)
        /*0038*/ 	.word	0x00000000


	//----- nvinfo : EIATTR_MIN_STACK_SIZE
	.align		4
.L_27:
        /*003c*/ 	.byte	0x04, 0x12
        /*003e*/ 	.short	(.L_29 - .L_28)
	.align		4
.L_28:
        /*0040*/ 	.word	index@(_ZN7cutlass13device_kernelINS_4gemm6kernel13GemmUniversalIN4cute5tupleIJiiiiEEENS1_10collective13CollectiveMmaINS1_46MainloopSm100TmaUmmaWarpSpecializedBlockScaledILi3ELi2ELi1ENS5_IJNS4_1CILi8EEENSA_ILi1EEESC_EEEEENS5_IJNSA_ILi128EEENSA_ILi256EEESF_EEENS5_IJNS_12float_e4m3_tENS_13float_ue8m0_tEEEENS5_IJNS5_IJlSC_lEEENS4_6LayoutINS5_IJNS5_IJNS5_IJNSA_ILi32EEENSA_ILi4EEEEEEiEEESQ_NS5_IJSC_iEEEEEENS5_IJNS5_IJNS5_IJNSA_ILi16EEESO_EEEiEEENS5_IJNS5_IJNSA_ILi0EEESC_EEENSA_ILi512EEEEEENS5_IJSW_iEEEEEEEEEEESK_S13_NS4_8TiledMMAINS4_8MMA_AtomIJNS4_21SM100_MMA_MXF8F6F4_SSISI_SI_fSJ_Li128ELi256ELNS4_4UMMA5MajorE0ELS18_0ELNS17_7ScaleInE0ELS19_0EEEEEENSM_INS5_IJSC_SC_SC_EEENS5_IJSW_SW_SW_EEEEENS5_IJNS4_10UnderscoreES1F_S1F_EEEEENS5_IJNS4_13SM90_TMA_LOADES1I_EEENS5_IJNS4_14ComposedLayoutINS4_7SwizzleILi3ELi4ELi3EEENS4_18smem_ptr_flag_bitsILi8EEENSM_INS5_IJSB_SF_EEENS5_IJSF_SC_EEEEEEENSM_INS5_IJNS5_IJNS5_IJSP_SC_EEENS5_IJSN_SC_EEEEEESC_NS5_IJSO_SC_EEEEEENS5_IJNS5_IJNS5_IJSU_SY_EEESX_EEESW_NS5_IJSC_SY_EEEEEEEEEEEvNS4_8identityENS5_IJNS4_23SM90_TMA_LOAD_MULTICASTES25_EEENS5_IJS1S_NSM_INS5_IJNS5_IJNS5_IJSP_NSA_ILi2EEEEEES1U_EEESC_S1W_EEENS5_IJS1Z_SW_NS5_IJSC_NSA_ILi1024EEEEEEEEEEEEEEvS24_EENS_8epilogue10collective18CollectiveEpilogueINS2H_23Sm100TmaWarpSpecializedILi4ELi2ELi32ELb1ELb0EEEJNS5_IJNSA_ILi64EEESG_SF_EEENS5_IJNSM_IS2M_SC_EENSM_INS5_IJSN_S27_EEENS5_IJSC_SF_EEEEEEEENS_10bfloat16_tESL_S2T_SL_NS2H_6fusion15FusionCallbacksIS2L_NS2U_17LinearCombinationIS2T_fS2T_fLNS_15FloatRoundStyleE2EEES2N_S2S_JEEENS4_5SM1004TMEM4LOAD26SM100_TMEM_LOAD_32dp32b32xES1I_NS1K_INS1L_ILi2ELi4ELi3EEENS1N_ILi16EEENSM_INS5_IJSB_SN_EEES1U_EEEENS4_39AutoVectorizingCopyWithAssumedAlignmentILi128EEENS4_14SM90_TMA_STOREES38_S3A_S3A_EEEvvEEEEvNT_6ParamsE)
        /*0044*/ 	.word	0x00000000
.L_29:


//--------------------- .nv.compat                --------------------------
	.section	.nv.compat,"",@"SHT_CUDA_COMPAT_INFO"
	.align	4
        /*0000*/ 	.byte	0x02, 0x09, 0x01, 0x00, 0x02, 0x02, 0x02, 0x00, 0x02, 0x05, 0x05, 0x00, 0x03, 0x07, 0x01, 0x01
        /*0010*/ 	.byte	0x02, 0x03, 0x01, 0x00, 0x02, 0x06, 0x01, 0x00, 0x04, 0x0b, 0x08, 0x00, 0x09, 0x00, 0x00, 0x00
        /*0020*/ 	.byte	0x00, 0x00, 0x00, 0x00


//--------------------- .nv.info._ZN7cutlass13device_kernelINS_4gemm6kernel13GemmUniversalIN4cute5tupleIJiiiiEEENS1_10collective13CollectiveMmaINS1_46MainloopSm100TmaUmmaWarpSpecializedBlockScaledILi3ELi2ELi1ENS5_IJNS4_1CILi8EEENSA_ILi1EEESC_EEEEENS5_IJNSA_ILi128EEENSA_ILi256EEESF_EEENS5_IJNS_12float_e4m3_tENS_13float_ue8m0_tEEEENS5_IJNS5_IJlSC_lEEENS4_6LayoutINS5_IJNS5_IJNS5_IJNSA_ILi32EEENSA_ILi4EEEEEEiEEESQ_NS5_IJSC_iEEEEEENS5_IJNS5_IJNS5_IJNSA_ILi16EEESO_EEEiEEENS5_IJNS5_IJNSA_ILi0EEESC_EEENSA_ILi512EEEEEENS5_IJSW_iEEEEEEEEEEESK_S13_NS4_8TiledMMAINS4_8MMA_AtomIJNS4_21SM100_MMA_MXF8F6F4_SSISI_SI_fSJ_Li128ELi256ELNS4_4UMMA5MajorE0ELS18_0ELNS17_7ScaleInE0ELS19_0EEEEEENSM_INS5_IJSC_SC_SC_EEENS5_IJSW_SW_SW_EEEEENS5_IJNS4_10UnderscoreES1F_S1F_EEEEENS5_IJNS4_13SM90_TMA_LOADES1I_EEENS5_IJNS4_14ComposedLayoutINS4_7SwizzleILi3ELi4ELi3EEENS4_18smem_ptr_flag_bitsILi8EEENSM_INS5_IJSB_SF_EEENS5_IJSF_SC_EEEEEEENSM_INS5_IJNS5_IJNS5_IJSP_SC_EEENS5_IJSN_SC_EEEEEESC_NS5_IJSO_SC_EEEEEENS5_IJNS5_IJNS5_IJSU_SY_EEESX_EEESW_NS5_IJSC_SY_EEEEEEEEEEEvNS4_8identityENS5_IJNS4_23SM90_TMA_LOAD_MULTICASTES25_EEENS5_IJS1S_NSM_INS5_IJNS5_IJNS5_IJSP_NSA_ILi2EEEEEES1U_EEESC_S1W_EEENS5_IJS1Z_SW_NS5_IJSC_NSA_ILi1024EEEEEEEEEEEEEEvS24_EENS_8epilogue10collective18CollectiveEpilogueINS2H_23Sm100TmaWarpSpecializedILi4ELi2ELi32ELb1ELb0EEEJNS5_IJNSA_ILi64EEESG_SF_EEENS5_IJNSM_IS2M_SC_EENSM_INS5_IJSN_S27_EEENS5_IJSC_SF_EEEEEEEENS_10bfloat16_tESL_S2T_SL_NS2H_6fusion15FusionCallbacksIS2L_NS2U_17LinearCombinationIS2T_fS2T_fLNS_15FloatRoundStyleE2EEES2N_S2S_JEEENS4_5SM1004TMEM4LOAD26SM100_TMEM_LOAD_32dp32b32xES1I_NS1K_INS1L_ILi2ELi4ELi3EEENS1N_ILi16EEENSM_INS5_IJSB_SN_EEES1U_EEEENS4_39AutoVectorizingCopyWithAssumedAlignmentILi128EEENS4_14SM90_TMA_STOREES38_S3A_S3A_EEEvvEEEEvNT_6ParamsE --------------------------
	.section	.nv.info._ZN7cutlass13device_kernelINS_4gemm6kernel13GemmUniversalIN4cute5tupleIJiiiiEEENS1_10collective13CollectiveMmaINS1_46MainloopSm100TmaUmmaWarpSpecializedBlockScaledILi3ELi2ELi1ENS5_IJNS4_1CILi8EEENSA_ILi1EEESC_EEEEENS5_IJNSA_ILi128EEENSA_ILi256EEESF_EEENS5_IJNS_12float_e4m3_tENS_13float_ue8m0_tEEEENS5_IJNS5_IJlSC_lEEENS4_6LayoutINS5_IJNS5_IJNS5_IJNSA_ILi32EEENSA_ILi4EEEEEEiEEESQ_NS5_IJSC_iEEEEEENS5_IJNS5_IJNS5_IJNSA_ILi16EEESO_EEEiEEENS5_IJNS5_IJNSA_ILi0EEESC_EEENSA_ILi512EEEEEENS5_IJSW_iEEEEEEEEEEESK_S13_NS4_8TiledMMAINS4_8MMA_AtomIJNS4_21SM100_MMA_MXF8F6F4_SSISI_SI_fSJ_Li128ELi256ELNS4_4UMMA5MajorE0ELS18_0ELNS17_7ScaleInE0ELS19_0EEEEEENSM_INS5_IJSC_SC_SC_EEENS5_IJSW_SW_SW_EEEEENS5_IJNS4_10UnderscoreES1F_S1F_EEEEENS5_IJNS4_13SM90_TMA_LOADES1I_EEENS5_IJNS4_14ComposedLayoutINS4_7SwizzleILi3ELi4ELi3EEENS4_18smem_ptr_flag_bitsILi8EEENSM_INS5_IJSB_SF_EEENS5_IJSF_SC_EEEEEEENSM_INS5_IJNS5_IJNS5_IJSP_SC_EEENS5_IJSN_SC_EEEEEESC_NS5_IJSO_SC_EEEEEENS5_IJNS5_IJNS5_IJSU_SY_EEESX_EEESW_NS5_IJSC_SY_EEEEEEEEEEEvNS4_8identityENS5_IJNS4_23SM90_TMA_LOAD_MULTICASTES25_EEENS5_IJS1S_NSM_INS5_IJNS5_IJNS5_IJSP_NSA_ILi2EEEEEES1U_EEESC_S1W_EEENS5_IJS1Z_SW_NS5_IJSC_NSA_ILi1024EEEEEEEEEEEEEEvS24_EENS_8epilogue10collective18CollectiveEpilogueINS2H_23Sm100TmaWarpSpecializedILi4ELi2ELi32ELb1ELb0EEEJNS5_IJNSA_ILi64EEESG_SF_EEENS5_IJNSM_IS2M_SC_EENSM_INS5_IJSN_S27_EEENS5_IJSC_SF_EEEEEEEENS_10bfloat16_tESL_S2T_SL_NS2H_6fusion15FusionCallbacksIS2L_NS2U_17LinearCombinationIS2T_fS2T_fLNS_15FloatRoundStyleE2EEES2N_S2S_JEEENS4_5SM1004TMEM4LOAD26SM100_TMEM_LOAD_32dp32b32xES1I_NS1K_INS1L_ILi2ELi4ELi3EEENS1N_ILi16EEENSM_INS5_IJSB_SN_EEES1U_EEEENS4_39AutoVectorizingCopyWithAssumedAlignmentILi128EEENS4_14SM90_TMA_STOREES38_S3A_S3A_EEEvvEEEEvNT_6ParamsE,"",@"SHT_CUDA_INFO"
	.sectionflags	@""
	.align	4


	//----- nvinfo : EIATTR_CUDA_API_VERSION
	.align		4
        /*0000*/ 	.byte	0x04, 0x37
        /*0002*/ 	.short	(.L_31 - .L_30)
.L_30:
        /*0004*/ 	.word	0x00000082


	//----- nvinfo : EIATTR_KPARAM_INFO
	.align		4
.L_31:
        /*0008*/ 	.byte	0x04, 0x17
        /*000a*/ 	.short	(.L_33 - .L_32)
.L_32:
        /*000c*/ 	.word	0x00000000
        /*0010*/ 	.short	0x0000
        /*0012*/ 	.short	0x0000
        /*0014*/ 	.byte	0x00, 0xf0, 0x01, 0x30


	//----- nvinfo : EIATTR_AT_ENTRY_FRAGMENTS
	.align		4
.L_33:
        /*0018*/ 	.byte	0x04, 0x4f
        /*001a*/ 	.short	(.L_35 - .L_34)


	//   ....[0]....
.L_34:
        /*001c*/ 	.word	0x00000006


	//----- nvinfo : EIATTR_RESERVED_SMEM_USED
	.align		4
.L_35:
        /*0020*/ 	.byte	0x01, 0x41
	.zero		2


	//----- nvinfo : EIATTR_SPARSE_MMA_MASK
	.align		4
        /*0024*/ 	.byte	0x03, 0x50
        /*0026*/ 	.short	0x0000


	//----- nvinfo : EIATTR_TCGEN05_1CTA_USED
	.align		4
        /*0028*/ 	.byte	0x01, 0x51
	.zero		2


	//----- nvinfo : EIATTR_MAXREG_COUNT
	.align		4
        /*002c*/ 	.byte	0x03, 0x1b
        /*002e*/ 	.short	0x00ff


	//----- nvinfo : EIATTR_NUM_BARRIERS
	.align		4
        /*0030*/ 	.byte	0x02, 0x4c
        /*0032*/ 	.byte	0x07
	.zero		1


	//----- nvinfo : EIATTR_EXTERNS
	.align		4
        /*0034*/ 	.byte	0x04, 0x0f
        /*0036*/ 	.short	(.L_37 - .L_36)


	//   ....[0]....
	.align		4
.L_36:
        /*0038*/ 	.word	index@(__assertfail)


	//----- nvinfo : EIATTR_MERCURY_ISA_VERSION
	.align		4
.L_37:
        /*003c*/ 	.byte	0x03, 0x5f
        /*003e*/ 	.short	0x0101


	//----- nvinfo : EIATTR_INT_WARP_WIDE_INSTR_OFFSETS
	.align		4
        /*0040*/ 	.byte	0x04, 0x31
        /*0042*/ 	.short	(.L_39 - .L_38)


	//   ....[0]....
.L_38:
        /*0044*/ 	.word	0x00000d60


	//   ....[1]....
        /*0048*/ 	.word	0x00000e20


	//   ....[2]....
        /*004c*/ 	.word	0x000045b0


	//   ....[3]....
        /*0050*/ 	.word	0x000045d0


	//   ....[4]....
        /*0054*/ 	.word	0x00004600


	//   ....[5]....
        /*0058*/ 	.word	0x00005240


	//   ....[6]....
        /*005c*/ 	.word	0x000052e0


	//   ....[7]....
        /*0060*/ 	.word	0x00005390


	//   ....[8]....
        /*0064*/ 	.word	0x00005400


	//   ....[9]....
        /*0068*/ 	.word	0x000054b0


	//   ....[10]....
        /*006c*/ 	.word	0x00005580


	//   ....[11]....
        /*0070*/ 	.word	0x00005600


	//   ....[12]....
        /*0074*/ 	.word	0x00005690


	//   ....[13]....
        /*0078*/ 	.word	0x00005770


	//   ....[14]....
        /*007c*/ 	.word	0x000057e0


	//   ....[15]....
        /*0080*/ 	.word	0x000058a0


	//   ....[16]....
        /*0084*/ 	.word	0x00005950


	//   ....[17]....
        /*0088*/ 	.word	0x000059d0


	//   ....[18]....
        /*008c*/ 	.word	0x00005a60


	//   ....[19]....
        /*0090*/ 	.word	0x00005b50


	//   ....[20]....
        /*0094*/ 	.word	0x00005bc0


	//   ....[21]....
        /*0098*/ 	.word	0x00005d20


	//   ....[22]....
        /*009c*/ 	.word	0x00005d50


	//   ....[23]....
        /*00a0*/ 	.word	0x00005dc0


	//   ....[24]....
        /*00a4*/ 	.word	0x00005e70


	//   ....[25]....
        /*00a8*/ 	.word	0x00005f40


	//   ....[26]....
        /*00ac*/ 	.word	0x00005fe0


	//   ....[27]....
        /*00b0*/ 	.word	0x000060a0


	//   ....[28]....
        /*00b4*/ 	.word	0x000061b0


	//----- nvinfo : EIATTR_COOP_GROUP_MASK_REGIDS
	.align		4
.L_39:
        /*00b8*/ 	.byte	0x04, 0x29
        /*00ba*/ 	.short	(.L_41 - .L_40)


	//   ....[0]....
.L_40:
        /*00bc*/ 	.word	0xffffffff


	//   ....[1]....
        /*00c0*/ 	.word	0xffffffff


	//   ....[2]....
        /*00c4*/ 	.word	0xffffffff


	//   ....[3]....
        /*00c8*/ 	.word	0xffffffff


	//   ....[4]....
        /*00cc*/ 	.word	0xffffffff


	//   ....[5]....
        /*00d0*/ 	.word	0xffffffff


	//   ....[6]....
        /*00d4*/ 	.word	0xffffffff


	//   ....[7]....
        /*00d8*/ 	.word	0xffffffff


	//   ....[8]....
        /*00dc*/ 	.word	0xffffffff


	//   ....[9]....
        /*00e0*/ 	.word	0xffffffff


	//   ....[10]....
        /*00e4*/ 	.word	0xffffffff


	//   ....[11]....
        /*00e8*/ 	.word	0xffffffff


	//   ....[12]....
        /*00ec*/ 	.word	0xffffffff


	//   ....[13]....
        /*00f0*/ 	.word	0xffffffff


	//----- nvinfo : EIATTR_COOP_GROUP_INSTR_OFFSETS
	.align		4
.L_41:
        /*00f4*/ 	.byte	0x04, 0x28
        /*00f6*/ 	.short	(.L_43 - .L_42)


	//   ....[0]....
.L_42:
        /*00f8*/ 	.word	0x00000080


	//   ....[1]....
        /*00fc*/ 	.word	0x00000550


	//   ....[2]....
        /*0100*/ 	.word	0x000006d0


	//   ....[3]....
        /*0104*/ 	.word	0x00000870


	//   ....[4]....
        /*0108*/ 	.word	0x00000970


	//   ....[5]....
        /*010c*/ 	.word	0x00000ae0


	//   ....[6]....
        /*0110*/ 	.word	0x00000c20


	//   ....[7]....
        /*0114*/ 	.word	0x00000e90


	//   ....[8]....
        /*0118*/ 	.word	0x000024d0


	//   ....[9]....
        /*011c*/ 	.word	0x00003330


	//   ....[10]....
        /*0120*/ 	.word	0x00003540


	//   ....[11]....
        /*0124*/ 	.word	0x00003570


	//   ....[12]....
        /*0128*/ 	.word	0x00004490


	//   ....[13]....
        /*012c*/ 	.word	0x000046c0


	//----- nvinfo : EIATTR_VRC_CTA_INIT_COUNT
	.align		4
.L_43:
        /*0130*/ 	.byte	0x02, 0x4a
        /*0132*/ 	.byte	0x80
	.zero		1


	//----- nvinfo : EIATTR_SYSCALL_OFFSETS
	.align		4
        /*0134*/ 	.byte	0x04, 0x46
        /*0136*/ 	.short	(.L_45 - .L_44)


	//   ....[0]....
.L_44:
        /*0138*/ 	.word	0x00006d90


	//   ....[1]....
        /*013c*/ 	.word	0x00006e80


	//   ....[2]....
        /*0140*/ 	.word	0x00007a50


	//   ....[3]....
        /*0144*/ 	.word	0x00007bc0


	//   ....[4]....
        /*0148*/ 	.word	0x00009080


	//   ....[5]....
        /*014c*/ 	.word	0x000091f0


	//   ....[6]....
        /*0150*/ 	.word	0x0000a710


	//   ....[7]....
        /*0154*/ 	.word	0x0000a880


	//   ....[8]....
        /*0158*/ 	.word	0x0000bd30


	//   ....[9]....
        /*015c*/ 	.word	0x0000bea0


	//   ....[10]....
        /*0160*/ 	.word	0x0000d3b0


	//   ....[11]....
        /*0164*/ 	.word	0x0000d520


	//   ....[12]....
        /*0168*/ 	.word	0x0000e9f0


	//   ....[13]....
        /*016c*/ 	.word	0x0000eb60


	//   ....[14]....
        /*0170*/ 	.word	0x00010060


	//   ....[15]....
        /*0174*/ 	.word	0x000101d0


	//   ....[16]....
        /*0178*/ 	.word	0x00011630


	//   ....[17]....
        /*017c*/ 	.word	0x000117a0


	//----- nvinfo : EIATTR_MBARRIER_INSTR_OFFSETS
	.align		4
.L_45:
        /*0180*/ 	.byte	0x04, 0x39
        /*0182*/ 	.short	(.L_47 - .L_46)


	//   ....[0]....
.L_46:
        /*0184*/ 	.word	0x00000660
        /*0188*/ 	.word	0x000000ff
        /*018c*/ 	.word	0x00000000
        /*0190*/ 	.short	0x0100
        /*0192*/ 	.byte	0x04
	.zero		1


	//   ....[1]....
        /*0194*/ 	.word	0x00000670
        /*0198*/ 	.word	0x000000ff
        /*019c*/ 	.word	0x00000018
        /*01a0*/ 	.short	0x0100
        /*01a2*/ 	.byte	0x04
	.zero		1


	//   ....[2]....
        /*01a4*/ 	.word	0x00000680
        /*01a8*/ 	.word	0x000000ff
        /*01ac*/ 	.word	0x00000008
        /*01b0*/ 	.short	0x0100
        /*01b2*/ 	.byte	0x04
	.zero		1


	//   ....[3]....
        /*01b4*/ 	.word	0x00000690
        /*01b8*/ 	.word	0x000000ff
        /*01bc*/ 	.word	0x00000020
        /*01c0*/ 	.short	0x0100
        /*01c2*/ 	.byte	0x04
	.zero		1


	//   ....[4]....
        /*01c4*/ 	.word	0x000006a0
        /*01c8*/ 	.word	0x000000ff
        /*01cc*/ 	.word	0x00000010
        /*01d0*/ 	.short	0x0100
        /*01d2*/ 	.byte	0x04
	.zero		1


	//   ....[5]....
        /*01d4*/ 	.word	0x000006b0
        /*01d8*/ 	.word	0x000000ff
        /*01dc*/ 	.word	0x00000028
        /*01e0*/ 	.short	0x0100
        /*01e2*/ 	.byte	0x04
	.zero		1


	//   ....[6]....
        /*01e4*/ 	.word	0x000007e0
        /*01e8*/ 	.word	0x000000ff
        /*01ec*/ 	.word	0x00000030
        /*01f0*/ 	.short	0x0100
        /*01f2*/ 	.byte	0x04
	.zero		1


	//   ....[7]....
        /*01f4*/ 	.word	0x000007f0
        /*01f8*/ 	.word	0x000000ff
        /*01fc*/ 	.word	0x00000050
        /*0200*/ 	.short	0x0100
        /*0202*/ 	.byte	0x04
	.zero		1


	//   ....[8]....
        /*0204*/ 	.word	0x00000800
        /*0208*/ 	.word	0x000000ff
        /*020c*/ 	.word	0x00000038
        /*0210*/ 	.short	0x0100
        /*0212*/ 	.byte	0x04
	.zero		1


	//   ....[9]....
        /*0214*/ 	.word	0x00000810
        /*0218*/ 	.word	0x000000ff
        /*021c*/ 	.word	0x00000058
        /*0220*/ 	.short	0x0100
        /*0222*/ 	.byte	0x04
	.zero		1


	//   ....[10]....
        /*0224*/ 	.word	0x00000820
        /*0228*/ 	.word	0x000000ff
        /*022c*/ 	.word	0x00000040
        /*0230*/ 	.short	0x0100
        /*0232*/ 	.byte	0x04
	.zero		1


	//   ....[11]....
        /*0234*/ 	.word	0x00000830
        /*0238*/ 	.word	0x000000ff
        /*023c*/ 	.word	0x00000060
        /*0240*/ 	.short	0x0100
        /*0242*/ 	.byte	0x04
	.zero		1


	//   ....[12]....
        /*0244*/ 	.word	0x00000840
        /*0248*/ 	.word	0x000000ff
        /*024c*/ 	.word	0x00000048
        /*0250*/ 	.short	0x0100
        /*0252*/ 	.byte	0x04
	.zero		1


	//   ....[13]....
        /*0254*/ 	.word	0x00000850
        /*0258*/ 	.word	0x000000ff
        /*025c*/ 	.word	0x00000068
        /*0260*/ 	.short	0x0100
        /*0262*/ 	.byte	0x04
	.zero		1


	//   ....[14]....
        /*0264*/ 	.word	0x00000940
        /*0268*/ 	.word	0x000000ff
        /*026c*/ 	.word	0x00000070
        /*0270*/ 	.short	0x0100
        /*0272*/ 	.byte	0x06
	.zero		1


	//   ....[15]....
        /*0274*/ 	.word	0x00000950
        /*0278*/ 	.word	0x000000ff
        /*027c*/ 	.word	0x00000078
        /*0280*/ 	.short	0x0100
        /*0282*/ 	.byte	0x06
	.zero		1


	//   ....[16]....
        /*0284*/ 	.word	0x00000a90
        /*0288*/ 	.word	0x000000ff
        /*028c*/ 	.word	0x00000080
        /*0290*/ 	.short	0x0100
        /*0292*/ 	.byte	0x06
	.zero		1


	//   ....[17]....
        /*0294*/ 	.word	0x00000aa0
        /*0298*/ 	.word	0x000000ff
        /*029c*/ 	.word	0x00000090
        /*02a0*/ 	.short	0x0100
        /*02a2*/ 	.byte	0x06
	.zero		1


	//   ....[18]....
        /*02a4*/ 	.word	0x00000ab0
        /*02a8*/ 	.word	0x000000ff
        /*02ac*/ 	.word	0x00000088
        /*02b0*/ 	.short	0x0100
        /*02b2*/ 	.byte	0x06
	.zero		1


	//   ....[19]....
        /*02b4*/ 	.word	0x00000ac0
        /*02b8*/ 	.word	0x000000ff
        /*02bc*/ 	.word	0x00000098
        /*02c0*/ 	.short	0x0100
        /*02c2*/ 	.byte	0x06
	.zero		1


	//   ....[20]....
        /*02c4*/ 	.word	0x00000bf0
        /*02c8*/ 	.word	0x000000ff
        /*02cc*/ 	.word	0x000000a0
        /*02d0*/ 	.short	0x0100
        /*02d2*/ 	.byte	0x04
	.zero		1


	//   ....[21]....
        /*02d4*/ 	.word	0x00000c00
        /*02d8*/ 	.word	0x000000ff
        /*02dc*/ 	.word	0x000000a8
        /*02e0*/ 	.short	0x0100
        /*02e2*/ 	.byte	0x04
	.zero		1


	//   ....[22]....
        /*02e4*/ 	.word	0x00000d00
        /*02e8*/ 	.word	0x000000ff
        /*02ec*/ 	.word	0x000000b0
        /*02f0*/ 	.short	0x0100
        /*02f2*/ 	.byte	0x04
	.zero		1


	//   ....[23]....
        /*02f4*/ 	.word	0x00000d10
        /*02f8*/ 	.word	0x000000ff
        /*02fc*/ 	.word	0x000000c0
        /*0300*/ 	.short	0x0100
        /*0302*/ 	.byte	0x04
	.zero		1


	//   ....[24]....
        /*0304*/ 	.word	0x00000d20
        /*0308*/ 	.word	0x000000ff
        /*030c*/ 	.word	0x000000b8
        /*0310*/ 	.short	0x0100
        /*0312*/ 	.byte	0x04
	.zero		1


	//   ....[25]....
        /*0314*/ 	.word	0x00000d30
        /*0318*/ 	.word	0x000000ff
        /*031c*/ 	.word	0x000000c8
        /*0320*/ 	.short	0x0100
        /*0322*/ 	.byte	0x04
	.zero		1


	//   ....[26]....
        /*0324*/ 	.word	0x00000e40
        /*0328*/ 	.word	0x000000ff
        /*032c*/ 	.word	0x000000d0
        /*0330*/ 	.short	0x0100
        /*0332*/ 	.byte	0x06
	.zero		1


	//   ....[27]....
        /*0334*/ 	.word	0x00001af0
        /*0338*/ 	.word	0x00000000
        /*033c*/ 	.word	0x000000c0
        /*0340*/ 	.short	0x010a
        /*0342*/ 	.byte	0xff
	.zero		1


	//   ....[28]....
        /*0344*/ 	.word	0x00001b10
        /*0348*/ 	.word	0x00000000
        /*034c*/ 	.word	0x000000b0
        /*0350*/ 	.short	0x0101
        /*0352*/ 	.byte	0xff
	.zero		1


	//   ....[29]....
        /*0354*/ 	.word	0x00001bd0
        /*0358*/ 	.word	0x000000ff
        /*035c*/ 	.word	0x00000018
        /*0360*/ 	.short	0x010a
        /*0362*/ 	.byte	0x04
	.zero		1


	//   ....[30]....
        /*0364*/ 	.word	0x00001c60
        /*0368*/ 	.word	0x000000ff
        /*036c*/ 	.word	0x00000018
        /*0370*/ 	.short	0x010a
        /*0372*/ 	.byte	0x21
	.zero		1


	//   ....[31]....
        /*0374*/ 	.word	0x00001da0
        /*0378*/ 	.word	0x000000ff
        /*037c*/ 	.word	0x00000018
        /*0380*/ 	.short	0x010a
        /*0382*/ 	.byte	0x05
	.zero		1


	//   ....[32]....
        /*0384*/ 	.word	0x00002060
        /*0388*/ 	.word	0x000000ff
        /*038c*/ 	.word	0x00000078
        /*0390*/ 	.short	0x0101
        /*0392*/ 	.byte	0x06
	.zero		1


	//   ....[33]....
        /*0394*/ 	.word	0x00002080
        /*0398*/ 	.word	0x000000ff
        /*039c*/ 	.word	0x00000018
        /*03a0*/ 	.short	0x010a
        /*03a2*/ 	.byte	0x04
	.zero		1


	//   ....[34]....
        /*03a4*/ 	.word	0x00002100
        /*03a8*/ 	.word	0x000000ff
        /*03ac*/ 	.word	0x00000018
        /*03b0*/ 	.short	0x010a
        /*03b2*/ 	.byte	0x21
	.zero		1


	//   ....[35]....
        /*03b4*/ 	.word	0x00002240
        /*03b8*/ 	.word	0x000000ff
        /*03bc*/ 	.word	0x00000018
        /*03c0*/ 	.short	0x010a
        /*03c2*/ 	.byte	0x05
	.zero		1


	//   ....[36]....
        /*03c4*/ 	.word	0x00002500
        /*03c8*/ 	.word	0x00000003
        /*03cc*/ 	.word	0x00000080
        /*03d0*/ 	.short	0x010a
        /*03d2*/ 	.byte	0xff
	.zero		1


	//   ....[37]....
        /*03d4*/ 	.word	0x00002650
        /*03d8*/ 	.word	0x00000000
        /*03dc*/ 	.word	0x00000000
        /*03e0*/ 	.short	0x0101
        /*03e2*/ 	.byte	0xff
	.zero		1


	//   ....[38]....
        /*03e4*/ 	.word	0x00002c10
        /*03e8*/ 	.word	0x000000ff
        /*03ec*/ 	.word	0x00000000
        /*03f0*/ 	.short	0x010a
        /*03f2*/ 	.byte	0x04
	.zero		1


	//   ....[39]....
        /*03f4*/ 	.word	0x00002ca0
        /*03f8*/ 	.word	0x000000ff
        /*03fc*/ 	.word	0x00000000
        /*0400*/ 	.short	0x010a
        /*0402*/ 	.byte	0x05
	.zero		1


	//   ....[40]....
        /*0404*/ 	.word	0x00002d40
        /*0408*/ 	.word	0x00000000
        /*040c*/ 	.word	0x00000000
        /*0410*/ 	.short	0x010a
        /*0412*/ 	.byte	0xff
	.zero		1


	//   ....[41]....
        /*0414*/ 	.word	0x00002e80
        /*0418*/ 	.word	0x00000002
        /*041c*/ 	.word	0x000000b0
        /*0420*/ 	.short	0x010a
        /*0422*/ 	.byte	0xff
	.zero		1


	//   ....[42]....
        /*0424*/ 	.word	0x00002ee0
        /*0428*/ 	.word	0x00000004
        /*042c*/ 	.word	0x00000000
        /*0430*/ 	.short	0x0101
        /*0432*/ 	.byte	0xff
	.zero		1


	//   ....[43]....
        /*0434*/ 	.word	0x00002f00
        /*0438*/ 	.word	0x000000ff
        /*043c*/ 	.word	0x00000090
        /*0440*/ 	.short	0x010a
        /*0442*/ 	.byte	0x04
	.zero		1


	//   ....[44]....
        /*0444*/ 	.word	0x00003020
        /*0448*/ 	.word	0x00000002
        /*044c*/ 	.word	0x00000080
        /*0450*/ 	.short	0x010a
        /*0452*/ 	.byte	0xff
	.zero		1


	//   ....[45]....
        /*0454*/ 	.word	0x00003130
        /*0458*/ 	.word	0x00000002
        /*045c*/ 	.word	0x00000000
        /*0460*/ 	.short	0x0101
        /*0462*/ 	.byte	0xff
	.zero		1


	//   ....[46]....
        /*0464*/ 	.word	0x000031c0
        /*0468*/ 	.word	0x000000ff
        /*046c*/ 	.word	0x00000090
        /*0470*/ 	.short	0x0106
        /*0472*/ 	.byte	0x04
	.zero		1


	//   ....[47]....
        /*0474*/ 	.word	0x000031e0
        /*0478*/ 	.word	0x000000ff
        /*047c*/ 	.word	0x00000090
        /*0480*/ 	.short	0x010a
        /*0482*/ 	.byte	0x04
	.zero		1


	//   ....[48]....
        /*0484*/ 	.word	0x00003270
        /*0488*/ 	.word	0x000000ff
        /*048c*/ 	.word	0x00000090
        /*0490*/ 	.short	0x0106
        /*0492*/ 	.byte	0x07
	.zero		1


	//   ....[49]....
        /*0494*/ 	.word	0x000032b0
        /*0498*/ 	.word	0x00000000
        /*049c*/ 	.word	0x00000090
        /*04a0*/ 	.short	0x010a
        /*04a2*/ 	.byte	0xff
	.zero		1


	//   ....[50]....
        /*04a4*/ 	.word	0x00003a90
        /*04a8*/ 	.word	0x00000000
        /*04ac*/ 	.word	0x00000080
        /*04b0*/ 	.short	0x010a
        /*04b2*/ 	.byte	0xff
	.zero		1


	//   ....[51]....
        /*04b4*/ 	.word	0x00003ba0
        /*04b8*/ 	.word	0x00000000
        /*04bc*/ 	.word	0x00000000
        /*04c0*/ 	.short	0x0101
        /*04c2*/ 	.byte	0xff
	.zero		1


	//   ....[52]....
        /*04c4*/ 	.word	0x00003bf0
        /*04c8*/ 	.word	0x000000ff
        /*04cc*/ 	.word	0x00000000
        /*04d0*/ 	.short	0x010a
        /*04d2*/ 	.byte	0x07
	.zero		1


	//   ....[53]....
        /*04d4*/ 	.word	0x00003c10
        /*04d8*/ 	.word	0x000000ff
        /*04dc*/ 	.word	0x00000000
        /*04e0*/ 	.short	0x010a
        /*04e2*/ 	.byte	0x07
	.zero		1


	//   ....[54]....
        /*04e4*/ 	.word	0x00003d30
        /*04e8*/ 	.word	0x000000ff
        /*04ec*/ 	.word	0x00000000
        /*04f0*/ 	.short	0x010a
        /*04f2*/ 	.byte	0x09
	.zero		1


	//   ....[55]....
        /*04f4*/ 	.word	0x00003d80
        /*04f8*/ 	.word	0x000000ff
        /*04fc*/ 	.word	0x000000a8
        /*0500*/ 	.short	0x010a
        /*0502*/ 	.byte	0x22
	.zero		1


	//   ....[56]....
        /*0504*/ 	.word	0x00004000
        /*0508*/ 	.word	0x000000ff
        /*050c*/ 	.word	0x00000000
        /*0510*/ 	.short	0x010a
        /*0512*/ 	.byte	0x07
	.zero		1


	//   ....[57]....
        /*0514*/ 	.word	0x00004140
        /*0518*/ 	.word	0x000000ff
        /*051c*/ 	.word	0x00000000
        /*0520*/ 	.short	0x010a
        /*0522*/ 	.byte	0x04
	.zero		1


	//   ....[58]....
        /*0524*/ 	.word	0x00004470
        /*0528*/ 	.word	0x000000ff
        /*052c*/ 	.word	0x000000d0
        /*0530*/ 	.short	0x010a
        /*0532*/ 	.byte	0x22
	.zero		1


	//   ....[59]....
        /*0534*/ 	.word	0x000049d0
        /*0538*/ 	.word	0x00000008
        /*053c*/ 	.word	0x00000080
        /*0540*/ 	.short	0x010a
        /*0542*/ 	.byte	0xff
	.zero		1


	//   ....[60]....
        /*0544*/ 	.word	0x00004b40
        /*0548*/ 	.word	0x00000000
        /*054c*/ 	.word	0x00000000
        /*0550*/ 	.short	0x0101
        /*0552*/ 	.byte	0xff
	.zero		1


	//   ....[61]....
        /*0554*/ 	.word	0x00005020
        /*0558*/ 	.word	0x000000ff
        /*055c*/ 	.word	0x00000078
        /*0560*/ 	.short	0x010a
        /*0562*/ 	.byte	0x15
	.zero		1


	//   ....[62]....
        /*0564*/ 	.word	0x00005200
        /*0568*/ 	.word	0x000000ff
        /*056c*/ 	.word	0x00000050
        /*0570*/ 	.short	0x010a
        /*0572*/ 	.byte	0x15
	.zero		1


	//   ....[63]....
        /*0574*/ 	.word	0x000053b0
        /*0578*/ 	.word	0x000000ff
        /*057c*/ 	.word	0x00000030
        /*0580*/ 	.short	0x010b
        /*0582*/ 	.byte	0x15
	.zero		1


	//   ....[64]....
        /*0584*/ 	.word	0x000053c0
        /*0588*/ 	.word	0x000000ff
        /*058c*/ 	.word	0x00000000
        /*0590*/ 	.short	0x0101
        /*0592*/ 	.byte	0x2e
	.zero		1


	//   ....[65]....
        /*0594*/ 	.word	0x000053d0
        /*0598*/ 	.word	0x000000ff
        /*059c*/ 	.word	0x00000058
        /*05a0*/ 	.short	0x010a
        /*05a2*/ 	.byte	0x15
	.zero		1


	//   ....[66]....
        /*05a4*/ 	.word	0x000055a0
        /*05a8*/ 	.word	0x000000ff
        /*05ac*/ 	.word	0x00000038
        /*05b0*/ 	.short	0x010b
        /*05b2*/ 	.byte	0x15
	.zero		1


	//   ....[67]....
        /*05b4*/ 	.word	0x000055b0
        /*05b8*/ 	.word	0x000000ff
        /*05bc*/ 	.word	0x00000000
        /*05c0*/ 	.short	0x0101
        /*05c2*/ 	.byte	0x27
	.zero		1


	//   ....[68]....
        /*05c4*/ 	.word	0x000055c0
        /*05c8*/ 	.word	0x000000ff
        /*05cc*/ 	.word	0x00000060
        /*05d0*/ 	.short	0x010a
        /*05d2*/ 	.byte	0x15
	.zero		1


	//   ....[69]....
        /*05d4*/ 	.word	0x00005790
        /*05d8*/ 	.word	0x000000ff
        /*05dc*/ 	.word	0x00000040
        /*05e0*/ 	.short	0x010b
        /*05e2*/ 	.byte	0x15
	.zero		1


	//   ....[70]....
        /*05e4*/ 	.word	0x000057a0
        /*05e8*/ 	.word	0x000000ff
        /*05ec*/ 	.word	0x00000000
        /*05f0*/ 	.short	0x0101
        /*05f2*/ 	.byte	0x26
	.zero		1


	//   ....[71]....
        /*05f4*/ 	.word	0x000057b0
        /*05f8*/ 	.word	0x000000ff
        /*05fc*/ 	.word	0x00000068
        /*0600*/ 	.short	0x010a
        /*0602*/ 	.byte	0x15
	.zero		1


	//   ....[72]....
        /*0604*/ 	.word	0x00005970
        /*0608*/ 	.word	0x000000ff
        /*060c*/ 	.word	0x00000048
        /*0610*/ 	.short	0x010b
        /*0612*/ 	.byte	0x15
	.zero		1


	//   ....[73]....
        /*0614*/ 	.word	0x00005980
        /*0618*/ 	.word	0x000000ff
        /*061c*/ 	.word	0x00000000
        /*0620*/ 	.short	0x0101
        /*0622*/ 	.byte	0x25
	.zero		1


	//   ....[74]....
        /*0624*/ 	.word	0x00005990
        /*0628*/ 	.word	0x000000ff
        /*062c*/ 	.word	0x00000050
        /*0630*/ 	.short	0x010a
        /*0632*/ 	.byte	0x15
	.zero		1


	//   ....[75]....
        /*0634*/ 	.word	0x00005b70
        /*0638*/ 	.word	0x000000ff
        /*063c*/ 	.word	0x00000030
        /*0640*/ 	.short	0x010b
        /*0642*/ 	.byte	0x15
	.zero		1


	//   ....[76]....
        /*0644*/ 	.word	0x00005b80
        /*0648*/ 	.word	0x000000ff
        /*064c*/ 	.word	0x00000000
        /*0650*/ 	.short	0x0101
        /*0652*/ 	.byte	0x2e
	.zero		1


	//   ....[77]....
        /*0654*/ 	.word	0x00005b90
        /*0658*/ 	.word	0x000000ff
        /*065c*/ 	.word	0x00000058
        /*0660*/ 	.short	0x010a
        /*0662*/ 	.byte	0x15
	.zero		1


	//   ....[78]....
        /*0664*/ 	.word	0x00005d70
        /*0668*/ 	.word	0x000000ff
        /*066c*/ 	.word	0x00000038
        /*0670*/ 	.short	0x010b
        /*0672*/ 	.byte	0x15
	.zero		1


	//   ....[79]....
        /*0674*/ 	.word	0x00005d80
        /*0678*/ 	.word	0x000000ff
        /*067c*/ 	.word	0x00000000
        /*0680*/ 	.short	0x0101
        /*0682*/ 	.byte	0x27
	.zero		1


	//   ....[80]....
        /*0684*/ 	.word	0x00005d90
        /*0688*/ 	.word	0x000000ff
        /*068c*/ 	.word	0x00000060
        /*0690*/ 	.short	0x010a
        /*0692*/ 	.byte	0x15
	.zero		1


	//   ....[81]....
        /*0694*/ 	.word	0x00005f60
        /*0698*/ 	.word	0x000000ff
        /*069c*/ 	.word	0x00000040
        /*06a0*/ 	.short	0x010b
        /*06a2*/ 	.byte	0x15
	.zero		1


	//   ....[82]....
        /*06a4*/ 	.word	0x00005f70
        /*06a8*/ 	.word	0x000000ff
        /*06ac*/ 	.word	0x00000000
        /*06b0*/ 	.short	0x0101
        /*06b2*/ 	.byte	0x26
	.zero		1


	//   ....[83]....
        /*06b4*/ 	.word	0x00005f80
        /*06b8*/ 	.word	0x000000ff
        /*06bc*/ 	.word	0x00000068
        /*06c0*/ 	.short	0x010a
        /*06c2*/ 	.byte	0x15
	.zero		1


	//   ....[84]....
        /*06c4*/ 	.word	0x000061d0
        /*06c8*/ 	.word	0x000000ff
        /*06cc*/ 	.word	0x00000048
        /*06d0*/ 	.short	0x010b
        /*06d2*/ 	.byte	0x15
	.zero		1


	//   ....[85]....
        /*06d4*/ 	.word	0x000061e0
        /*06d8*/ 	.word	0x000000ff
        /*06dc*/ 	.word	0x00000000
        /*06e0*/ 	.short	0x0101
        /*06e2*/ 	.byte	0x25
	.zero		1


	//   ....[86]....
        /*06e4*/ 	.word	0x00006200
        /*06e8*/ 	.word	0x000000ff
        /*06ec*/ 	.word	0x00000050
        /*06f0*/ 	.short	0x010a
        /*06f2*/ 	.byte	0x15
	.zero		1


	//   ....[87]....
        /*06f4*/ 	.word	0x00006220
        /*06f8*/ 	.word	0x000000ff
        /*06fc*/ 	.word	0x00000058
        /*0700*/ 	.short	0x010a
        /*0702*/ 	.byte	0x15
	.zero		1


	//   ....[88]....
        /*0704*/ 	.word	0x00006240
        /*0708*/ 	.word	0x000000ff
        /*070c*/ 	.word	0x00000060
        /*0710*/ 	.short	0x010a
        /*0712*/ 	.byte	0x15
	.zero		1


	//   ....[89]....
        /*0714*/ 	.word	0x00006290
        /*0718*/ 	.word	0x00000002
        /*071c*/ 	.word	0x00000068
        /*0720*/ 	.short	0x010a
        /*0722*/ 	.byte	0xff
	.zero		1


	//   ....[90]....
        /*0724*/ 	.word	0x00006600
        /*0728*/ 	.word	0x00000000
        /*072c*/ 	.word	0x00000080
        /*0730*/ 	.short	0x010a
        /*0732*/ 	.byte	0xff
	.zero		1


	//   ....[91]....
        /*0734*/ 	.word	0x000066d0
        /*0738*/ 	.word	0x00000000
        /*073c*/ 	.word	0x00000000
        /*0740*/ 	.short	0x0101
        /*0742*/ 	.byte	0xff
	.zero		1


	//   ....[92]....
        /*0744*/ 	.word	0x00007380
        /*0748*/ 	.word	0x000000ff
        /*074c*/ 	.word	0x00000030
        /*0750*/ 	.short	0x010a
        /*0752*/ 	.byte	0x2c
	.zero		1


	//   ....[93]....
        /*0754*/ 	.word	0x00007460
        /*0758*/ 	.word	0x000000ff
        /*075c*/ 	.word	0x000000a0
        /*0760*/ 	.short	0x010a
        /*0762*/ 	.byte	0x2c
	.zero		1


	//   ....[94]....
        /*0764*/ 	.word	0x000075e0
        /*0768*/ 	.word	0x000000ff
        /*076c*/ 	.word	0x00000030
        /*0770*/ 	.short	0x010a
        /*0772*/ 	.byte	0x2c
	.zero		1


	//   ....[95]....
        /*0774*/ 	.word	0x00007700
        /*0778*/ 	.word	0x000000ff
        /*077c*/ 	.word	0x000000a0
        /*0780*/ 	.short	0x010a
        /*0782*/ 	.byte	0x2c
	.zero		1


	//   ....[96]....
        /*0784*/ 	.word	0x00008d40
        /*0788*/ 	.word	0x00000000
        /*078c*/ 	.word	0x00000000
        /*0790*/ 	.short	0x0101
        /*0792*/ 	.byte	0xff
	.zero		1


	//   ....[97]....
        /*0794*/ 	.word	0x00008d50
        /*0798*/ 	.word	0x00000003
        /*079c*/ 	.word	0x00000030
        /*07a0*/ 	.short	0x010a
        /*07a2*/ 	.byte	0xff
	.zero		1


	//   ....[98]....
        /*07a4*/ 	.word	0x00008e20
        /*07a8*/ 	.word	0x00000003
        /*07ac*/ 	.word	0x00000030
        /*07b0*/ 	.short	0x010a
        /*07b2*/ 	.byte	0xff
	.zero		1


	//   ....[99]....
        /*07b4*/ 	.word	0x00009550
        /*07b8*/ 	.word	0x000000ff
        /*07bc*/ 	.word	0x00000000
        /*07c0*/ 	.short	0x0101
        /*07c2*/ 	.byte	0x04
	.zero		1


	//   ....[100]....
        /*07c4*/ 	.word	0x0000a380
        /*07c8*/ 	.word	0x0000000d
        /*07cc*/ 	.word	0x00000000
        /*07d0*/ 	.short	0x0101
        /*07d2*/ 	.byte	0xff
	.zero		1


	//   ....[101]....
        /*07d4*/ 	.word	0x0000a3e0
        /*07d8*/ 	.word	0x0000000b
        /*07dc*/ 	.word	0x00000030
        /*07e0*/ 	.short	0x010a
        /*07e2*/ 	.byte	0xff
	.zero		1


	//   ....[102]....
        /*07e4*/ 	.word	0x0000a4e0
        /*07e8*/ 	.word	0x0000000b
        /*07ec*/ 	.word	0x00000030
        /*07f0*/ 	.short	0x010a
        /*07f2*/ 	.byte	0xff
	.zero		1


	//   ....[103]....
        /*07f4*/ 	.word	0x0000b9b0
        /*07f8*/ 	.word	0x00000003
        /*07fc*/ 	.word	0x00000000
        /*0800*/ 	.short	0x0101
        /*0802*/ 	.byte	0xff
	.zero		1


	//   ....[104]....
        /*0804*/ 	.word	0x0000b9d0
        /*0808*/ 	.word	0x00000000
        /*080c*/ 	.word	0x00000030
        /*0810*/ 	.short	0x010a
        /*0812*/ 	.byte	0xff
	.zero		1


	//   ....[105]....
        /*0814*/ 	.word	0x0000ba90
        /*0818*/ 	.word	0x00000000
        /*081c*/ 	.word	0x00000030
        /*0820*/ 	.short	0x010a
        /*0822*/ 	.byte	0xff
	.zero		1


	//   ....[106]....
        /*0824*/ 	.word	0x0000cfd0
        /*0828*/ 	.word	0x00000003
        /*082c*/ 	.word	0x00000000
        /*0830*/ 	.short	0x0101
        /*0832*/ 	.byte	0xff
	.zero		1


	//   ....[107]....
        /*0834*/ 	.word	0x0000d030
        /*0838*/ 	.word	0x00000008
        /*083c*/ 	.word	0x00000030
        /*0840*/ 	.short	0x010a
        /*0842*/ 	.byte	0xff
	.zero		1


	//   ....[108]....
        /*0844*/ 	.word	0x0000d130
        /*0848*/ 	.word	0x00000008
        /*084c*/ 	.word	0x00000030
        /*0850*/ 	.short	0x010a
        /*0852*/ 	.byte	0xff
	.zero		1


	//   ....[109]....
        /*0854*/ 	.word	0x0000e660
        /*0858*/ 	.word	0x00000003
        /*085c*/ 	.word	0x00000000
        /*0860*/ 	.short	0x0101
        /*0862*/ 	.byte	0xff
	.zero		1


	//   ....[110]....
        /*0864*/ 	.word	0x0000e680
        /*0868*/ 	.word	0x00000008
        /*086c*/ 	.word	0x00000030
        /*0870*/ 	.short	0x010a
        /*0872*/ 	.byte	0xff
	.zero		1


	//   ....[111]....
        /*0874*/ 	.word	0x0000e740
        /*0878*/ 	.word	0x00000008
        /*087c*/ 	.word	0x00000030
        /*0880*/ 	.short	0x010a
        /*0882*/ 	.byte	0xff
	.zero		1


	//   ....[112]....
        /*0884*/ 	.word	0x0000fd00
        /*0888*/ 	.word	0x00000003
        /*088c*/ 	.word	0x00000000
        /*0890*/ 	.short	0x0101
        /*0892*/ 	.byte	0xff
	.zero		1


	//   ....[113]....
        /*0894*/ 	.word	0x0000fd20
        /*0898*/ 	.word	0x00000000
        /*089c*/ 	.word	0x00000030
        /*08a0*/ 	.short	0x010a
        /*08a2*/ 	.byte	0xff
	.zero		1


	//   ....[114]....
        /*08a4*/ 	.word	0x0000fde0
        /*08a8*/ 	.word	0x00000000
        /*08ac*/ 	.word	0x00000030
        /*08b0*/ 	.short	0x010a
        /*08b2*/ 	.byte	0xff
	.zero		1


	//   ....[115]....
        /*08b4*/ 	.word	0x000112f0
        /*08b8*/ 	.word	0x00000003
        /*08bc*/ 	.word	0x00000000
        /*08c0*/ 	.short	0x0101
        /*08c2*/ 	.byte	0xff
	.zero		1


	//   ....[116]....
        /*08c4*/ 	.word	0x00011310
        /*08c8*/ 	.word	0x00000000
        /*08cc*/ 	.word	0x00000030
        /*08d0*/ 	.short	0x010a
        /*08d2*/ 	.byte	0xff
	.zero		1


	//   ....[117]....
        /*08d4*/ 	.word	0x000113c0
        /*08d8*/ 	.word	0x00000000
        /*08dc*/ 	.word	0x00000030
        /*08e0*/ 	.short	0x010a
        /*08e2*/ 	.byte	0xff
	.zero		1


	//   ....[118]....
        /*08e4*/ 	.word	0x000128e0
        /*08e8*/ 	.word	0x00000003
        /*08ec*/ 	.word	0x00000000
        /*08f0*/ 	.short	0x0101
        /*08f2*/ 	.byte	0xff
	.zero		1


	//   ....[119]....
        /*08f4*/ 	.word	0x000129e0
        /*08f8*/ 	.word	0x000000ff
        /*08fc*/ 	.word	0x000000d0
        /*0900*/ 	.short	0x0101
        /*0902*/ 	.byte	0x2c
	.zero		1


	//   ....[120]....
        /*0904*/ 	.word	0x00012b80
        /*0908*/ 	.word	0x000000ff
        /*090c*/ 	.word	0x00000000
        /*0910*/ 	.short	0x0101
        /*0912*/ 	.byte	0x04
	.zero		1


	//   ....[121]....
        /*0914*/ 	.word	0x00012ba0
        /*0918*/ 	.word	0x00000000
        /*091c*/ 	.word	0x000000c0
        /*0920*/ 	.short	0x010a
        /*0922*/ 	.byte	0xff
	.zero		1


	//   ....[122]....
        /*0924*/ 	.word	0x00012c00
        /*0928*/ 	.word	0x00000000
        /*092c*/ 	.word	0x00000018
        /*0930*/ 	.short	0x010a
        /*0932*/ 	.byte	0xff
	.zero		1


	//   ....[123]....
        /*0934*/ 	.word	0x00012c60
        /*0938*/ 	.word	0x00000000
        /*093c*/ 	.word	0x00000018
        /*0940*/ 	.short	0x010a
        /*0942*/ 	.byte	0xff
	.zero		1


	//   ....[124]....
        /*0944*/ 	.word	0x00012cb0
        /*0948*/ 	.word	0x00000003
        /*094c*/ 	.word	0x00000080
        /*0950*/ 	.short	0x010a
        /*0952*/ 	.byte	0xff
	.zero		1


	//   ....[125]....
        /*0954*/ 	.word	0x00012d10
        /*0958*/ 	.word	0x00000000
        /*095c*/ 	.word	0x00000000
        /*0960*/ 	.short	0x010a
        /*0962*/ 	.byte	0xff
	.zero		1


	//   ....[126]....
        /*0964*/ 	.word	0x00012d70
        /*0968*/ 	.word	0x00000000
        /*096c*/ 	.word	0x00000000
        /*0970*/ 	.short	0x010a
        /*0972*/ 	.byte	0xff
	.zero		1


	//   ....[127]....
        /*0974*/ 	.word	0x00012dc0
        /*0978*/ 	.word	0x00000002
        /*097c*/ 	.word	0x000000b0
        /*0980*/ 	.short	0x010a
        /*0982*/ 	.byte	0xff
	.zero		1


	//   ....[128]....
        /*0984*/ 	.word	0x00012e20
        /*0988*/ 	.word	0x00000002
        /*098c*/ 	.word	0x00000090
        /*0990*/ 	.short	0x010a
        /*0992*/ 	.byte	0xff
	.zero		1


	//   ....[129]....
        /*0994*/ 	.word	0x00012e70
        /*0998*/ 	.word	0x00000002
        /*099c*/ 	.word	0x00000080
        /*09a0*/ 	.short	0x010a
        /*09a2*/ 	.byte	0xff
	.zero		1


	//   ....[130]....
        /*09a4*/ 	.word	0x00012ed0
        /*09a8*/ 	.word	0x00000000
        /*09ac*/ 	.word	0x00000090
        /*09b0*/ 	.short	0x010a
        /*09b2*/ 	.byte	0xff
	.zero		1


	//   ....[131]....
        /*09b4*/ 	.word	0x00012f20
        /*09b8*/ 	.word	0x00000000
        /*09bc*/ 	.word	0x00000080
        /*09c0*/ 	.short	0x010a
        /*09c2*/ 	.byte	0xff
	.zero		1


	//   ....[132]....
        /*09c4*/ 	.word	0x00012f80
        /*09c8*/ 	.word	0x00000000
        /*09cc*/ 	.word	0x00000000
        /*09d0*/ 	.short	0x010a
        /*09d2*/ 	.byte	0xff
	.zero		1


	//   ....[133]....
        /*09d4*/ 	.word	0x00012fe0
        /*09d8*/ 	.word	0x00000000
        /*09dc*/ 	.word	0x000000a8
        /*09e0*/ 	.short	0x010a
        /*09e2*/ 	.byte	0xff
	.zero		1


	//   ....[134]....
        /*09e4*/ 	.word	0x00013040
        /*09e8*/ 	.word	0x00000000
        /*09ec*/ 	.word	0x00000000
        /*09f0*/ 	.short	0x010a
        /*09f2*/ 	.byte	0xff
	.zero		1


	//   ....[135]....
        /*09f4*/ 	.word	0x000130a0
        /*09f8*/ 	.word	0x00000000
        /*09fc*/ 	.word	0x000000d0
        /*0a00*/ 	.short	0x010a
        /*0a02*/ 	.byte	0xff
	.zero		1


	//   ....[136]....
        /*0a04*/ 	.word	0x000130f0
        /*0a08*/ 	.word	0x00000008
        /*0a0c*/ 	.word	0x00000080
        /*0a10*/ 	.short	0x010a
        /*0a12*/ 	.byte	0xff
	.zero		1


	//   ....[137]....
        /*0a14*/ 	.word	0x00013150
        /*0a18*/ 	.word	0x00000000
        /*0a1c*/ 	.word	0x00000078
        /*0a20*/ 	.short	0x010a
        /*0a22*/ 	.byte	0xff
	.zero		1


	//   ....[138]....
        /*0a24*/ 	.word	0x000131b0
        /*0a28*/ 	.word	0x00000000
        /*0a2c*/ 	.word	0x00000050
        /*0a30*/ 	.short	0x010a
        /*0a32*/ 	.byte	0xff
	.zero		1


	//   ....[139]....
        /*0a34*/ 	.word	0x00013210
        /*0a38*/ 	.word	0x00000000
        /*0a3c*/ 	.word	0x00000058
        /*0a40*/ 	.short	0x010a
        /*0a42*/ 	.byte	0xff
	.zero		1


	//   ....[140]....
        /*0a44*/ 	.word	0x00013270
        /*0a48*/ 	.word	0x00000000
        /*0a4c*/ 	.word	0x00000060
        /*0a50*/ 	.short	0x010a
        /*0a52*/ 	.byte	0xff
	.zero		1


	//   ....[141]....
        /*0a54*/ 	.word	0x000132d0
        /*0a58*/ 	.word	0x00000000
        /*0a5c*/ 	.word	0x00000068
        /*0a60*/ 	.short	0x010a
        /*0a62*/ 	.byte	0xff
	.zero		1


	//   ....[142]....
        /*0a64*/ 	.word	0x00013330
        /*0a68*/ 	.word	0x00000007
        /*0a6c*/ 	.word	0x00000050
        /*0a70*/ 	.short	0x010a
        /*0a72*/ 	.byte	0xff
	.zero		1


	//   ....[143]....
        /*0a74*/ 	.word	0x00013390
        /*0a78*/ 	.word	0x00000007
        /*0a7c*/ 	.word	0x00000058
        /*0a80*/ 	.short	0x010a
        /*0a82*/ 	.byte	0xff
	.zero		1


	//   ....[144]....
        /*0a84*/ 	.word	0x000133f0
        /*0a88*/ 	.word	0x00000007
        /*0a8c*/ 	.word	0x00000060
        /*0a90*/ 	.short	0x010a
        /*0a92*/ 	.byte	0xff
	.zero		1


	//   ....[145]....
        /*0a94*/ 	.word	0x00013450
        /*0a98*/ 	.word	0x00000007
        /*0a9c*/ 	.word	0x00000068
        /*0aa0*/ 	.short	0x010a
        /*0aa2*/ 	.byte	0xff
	.zero		1


	//   ....[146]....
        /*0aa4*/ 	.word	0x000134b0
        /*0aa8*/ 	.word	0x00000000
        /*0aac*/ 	.word	0x00000050
        /*0ab0*/ 	.short	0x010a
        /*0ab2*/ 	.byte	0xff
	.zero		1


	//   ....[147]....
        /*0ab4*/ 	.word	0x00013510
        /*0ab8*/ 	.word	0x00000000
        /*0abc*/ 	.word	0x00000058
        /*0ac0*/ 	.short	0x010a
        /*0ac2*/ 	.byte	0xff
	.zero		1


	//   ....[148]....
        /*0ac4*/ 	.word	0x00013570
        /*0ac8*/ 	.word	0x00000002
        /*0acc*/ 	.word	0x00000060
        /*0ad0*/ 	.short	0x010a
        /*0ad2*/ 	.byte	0xff
	.zero		1


	//   ....[149]....
        /*0ad4*/ 	.word	0x000135c0
        /*0ad8*/ 	.word	0x00000000
        /*0adc*/ 	.word	0x00000080
        /*0ae0*/ 	.short	0x010a
        /*0ae2*/ 	.byte	0xff
	.zero		1


	//   ....[150]....
        /*0ae4*/ 	.word	0x00013620
        /*0ae8*/ 	.word	0x00000003
        /*0aec*/ 	.word	0x00000030
        /*0af0*/ 	.short	0x010a
        /*0af2*/ 	.byte	0xff
	.zero		1


	//   ....[151]....
        /*0af4*/ 	.word	0x00013680
        /*0af8*/ 	.word	0x00000003
        /*0afc*/ 	.word	0x000000a0
        /*0b00*/ 	.short	0x010a
        /*0b02*/ 	.byte	0xff
	.zero		1


	//   ....[152]....
        /*0b04*/ 	.word	0x000136d0
        /*0b08*/ 	.word	0x00000003
        /*0b0c*/ 	.word	0x00000030
        /*0b10*/ 	.short	0x010a
        /*0b12*/ 	.byte	0xff
	.zero		1


	//   ....[153]....
        /*0b14*/ 	.word	0x00013720
        /*0b18*/ 	.word	0x0000000b
        /*0b1c*/ 	.word	0x00000030
        /*0b20*/ 	.short	0x010a
        /*0b22*/ 	.byte	0xff
	.zero		1


	//   ....[154]....
        /*0b24*/ 	.word	0x00013770
        /*0b28*/ 	.word	0x00000000
        /*0b2c*/ 	.word	0x00000030
        /*0b30*/ 	.short	0x010a
        /*0b32*/ 	.byte	0xff
	.zero		1


	//   ....[155]....
        /*0b34*/ 	.word	0x000137c0
        /*0b38*/ 	.word	0x00000008
        /*0b3c*/ 	.word	0x00000030
        /*0b40*/ 	.short	0x010a
        /*0b42*/ 	.byte	0xff
	.zero		1


	//   ....[156]....
        /*0b44*/ 	.word	0x00013810
        /*0b48*/ 	.word	0x00000008
        /*0b4c*/ 	.word	0x00000030
        /*0b50*/ 	.short	0x010a
        /*0b52*/ 	.byte	0xff
	.zero		1


	//   ....[157]....
        /*0b54*/ 	.word	0x00013860
        /*0b58*/ 	.word	0x00000000
        /*0b5c*/ 	.word	0x00000030
        /*0b60*/ 	.short	0x010a
        /*0b62*/ 	.byte	0xff
	.zero		1


	//   ....[158]....
        /*0b64*/ 	.word	0x000138b0
        /*0b68*/ 	.word	0x00000000
        /*0b6c*/ 	.word	0x00000030
        /*0b70*/ 	.short	0x010a
        /*0b72*/ 	.byte	0xff
	.zero		1


	//----- nvinfo : EIATTR_NUM_MBARRIERS
	.align		4
.L_47:
        /*0b74*/ 	.byte	0x03, 0x38
        /*0b76*/ 	.short	0x001b


	//----- nvinfo : EIATTR_EXIT_INSTR_OFFSETS
	.align		4
        /*0b78*/ 	.byte	0x04, 0x1c
        /*0b7a*/ 	.short	(.L_49 - .L_48)


	//   ....[0]....
.L_48:
        /*0b7c*/ 	.word	0x00002d70


	//   ....[1]....
        /*0b80*/ 	.word	0x00003280


	//   ....[2]....
        /*0b84*/ 	.word	0x000032e0


	//   ....[3]....
        /*0b88*/ 	.word	0x000046d0


	//   ....[4]....
        /*0b8c*/ 	.word	0x000062c0


	//   ....[5]....
        /*0b90*/ 	.word	0x00006300


	//   ....[6]....
        /*0b94*/ 	.word	0x00012a60


	//   ....[7]....
        /*0b98*/ 	.word	0x00012ae0


	//   ....[8]....
        /*0b9c*/ 	.word	0x00012b10


	//   ....[9]....
        /*0ba0*/ 	.word	0x00012b90


	//----- nvinfo : EIATTR_MAX_THREADS
	.align		4
.L_49:
        /*0ba4*/ 	.byte	0x04, 0x05
        /*0ba6*/ 	.short	(.L_51 - .L_50)
.L_50:
        /*0ba8*/ 	.word	0x00000100
        /*0bac*/ 	.word	0x00000001
        /*0bb0*/ 	.word	0x00000001


	//----- nvinfo : EIATTR_CRS_STACK_SIZE
	.align		4
.L_51:
        /*0bb4*/ 	.byte	0x04, 0x1e
        /*0bb6*/ 	.short	(.L_53 - .L_52)
.L_52:
        /*0bb8*/ 	.word	0x00000000


	//----- nvinfo : EIATTR_CBANK_PARAM_SIZE
	.align		4
.L_53:
        /*0bbc*/ 	.byte	0x03, 0x19
        /*0bbe*/ 	.short	0x0c00


	//----- nvinfo : EIATTR_PARAM_CBANK
	.align		4
        /*0bc0*/ 	.byte	0x04, 0x0a
        /*0bc2*/ 	.short	(.L_55 - .L_54)
	.align		4
.L_54:
        /*0bc4*/ 	.word	index@(.nv.constant0._ZN7cutlass13device_kernelINS_4gemm6kernel13GemmUniversalIN4cute5tupleIJiiiiEEENS1_10collective13CollectiveMmaINS1_46MainloopSm100TmaUmmaWarpSpecializedBlockScaledILi3ELi2ELi1ENS5_IJNS4_1CILi8EEENSA_ILi1EEESC_EEEEENS5_IJNSA_ILi128EEENSA_ILi256EEESF_EEENS5_IJNS_12float_e4m3_tENS_13float_ue8m0_tEEEENS5_IJNS5_IJlSC_lEEENS4_6LayoutINS5_IJNS5_IJNS5_IJNSA_ILi32EEENSA_ILi4EEEEEEiEEESQ_NS5_IJSC_iEEEEEENS5_IJNS5_IJNS5_IJNSA_ILi16EEESO_EEEiEEENS5_IJNS5_IJNSA_ILi0EEESC_EEENSA_ILi512EEEEEENS5_IJSW_iEEEEEEEEEEESK_S13_NS4_8TiledMMAINS4_8MMA_AtomIJNS4_21SM100_MMA_MXF8F6F4_SSISI_SI_fSJ_Li128ELi256ELNS4_4UMMA5MajorE0ELS18_0ELNS17_7ScaleInE0ELS19_0EEEEEENSM_INS5_IJSC_SC_SC_EEENS5_IJSW_SW_SW_EEEEENS5_IJNS4_10UnderscoreES1F_S1F_EEEEENS5_IJNS4_13SM90_TMA_LOADES1I_EEENS5_IJNS4_14ComposedLayoutINS4_7SwizzleILi3ELi4ELi3EEENS4_18smem_ptr_flag_bitsILi8EEENSM_INS5_IJSB_SF_EEENS5_IJSF_SC_EEEEEEENSM_INS5_IJNS5_IJNS5_IJSP_SC_EEENS5_IJSN_SC_EEEEEESC_NS5_IJSO_SC_EEEEEENS5_IJNS5_IJNS5_IJSU_SY_EEESX_EEESW_NS5_IJSC_SY_EEEEEEEEEEEvNS4_8identityENS5_IJNS4_23SM90_TMA_LOAD_MULTICASTES25_EEENS5_IJS1S_NSM_INS5_IJNS5_IJNS5_IJSP_NSA_ILi2EEEEEES1U_EEESC_S1W_EEENS5_IJS1Z_SW_NS5_IJSC_NSA_ILi1024EEEEEEEEEEEEEEvS24_EENS_8epilogue10collective18CollectiveEpilogueINS2H_23Sm100TmaWarpSpecializedILi4ELi2ELi32ELb1ELb0EEEJNS5_IJNSA_ILi64EEESG_SF_EEENS5_IJNSM_IS2M_SC_EENSM_INS5_IJSN_S27_EEENS5_IJSC_SF_EEEEEEEENS_10bfloat16_tESL_S2T_SL_NS2H_6fusion15FusionCallbacksIS2L_NS2U_17LinearCombinationIS2T_fS2T_fLNS_15FloatRoundStyleE2EEES2N_S2S_JEEENS4_5SM1004TMEM4LOAD26SM100_TMEM_LOAD_32dp32b32xES1I_NS1K_INS1L_ILi2ELi4ELi3EEENS1N_ILi16EEENSM_INS5_IJSB_SN_EEES1U_EEEENS4_39AutoVectorizingCopyWithAssumedAlignmentILi128EEENS4_14SM90_TMA_STOREES38_S3A_S3A_EEEvvEEEEvNT_6ParamsE)
        /*0bc8*/ 	.short	0x0380
        /*0bca*/ 	.short	0x0c00


	//----- nvinfo : EIATTR_SW_WAR
	.align		4
.L_55:
        /*0bcc*/ 	.byte	0x04, 0x36
        /*0bce*/ 	.short	(.L_57 - .L_56)
.L_56:
        /*0bd0*/ 	.word	0x00000008
.L_57:


//--------------------- .nv.callgraph             --------------------------
	.section	.nv.callgraph,"",@"SHT_CUDA_CALLGRAPH"
	.align	4
	.sectionentsize	8
	.align		4
        /*0000*/ 	.word	0x00000000
	.align		4
        /*0004*/ 	.word	0xffffffff
	.align		4
        /*0008*/ 	.word	index@(_ZN7cutlass13device_kernelINS_4gemm6kernel13GemmUniversalIN4cute5tupleIJiiiiEEENS1_10collective13CollectiveMmaINS1_46MainloopSm100TmaUmmaWarpSpecializedBlockScaledILi3ELi2ELi1ENS5_IJNS4_1CILi8EEENSA_ILi1EEESC_EEEEENS5_IJNSA_ILi128EEENSA_ILi256EEESF_EEENS5_IJNS_12float_e4m3_tENS_13float_ue8m0_tEEEENS5_IJNS5_IJlSC_lEEENS4_6LayoutINS5_IJNS5_IJNS5_IJNSA_ILi32EEENSA_ILi4EEEEEEiEEESQ_NS5_IJSC_iEEEEEENS5_IJNS5_IJNS5_IJNSA_ILi16EEESO_EEEiEEENS5_IJNS5_IJNSA_ILi0EEESC_EEENSA_ILi512EEEEEENS5_IJSW_iEEEEEEEEEEESK_S13_NS4_8TiledMMAINS4_8MMA_AtomIJNS4_21SM100_MMA_MXF8F6F4_SSISI_SI_fSJ_Li128ELi256ELNS4_4UMMA5MajorE0ELS18_0ELNS17_7ScaleInE0ELS19_0EEEEEENSM_INS5_IJSC_SC_SC_EEENS5_IJSW_SW_SW_EEEEENS5_IJNS4_10UnderscoreES1F_S1F_EEEEENS5_IJNS4_13SM90_TMA_LOADES1I_EEENS5_IJNS4_14ComposedLayoutINS4_7SwizzleILi3ELi4ELi3EEENS4_18smem_ptr_flag_bitsILi8EEENSM_INS5_IJSB_SF_EEENS5_IJSF_SC_EEEEEEENSM_INS5_IJNS5_IJNS5_IJSP_SC_EEENS5_IJSN_SC_EEEEEESC_NS5_IJSO_SC_EEEEEENS5_IJNS5_IJNS5_IJSU_SY_EEESX_EEESW_NS5_IJSC_SY_EEEEEEEEEEEvNS4_8identityENS5_IJNS4_23SM90_TMA_LOAD_MULTICASTES25_EEENS5_IJS1S_NSM_INS5_IJNS5_IJNS5_IJSP_NSA_ILi2EEEEEES1U_EEESC_S1W_EEENS5_IJS1Z_SW_NS5_IJSC_NSA_ILi1024EEEEEEEEEEEEEEvS24_EENS_8epilogue10collective18CollectiveEpilogueINS2H_23Sm100TmaWarpSpecializedILi4ELi2ELi32ELb1ELb0EEEJNS5_IJNSA_ILi64EEESG_SF_EEENS5_IJNSM_IS2M_SC_EENSM_INS5_IJSN_S27_EEENS5_IJSC_SF_EEEEEEEENS_10bfloat16_tESL_S2T_SL_NS2H_6fusion15FusionCallbacksIS2L_NS2U_17LinearCombinationIS2T_fS2T_fLNS_15FloatRoundStyleE2EEES2N_S2S_JEEENS4_5SM1004TMEM4LOAD26SM100_TMEM_LOAD_32dp32b32xES1I_NS1K_INS1L_ILi2ELi4ELi3EEENS1N_ILi16EEENSM_INS5_IJSB_SN_EEES1U_EEEENS4_39AutoVectorizingCopyWithAssumedAlignmentILi128EEENS4_14SM90_TMA_STOREES38_S3A_S3A_EEEvvEEEEvNT_6ParamsE)
	.align		4
        /*000c*/ 	.word	index@(__assertfail)
	.align		4
        /*0010*/ 	.word	0x00000000
	.align		4
        /*0014*/ 	.word	0xfffffffe
	.align		4
        /*0018*/ 	.word	0x00000000
	.align		4
        /*001c*/ 	.word	0xfffffffd
	.align		4
        /*0020*/ 	.word	0x00000000
	.align		4
        /*0024*/ 	.word	0xfffffffc


//--------------------- .nv.constant4             --------------------------
	.section	.nv.constant4,"a",@progbits
	.align	8
	.align		8
.nv.constant4:
        /*0000*/ 	.dword	__assertfail
	.align		8
        /*0008*/ 	.dword	__unnamed_1
	.align		8
        /*0010*/ 	.dword	__unnamed_2
	.align		8
        /*0018*/ 	.dword	_ZN40_INTERNAL_9f125834_4_k_cu_a38e445b_373844cuda3std3__45__cpo5beginE
	.align		8
        /*0020*/ 	.dword	_ZN40_INTERNAL_9f125834_4_k_cu_a38e445b_373844cuda3std3__45__cpo3endE
	.align		8
        /*0028*/ 	.dword	_ZN40_INTERNAL_9f125834_4_k_cu_a38e445b_373844cuda3std3__45__cpo6cbeginE
	.align		8
        /*0030*/ 	.dword	_ZN40_INTERNAL_9f125834_4_k_cu_a38e445b_373844cuda3std3__45__cpo4cendE
	.align		8
        /*0038*/ 	.dword	_ZN40_INTERNAL_9f125834_4_k_cu_a38e445b_373844cuda3std3__442_GLOBAL__N__9f125834_4_k_cu_a38e445b_373846ignoreE
	.align		8
        /*0040*/ 	.dword	_ZN40_INTERNAL_9f125834_4_k_cu_a38e445b_373844cuda3std3__419piecewise_constructE
	.align		8
        /*0048*/ 	.dword	_ZN40_INTERNAL_9f125834_4_k_cu_a38e445b_373844cuda3std3__48in_placeE
	.align		8
        /*0050*/ 	.dword	_ZN40_INTERNAL_9f125834_4_k_cu_a38e445b_373844cuda3std6ranges3__45__cpo4swapE
	.align		8
        /*0058*/ 	.dword	_ZN40_INTERNAL_9f125834_4_k_cu_a38e445b_373844cuda3std6ranges3__45__cpo9iter_moveE
	.align		8
        /*0060*/ 	.dword	_ZN40_INTERNAL_9f125834_4_k_cu_a38e445b_373844cute7productE
	.align		8
        /*0068*/ 	.dword	_ZN40_INTERNAL_9f125834_4_k_cu_a38e445b_373844cute1_E
	.align		8
        /*0070*/ 	.dword	$str$25
	.align		8
        /*0078*/ 	.dword	$str$26
	.align		8
        /*0080*/ 	.dword	$str$27
	.align		8
        /*0088*/ 	.dword	$str$28


//--------------------- .text._ZN7cutlass13device_kernelINS_4gemm6kernel13GemmUniversalIN4cute5tupleIJiiiiEEENS1_10collective13CollectiveMmaINS1_46MainloopSm100TmaUmmaWarpSpecializedBlockScaledILi3ELi2ELi1ENS5_IJNS4_1CILi8EEENSA_ILi1EEESC_EEEEENS5_IJNSA_ILi128EEENSA_ILi256EEESF_EEENS5_IJNS_12float_e4m3_tENS_13float_ue8m0_tEEEENS5_IJNS5_IJlSC_lEEENS4_6LayoutINS5_IJNS5_IJNS5_IJNSA_ILi32EEENSA_ILi4EEEEEEiEEESQ_NS5_IJSC_iEEEEEENS5_IJNS5_IJNS5_IJNSA_ILi16EEESO_EEEiEEENS5_IJNS5_IJNSA_ILi0EEESC_EEENSA_ILi512EEEEEENS5_IJSW_iEEEEEEEEEEESK_S13_NS4_8TiledMMAINS4_8MMA_AtomIJNS4_21SM100_MMA_MXF8F6F4_SSISI_SI_fSJ_Li128ELi256ELNS4_4UMMA5MajorE0ELS18_0ELNS17_7ScaleInE0ELS19_0EEEEEENSM_INS5_IJSC_SC_SC_EEENS5_IJSW_SW_SW_EEEEENS5_IJNS4_10UnderscoreES1F_S1F_EEEEENS5_IJNS4_13SM90_TMA_LOADES1I_EEENS5_IJNS4_14ComposedLayoutINS4_7SwizzleILi3ELi4ELi3EEENS4_18smem_ptr_flag_bitsILi8EEENSM_INS5_IJSB_SF_EEENS5_IJSF_SC_EEEEEEENSM_INS5_IJNS5_IJNS5_IJSP_SC_EEENS5_IJSN_SC_EEEEEESC_NS5_IJSO_SC_EEEEEENS5_IJNS5_IJNS5_IJSU_SY_EEESX_EEESW_NS5_IJSC_SY_EEEEEEEEEEEvNS4_8identityENS5_IJNS4_23SM90_TMA_LOAD_MULTICASTES25_EEENS5_IJS1S_NSM_INS5_IJNS5_IJNS5_IJSP_NSA_ILi2EEEEEES1U_EEESC_S1W_EEENS5_IJS1Z_SW_NS5_IJSC_NSA_ILi1024EEEEEEEEEEEEEEvS24_EENS_8epilogue10collective18CollectiveEpilogueINS2H_23Sm100TmaWarpSpecializedILi4ELi2ELi32ELb1ELb0EEEJNS5_IJNSA_ILi64EEESG_SF_EEENS5_IJNSM_IS2M_SC_EENSM_INS5_IJSN_S27_EEENS5_IJSC_SF_EEEEEEEENS_10bfloat16_tESL_S2T_SL_NS2H_6fusion15FusionCallbacksIS2L_NS2U_17LinearCombinationIS2T_fS2T_fLNS_15FloatRoundStyleE2EEES2N_S2S_JEEENS4_5SM1004TMEM4LOAD26SM100_TMEM_LOAD_32dp32b32xES1I_NS1K_INS1L_ILi2ELi4ELi3EEENS1N_ILi16EEENSM_INS5_IJSB_SN_EEES1U_EEEENS4_39AutoVectorizingCopyWithAssumedAlignmentILi128EEENS4_14SM90_TMA_STOREES38_S3A_S3A_EEEvvEEEEvNT_6ParamsE --------------------------
	.section	.text._ZN7cutlass13device_kernelINS_4gemm6kernel13GemmUniversalIN4cute5tupleIJiiiiEEENS1_10collective13CollectiveMmaINS1_46MainloopSm100TmaUmmaWarpSpecializedBlockScaledILi3ELi2ELi1ENS5_IJNS4_1CILi8EEENSA_ILi1EEESC_EEEEENS5_IJNSA_ILi128EEENSA_ILi256EEESF_EEENS5_IJNS_12float_e4m3_tENS_13float_ue8m0_tEEEENS5_IJNS5_IJlSC_lEEENS4_6LayoutINS5_IJNS5_IJNS5_IJNSA_ILi32EEENSA_ILi4EEEEEEiEEESQ_NS5_IJSC_iEEEEEENS5_IJNS5_IJNS5_IJNSA_ILi16EEESO_EEEiEEENS5_IJNS5_IJNSA_ILi0EEESC_EEENSA_ILi512EEEEEENS5_IJSW_iEEEEEEEEEEESK_S13_NS4_8TiledMMAINS4_8MMA_AtomIJNS4_21SM100_MMA_MXF8F6F4_SSISI_SI_fSJ_Li128ELi256ELNS4_4UMMA5MajorE0ELS18_0ELNS17_7ScaleInE0ELS19_0EEEEEENSM_INS5_IJSC_SC_SC_EEENS5_IJSW_SW_SW_EEEEENS5_IJNS4_10UnderscoreES1F_S1F_EEEEENS5_IJNS4_13SM90_TMA_LOADES1I_EEENS5_IJNS4_14ComposedLayoutINS4_7SwizzleILi3ELi4ELi3EEENS4_18smem_ptr_flag_bitsILi8EEENSM_INS5_IJSB_SF_EEENS5_IJSF_SC_EEEEEEENSM_INS5_IJNS5_IJNS5_IJSP_SC_EEENS5_IJSN_SC_EEEEEESC_NS5_IJSO_SC_EEEEEENS5_IJNS5_IJNS5_IJSU_SY_EEESX_EEESW_NS5_IJSC_SY_EEEEEEEEEEEvNS4_8identityENS5_IJNS4_23SM90_TMA_LOAD_MULTICASTES25_EEENS5_IJS1S_NSM_INS5_IJNS5_IJNS5_IJSP_NSA_ILi2EEEEEES1U_EEESC_S1W_EEENS5_IJS1Z_SW_NS5_IJSC_NSA_ILi1024EEEEEEEEEEEEEEvS24_EENS_8epilogue10collective18CollectiveEpilogueINS2H_23Sm100TmaWarpSpecializedILi4ELi2ELi32ELb1ELb0EEEJNS5_IJNSA_ILi64EEESG_SF_EEENS5_IJNSM_IS2M_SC_EENSM_INS5_IJSN_S27_EEENS5_IJSC_SF_EEEEEEEENS_10bfloat16_tESL_S2T_SL_NS2H_6fusion15FusionCallbacksIS2L_NS2U_17LinearCombinationIS2T_fS2T_fLNS_15FloatRoundStyleE2EEES2N_S2S_JEEENS4_5SM1004TMEM4LOAD26SM100_TMEM_LOAD_32dp32b32xES1I_NS1K_INS1L_ILi2ELi4ELi3EEENS1N_ILi16EEENSM_INS5_IJSB_SN_EEES1U_EEEENS4_39AutoVectorizingCopyWithAssumedAlignmentILi128EEENS4_14SM90_TMA_STOREES38_S3A_S3A_EEEvvEEEEvNT_6ParamsE,"ax",@progbits
	.align	128
.text._ZN7cutlass13device_kernelINS_4gemm6kernel13GemmUniversalIN4cute5tupleIJiiiiEEENS1_10collective13CollectiveMmaINS1_46MainloopSm100TmaUmmaWarpSpecializedBlockScaledILi3ELi2ELi1ENS5_IJNS4_1CILi8EEENSA_ILi1EEESC_EEEEENS5_IJNSA_ILi128EEENSA_ILi256EEESF_EEENS5_IJNS_12float_e4m3_tENS_13float_ue8m0_tEEEENS5_IJNS5_IJlSC_lEEENS4_6LayoutINS5_IJNS5_IJNS5_IJNSA_ILi32EEENSA_ILi4EEEEEEiEEESQ_NS5_IJSC_iEEEEEENS5_IJNS5_IJNS5_IJNSA_ILi16EEESO_EEEiEEENS5_IJNS5_IJNSA_ILi0EEESC_EEENSA_ILi512EEEEEENS5_IJSW_iEEEEEEEEEEESK_S13_NS4_8TiledMMAINS4_8MMA_AtomIJNS4_21SM100_MMA_MXF8F6F4_SSISI_SI_fSJ_Li128ELi256ELNS4_4UMMA5MajorE0ELS18_0ELNS17_7ScaleInE0ELS19_0EEEEEENSM_INS5_IJSC_SC_SC_EEENS5_IJSW_SW_SW_EEEEENS5_IJNS4_10UnderscoreES1F_S1F_EEEEENS5_IJNS4_13SM90_TMA_LOADES1I_EEENS5_IJNS4_14ComposedLayoutINS4_7SwizzleILi3ELi4ELi3EEENS4_18smem_ptr_flag_bitsILi8EEENSM_INS5_IJSB_SF_EEENS5_IJSF_SC_EEEEEEENSM_INS5_IJNS5_IJNS5_IJSP_SC_EEENS5_IJSN_SC_EEEEEESC_NS5_IJSO_SC_EEEEEENS5_IJNS5_IJNS5_IJSU_SY_EEESX_EEESW_NS5_IJSC_SY_EEEEEEEEEEEvNS4_8identityENS5_IJNS4_23SM90_TMA_LOAD_MULTICASTES25_EEENS5_IJS1S_NSM_INS5_IJNS5_IJNS5_IJSP_NSA_ILi2EEEEEES1U_EEESC_S1W_EEENS5_IJS1Z_SW_NS5_IJSC_NSA_ILi1024EEEEEEEEEEEEEEvS24_EENS_8epilogue10collective18CollectiveEpilogueINS2H_23Sm100TmaWarpSpecializedILi4ELi2ELi32ELb1ELb0EEEJNS5_IJNSA_ILi64EEESG_SF_EEENS5_IJNSM_IS2M_SC_EENSM_INS5_IJSN_S27_EEENS5_IJSC_SF_EEEEEEEENS_10bfloat16_tESL_S2T_SL_NS2H_6fusion15FusionCallbacksIS2L_NS2U_17LinearCombinationIS2T_fS2T_fLNS_15FloatRoundStyleE2EEES2N_S2S_JEEENS4_5SM1004TMEM4LOAD26SM100_TMEM_LOAD_32dp32b32xES1I_NS1K_INS1L_ILi2ELi4ELi3EEENS1N_ILi16EEENSM_INS5_IJSB_SN_EEES1U_EEEENS4_39AutoVectorizingCopyWithAssumedAlignmentILi128EEENS4_14SM90_TMA_STOREES38_S3A_S3A_EEEvvEEEEvNT_6ParamsE:
        .type           _ZN7cutlass13device_kernelINS_4gemm6kernel13GemmUniversalIN4cute5tupleIJiiiiEEENS1_10collective13CollectiveMmaINS1_46MainloopSm100TmaUmmaWarpSpecializedBlockScaledILi3ELi2ELi1ENS5_IJNS4_1CILi8EEENSA_ILi1EEESC_EEEEENS5_IJNSA_ILi128EEENSA_ILi256EEESF_EEENS5_IJNS_12float_e4m3_tENS_13float_ue8m0_tEEEENS5_IJNS5_IJlSC_lEEENS4_6LayoutINS5_IJNS5_IJNS5_IJNSA_ILi32EEENSA_ILi4EEEEEEiEEESQ_NS5_IJSC_iEEEEEENS5_IJNS5_IJNS5_IJNSA_ILi16EEESO_EEEiEEENS5_IJNS5_IJNSA_ILi0EEESC_EEENSA_ILi512EEEEEENS5_IJSW_iEEEEEEEEEEESK_S13_NS4_8TiledMMAINS4_8MMA_AtomIJNS4_21SM100_MMA_MXF8F6F4_SSISI_SI_fSJ_Li128ELi256ELNS4_4UMMA5MajorE0ELS18_0ELNS17_7ScaleInE0ELS19_0EEEEEENSM_INS5_IJSC_SC_SC_EEENS5_IJSW_SW_SW_EEEEENS5_IJNS4_10UnderscoreES1F_S1F_EEEEENS5_IJNS4_13SM90_TMA_LOADES1I_EEENS5_IJNS4_14ComposedLayoutINS4_7SwizzleILi3ELi4ELi3EEENS4_18smem_ptr_flag_bitsILi8EEENSM_INS5_IJSB_SF_EEENS5_IJSF_SC_EEEEEEENSM_INS5_IJNS5_IJNS5_IJSP_SC_EEENS5_IJSN_SC_EEEEEESC_NS5_IJSO_SC_EEEEEENS5_IJNS5_IJNS5_IJSU_SY_EEESX_EEESW_NS5_IJSC_SY_EEEEEEEEEEEvNS4_8identityENS5_IJNS4_23SM90_TMA_LOAD_MULTICASTES25_EEENS5_IJS1S_NSM_INS5_IJNS5_IJNS5_IJSP_NSA_ILi2EEEEEES1U_EEESC_S1W_EEENS5_IJS1Z_SW_NS5_IJSC_NSA_ILi1024EEEEEEEEEEEEEEvS24_EENS_8epilogue10collective18CollectiveEpilogueINS2H_23Sm100TmaWarpSpecializedILi4ELi2ELi32ELb1ELb0EEEJNS5_IJNSA_ILi64EEESG_SF_EEENS5_IJNSM_IS2M_SC_EENSM_INS5_IJSN_S27_EEENS5_IJSC_SF_EEEEEEEENS_10bfloat16_tESL_S2T_SL_NS2H_6fusion15FusionCallbacksIS2L_NS2U_17LinearCombinationIS2T_fS2T_fLNS_15FloatRoundStyleE2EEES2N_S2S_JEEENS4_5SM1004TMEM4LOAD26SM100_TMEM_LOAD_32dp32b32xES1I_NS1K_INS1L_ILi2ELi4ELi3EEENS1N_ILi16EEENSM_INS5_IJSB_SN_EEES1U_EEEENS4_39AutoVectorizingCopyWithAssumedAlignmentILi128EEENS4_14SM90_TMA_STOREES38_S3A_S3A_EEEvvEEEEvNT_6ParamsE,@function
        .size           _ZN7cutlass13device_kernelINS_4gemm6kernel13GemmUniversalIN4cute5tupleIJiiiiEEENS1_10collective13CollectiveMmaINS1_46MainloopSm100TmaUmmaWarpSpecializedBlockScaledILi3ELi2ELi1ENS5_IJNS4_1CILi8EEENSA_ILi1EEESC_EEEEENS5_IJNSA_ILi128EEENSA_ILi256EEESF_EEENS5_IJNS_12float_e4m3_tENS_13float_ue8m0_tEEEENS5_IJNS5_IJlSC_lEEENS4_6LayoutINS5_IJNS5_IJNS5_IJNSA_ILi32EEENSA_ILi4EEEEEEiEEESQ_NS5_IJSC_iEEEEEENS5_IJNS5_IJNS5_IJNSA_ILi16EEESO_EEEiEEENS5_IJNS5_IJNSA_ILi0EEESC_EEENSA_ILi512EEEEEENS5_IJSW_iEEEEEEEEEEESK_S13_NS4_8TiledMMAINS4_8MMA_AtomIJNS4_21SM100_MMA_MXF8F6F4_SSISI_SI_fSJ_Li128ELi256ELNS4_4UMMA5MajorE0ELS18_0ELNS17_7ScaleInE0ELS19_0EEEEEENSM_INS5_IJSC_SC_SC_EEENS5_IJSW_SW_SW_EEEEENS5_IJNS4_10UnderscoreES1F_S1F_EEEEENS5_IJNS4_13SM90_TMA_LOADES1I_EEENS5_IJNS4_14ComposedLayoutINS4_7SwizzleILi3ELi4ELi3EEENS4_18smem_ptr_flag_bitsILi8EEENSM_INS5_IJSB_SF_EEENS5_IJSF_SC_EEEEEEENSM_INS5_IJNS5_IJNS5_IJSP_SC_EEENS5_IJSN_SC_EEEEEESC_NS5_IJSO_SC_EEEEEENS5_IJNS5_IJNS5_IJSU_SY_EEESX_EEESW_NS5_IJSC_SY_EEEEEEEEEEEvNS4_8identityENS5_IJNS4_23SM90_TMA_LOAD_MULTICASTES25_EEENS5_IJS1S_NSM_INS5_IJNS5_IJNS5_IJSP_NSA_ILi2EEEEEES1U_EEESC_S1W_EEENS5_IJS1Z_SW_NS5_IJSC_NSA_ILi1024EEEEEEEEEEEEEEvS24_EENS_8epilogue10collective18CollectiveEpilogueINS2H_23Sm100TmaWarpSpecializedILi4ELi2ELi32ELb1ELb0EEEJNS5_IJNSA_ILi64EEESG_SF_EEENS5_IJNSM_IS2M_SC_EENSM_INS5_IJSN_S27_EEENS5_IJSC_SF_EEEEEEEENS_10bfloat16_tESL_S2T_SL_NS2H_6fusion15FusionCallbacksIS2L_NS2U_17LinearCombinationIS2T_fS2T_fLNS_15FloatRoundStyleE2EEES2N_S2S_JEEENS4_5SM1004TMEM4LOAD26SM100_TMEM_LOAD_32dp32b32xES1I_NS1K_INS1L_ILi2ELi4ELi3EEENS1N_ILi16EEENSM_INS5_IJSB_SN_EEES1U_EEEENS4_39AutoVectorizingCopyWithAssumedAlignmentILi128EEENS4_14SM90_TMA_STOREES38_S3A_S3A_EEEvvEEEEvNT_6ParamsE,(.L_x_239 - _ZN7cutlass13device_kernelINS_4gemm6kernel13GemmUniversalIN4cute5tupleIJiiiiEEENS1_10collective13CollectiveMmaINS1_46MainloopSm100TmaUmmaWarpSpecializedBlockScaledILi3ELi2ELi1ENS5_IJNS4_1CILi8EEENSA_ILi1EEESC_EEEEENS5_IJNSA_ILi128EEENSA_ILi256EEESF_EEENS5_IJNS_12float_e4m3_tENS_13float_ue8m0_tEEEENS5_IJNS5_IJlSC_lEEENS4_6LayoutINS5_IJNS5_IJNS5_IJNSA_ILi32EEENSA_ILi4EEEEEEiEEESQ_NS5_IJSC_iEEEEEENS5_IJNS5_IJNS5_IJNSA_ILi16EEESO_EEEiEEENS5_IJNS5_IJNSA_ILi0EEESC_EEENSA_ILi512EEEEEENS5_IJSW_iEEEEEEEEEEESK_S13_NS4_8TiledMMAINS4_8MMA_AtomIJNS4_21SM100_MMA_MXF8F6F4_SSISI_SI_fSJ_Li128ELi256ELNS4_4UMMA5MajorE0ELS18_0ELNS17_7ScaleInE0ELS19_0EEEEEENSM_INS5_IJSC_SC_SC_EEENS5_IJSW_SW_SW_EEEEENS5_IJNS4_10UnderscoreES1F_S1F_EEEEENS5_IJNS4_13SM90_TMA_LOADES1I_EEENS5_IJNS4_14ComposedLayoutINS4_7SwizzleILi3ELi4ELi3EEENS4_18smem_ptr_flag_bitsILi8EEENSM_INS5_IJSB_SF_EEENS5_IJSF_SC_EEEEEEENSM_INS5_IJNS5_IJNS5_IJSP_SC_EEENS5_IJSN_SC_EEEEEESC_NS5_IJSO_SC_EEEEEENS5_IJNS5_IJNS5_IJSU_SY_EEESX_EEESW_NS5_IJSC_SY_EEEEEEEEEEEvNS4_8identityENS5_IJNS4_23SM90_TMA_LOAD_MULTICASTES25_EEENS5_IJS1S_NSM_INS5_IJNS5_IJNS5_IJSP_NSA_ILi2EEEEEES1U_EEESC_S1W_EEENS5_IJS1Z_SW_NS5_IJSC_NSA_ILi1024EEEEEEEEEEEEEEvS24_EENS_8epilogue10collective18CollectiveEpilogueINS2H_23Sm100TmaWarpSpecializedILi4ELi2ELi32ELb1ELb0EEEJNS5_IJNSA_ILi64EEESG_SF_EEENS5_IJNSM_IS2M_SC_EENSM_INS5_IJSN_S27_EEENS5_IJSC_SF_EEEEEEEENS_10bfloat16_tESL_S2T_SL_NS2H_6fusion15FusionCallbacksIS2L_NS2U_17LinearCombinationIS2T_fS2T_fLNS_15FloatRoundStyleE2EEES2N_S2S_JEEENS4_5SM1004TMEM4LOAD26SM100_TMEM_LOAD_32dp32b32xES1I_NS1K_INS1L_ILi2ELi4ELi3EEENS1N_ILi16EEENSM_INS5_IJSB_SN_EEES1U_EEEENS4_39AutoVectorizingCopyWithAssumedAlignmentILi128EEENS4_14SM90_TMA_STOREES38_S3A_S3A_EEEvvEEEEvNT_6ParamsE)
        .other          _ZN7cutlass13device_kernelINS_4gemm6kernel13GemmUniversalIN4cute5tupleIJiiiiEEENS1_10collective13CollectiveMmaINS1_46MainloopSm100TmaUmmaWarpSpecializedBlockScaledILi3ELi2ELi1ENS5_IJNS4_1CILi8EEENSA_ILi1EEESC_EEEEENS5_IJNSA_ILi128EEENSA_ILi256EEESF_EEENS5_IJNS_12float_e4m3_tENS_13float_ue8m0_tEEEENS5_IJNS5_IJlSC_lEEENS4_6LayoutINS5_IJNS5_IJNS5_IJNSA_ILi32EEENSA_ILi4EEEEEEiEEESQ_NS5_IJSC_iEEEEEENS5_IJNS5_IJNS5_IJNSA_ILi16EEESO_EEEiEEENS5_IJNS5_IJNSA_ILi0EEESC_EEENSA_ILi512EEEEEENS5_IJSW_iEEEEEEEEEEESK_S13_NS4_8TiledMMAINS4_8MMA_AtomIJNS4_21SM100_MMA_MXF8F6F4_SSISI_SI_fSJ_Li128ELi256ELNS4_4UMMA5MajorE0ELS18_0ELNS17_7ScaleInE0ELS19_0EEEEEENSM_INS5_IJSC_SC_SC_EEENS5_IJSW_SW_SW_EEEEENS5_IJNS4_10UnderscoreES1F_S1F_EEEEENS5_IJNS4_13SM90_TMA_LOADES1I_EEENS5_IJNS4_14ComposedLayoutINS4_7SwizzleILi3ELi4ELi3EEENS4_18smem_ptr_flag_bitsILi8EEENSM_INS5_IJSB_SF_EEENS5_IJSF_SC_EEEEEEENSM_INS5_IJNS5_IJNS5_IJSP_SC_EEENS5_IJSN_SC_EEEEEESC_NS5_IJSO_SC_EEEEEENS5_IJNS5_IJNS5_IJSU_SY_EEESX_EEESW_NS5_IJSC_SY_EEEEEEEEEEEvNS4_8identityENS5_IJNS4_23SM90_TMA_LOAD_MULTICASTES25_EEENS5_IJS1S_NSM_INS5_IJNS5_IJNS5_IJSP_NSA_ILi2EEEEEES1U_EEESC_S1W_EEENS5_IJS1Z_SW_NS5_IJSC_NSA_ILi1024EEEEEEEEEEEEEEvS24_EENS_8epilogue10collective18CollectiveEpilogueINS2H_23Sm100TmaWarpSpecializedILi4ELi2ELi32ELb1ELb0EEEJNS5_IJNSA_ILi64EEESG_SF_EEENS5_IJNSM_IS2M_SC_EENSM_INS5_IJSN_S27_EEENS5_IJSC_SF_EEEEEEEENS_10bfloat16_tESL_S2T_SL_NS2H_6fusion15FusionCallbacksIS2L_NS2U_17LinearCombinationIS2T_fS2T_fLNS_15FloatRoundStyleE2EEES2N_S2S_JEEENS4_5SM1004TMEM4LOAD26SM100_TMEM_LOAD_32dp32b32xES1I_NS1K_INS1L_ILi2ELi4ELi3EEENS1N_ILi16EEENSM_INS5_IJSB_SN_EEES1U_EEEENS4_39AutoVectorizingCopyWithAssumedAlignmentILi128EEENS4_14SM90_TMA_STOREES38_S3A_S3A_EEEvvEEEEvNT_6ParamsE,@"STO_CUDA_ENTRY STV_DEFAULT"
_ZN7cutlass13device_kernelINS_4gemm6kernel13GemmUniversalIN4cute5tupleIJiiiiEEENS1_10collective13CollectiveMmaINS1_46MainloopSm100TmaUmmaWarpSpecializedBlockScaledILi3ELi2ELi1ENS5_IJNS4_1CILi8EEENSA_ILi1EEESC_EEEEENS5_IJNSA_ILi128EEENSA_ILi256EEESF_EEENS5_IJNS_12float_e4m3_tENS_13float_ue8m0_tEEEENS5_IJNS5_IJlSC_lEEENS4_6LayoutINS5_IJNS5_IJNS5_IJNSA_ILi32EEENSA_ILi4EEEEEEiEEESQ_NS5_IJSC_iEEEEEENS5_IJNS5_IJNS5_IJNSA_ILi16EEESO_EEEiEEENS5_IJNS5_IJNSA_ILi0EEESC_EEENSA_ILi512EEEEEENS5_IJSW_iEEEEEEEEEEESK_S13_NS4_8TiledMMAINS4_8MMA_AtomIJNS4_21SM100_MMA_MXF8F6F4_SSISI_SI_fSJ_Li128ELi256ELNS4_4UMMA5MajorE0ELS18_0ELNS17_7ScaleInE0ELS19_0EEEEEENSM_INS5_IJSC_SC_SC_EEENS5_IJSW_SW_SW_EEEEENS5_IJNS4_10UnderscoreES1F_S1F_EEEEENS5_IJNS4_13SM90_TMA_LOADES1I_EEENS5_IJNS4_14ComposedLayoutINS4_7SwizzleILi3ELi4ELi3EEENS4_18smem_ptr_flag_bitsILi8EEENSM_INS5_IJSB_SF_EEENS5_IJSF_SC_EEEEEEENSM_INS5_IJNS5_IJNS5_IJSP_SC_EEENS5_IJSN_SC_EEEEEESC_NS5_IJSO_SC_EEEEEENS5_IJNS5_IJNS5_IJSU_SY_EEESX_EEESW_NS5_IJSC_SY_EEEEEEEEEEEvNS4_8identityENS5_IJNS4_23SM90_TMA_LOAD_MULTICASTES25_EEENS5_IJS1S_NSM_INS5_IJNS5_IJNS5_IJSP_NSA_ILi2EEEEEES1U_EEESC_S1W_EEENS5_IJS1Z_SW_NS5_IJSC_NSA_ILi1024EEEEEEEEEEEEEEvS24_EENS_8epilogue10collective18CollectiveEpilogueINS2H_23Sm100TmaWarpSpecializedILi4ELi2ELi32ELb1ELb0EEEJNS5_IJNSA_ILi64EEESG_SF_EEENS5_IJNSM_IS2M_SC_EENSM_INS5_IJSN_S27_EEENS5_IJSC_SF_EEEEEEEENS_10bfloat16_tESL_S2T_SL_NS2H_6fusion15FusionCallbacksIS2L_NS2U_17LinearCombinationIS2T_fS2T_fLNS_15FloatRoundStyleE2EEES2N_S2S_JEEENS4_5SM1004TMEM4LOAD26SM100_TMEM_LOAD_32dp32b32xES1I_NS1K_INS1L_ILi2ELi4ELi3EEENS1N_ILi16EEENSM_INS5_IJSB_SN_EEES1U_EEEENS4_39AutoVectorizingCopyWithAssumedAlignmentILi128EEENS4_14SM90_TMA_STOREES38_S3A_S3A_EEEvvEEEEvNT_6ParamsE:
[----:B------:R-:W1:Y:S01]  /*0000*/  LDC R1, c[0x0][0x37c] ;  /* 0x0000df00ff017b82 */ /* 0x000e620000000800 */
[----:B------:R-:W2:Y:S01]  /*0010*/  S2R R184, SR_TID.X ;  /* 0x0000000000b87919 */ /* 0x000ea20000002100 */
[----:B------:R-:W3:Y:S01]  /*0020*/  LDCU.64 UR12, c[0x0][0xc90] ;  /* 0x00019200ff0c77ac */ /* 0x000ee20008000a00 */
[----:B------:R-:W-:Y:S02]  /*0030*/  PRMT R176, RZ, 0x7610, R176 ;  /* 0x00007610ffb07816 */ /* 0x000fe400000000b0 */
[----:B------:R-:W-:Y:S01]  /*0040*/  ELECT P4, URZ, PT ;  /* 0x0000000000ff782f */ /* 0x000fe20003880000 */
[----:B---3--:R-:W-:-:S04]  /*0050*/  UISETP.NE.U32.AND UP0, UPT, UR12, URZ, UPT ;  /* 0x000000ff0c00728c */ /* 0x008fc8000bf05070 */
[----:B------:R-:W-:Y:S01]  /*0060*/  UISETP.NE.AND.EX UP0, UPT, UR13, URZ, UPT, UP0 ;  /* 0x000000ff0d00728c */ /* 0x000fe2000bf05300 */
[----:B--2---:R-:W-:-:S05]  /*0070*/  SHF.R.U32.HI R177, RZ, 0x5, R184 ;  /* 0x00000005ffb17819 */ /* 0x004fca00000116b8 */
[----:B------:R-:W2:Y:S02]  /*0080*/  SHFL.IDX PT, R0, R177, RZ, 0x1f ;  /* 0x00001fffb1007589 */ /* 0x000ea400000e0000 */
[----:B--2---:R-:W-:Y:S01]  /*0090*/  R2UR UR19, R0 ;  /* 0x00000000001372ca */ /* 0x004fe200000e0000 */
[----:B-1----:R-:W-:-:S14]  /*00a0*/  BRA.U UP0, `(.L_x_0) ;  /* 0x0000000100307547 */ /* 0x002fdc000b800000 */
[----:B------:R-:W1:Y:S02]  /*00b0*/  LDCU.64 UR4, c[0x0][0xc88] ;  /* 0x00019100ff0477ac */ /* 0x000e640008000a00 */
[----:B-1----:R-:W-:-:S04]  /*00c0*/  UISETP.NE.U32.AND UP0, UPT, UR4, URZ, UPT ;  /* 0x000000ff0400728c */ /* 0x002fc8000bf05070 */
[----:B------:R-:W-:-:S09]  /*00d0*/  UISETP.NE.AND.EX UP0, UPT, UR5, URZ, UPT, UP0 ;  /* 0x000000ff0500728c */ /* 0x000fd2000bf05300 */
[----:B------:R-:W-:Y:S05]  /*00e0*/  BRA.U !UP0, `(.L_x_1) ;  /* 0x0000000108147547 */ /* 0x000fea000b800000 */
[----:B------:R-:W1:Y:S01]  /*00f0*/  LDC.64 R2, c[0x0][0xc88] ;  /* 0x00032200ff027b82 */ /* 0x000e620000000a00 */
[----:B------:R-:W1:Y:S02]  /*0100*/  LDCU.64 UR4, c[0x0][0x358] ;  /* 0x00006b00ff0477ac */ /* 0x000e640008000a00 */
[----:B-1----:R1:W5:Y:S01]  /*0110*/  LDG.E R133, desc[UR4][R2.64] ;  /* 0x0000000402857981 */ /* 0x002362000c1e1900 */
[----:B------:R-:W-:Y:S01]  /*0120*/  HFMA2 R176, -RZ, RZ, 0, 5.9604644775390625e-08 ;  /* 0x00000001ffb07431 */ /* 0x000fe200000001ff */
[----:B------:R-:W-:Y:S05]  /*0130*/  BRA `(.L_x_0) ;  /* 0x00000000000c7947 */ /* 0x000fea0003800000 */
.L_x_1:
[----:B------:R-:W1:Y:S01]  /*0140*/  LDCU UR4, c[0x0][0xc80] ;  /* 0x00019000ff0477ac */ /* 0x000e620008000800 */
[----:B------:R-:W-:Y:S01]  /*0150*/  HFMA2 R176, -RZ, RZ, 0, 5.9604644775390625e-08 ;  /* 0x00000001ffb07431 */ /* 0x000fe200000001ff */
[----:B-1----:R-:W-:-:S07]  /*0160*/  MOV R133, UR4 ;  /* 0x0000000400857c02 */ /* 0x002fce0008000f00 */
.L_x_0:
[----:B------:R-:W2:Y:S02]  /*0170*/  LDCU.64 UR4, c[0x0][0xcb0] ;  /* 0x00019600ff0477ac */ /* 0x000ea40008000a00 */
[----:B--2---:R-:W-:-:S04]  /*0180*/  UISETP.NE.U32.AND UP0, UPT, UR4, URZ, UPT ;  /* 0x000000ff0400728c */ /* 0x004fc8000bf05070 */
[----:B------:R-:W-:-:S09]  /*0190*/  UISETP.NE.AND.EX UP0, UPT, UR5, URZ, UPT, UP0 ;  /* 0x000000ff0500728c */ /* 0x000fd2000bf05300 */
[----:B------:R-:W-:Y:S05]  /*01a0*/  BRA.U UP0, `(.L_x_2) ;  /* 0x0000000100287547 */ /* 0x000fea000b800000 */
[----:B------:R-:W2:Y:S02]  /*01b0*/  LDCU.64 UR4, c[0x0][0xca8] ;  /* 0x00019500ff0477ac */ /* 0x000ea40008000a00 */
[----:B--2---:R-:W-:-:S04]  /*01c0*/  UISETP.NE.U32.AND UP0, UPT, UR4, URZ, UPT ;  /* 0x000000ff0400728c */ /* 0x004fc8000bf05070 */
[----:B------:R-:W-:-:S09]  /*01d0*/  UISETP.NE.AND.EX UP0, UPT, UR5, URZ, UPT, UP0 ;  /* 0x000000ff0500728c */ /* 0x000fd2000bf05300 */
[----:B------:R-:W-:Y:S05]  /*01e0*/  BRA.U !UP0, `(.L_x_3) ;  /* 0x0000000108107547 */ /* 0x000fea000b800000 */
[----:B------:R-:W2:Y:S01]  /*01f0*/  LDC.64 R130, c[0x0][0xca8] ;  /* 0x00032a00ff827b82 */ /* 0x000ea20000000a00 */
[----:B------:R-:W2:Y:S02]  /*0200*/  LDCU.64 UR4, c[0x0][0x358] ;  /* 0x00006b00ff0477ac */ /* 0x000ea40008000a00 */
[----:B--2---:R2:W5:Y:S01]  /*0210*/  LDG.E R130, desc[UR4][R130.64] ;  /* 0x0000000482827981 */ /* 0x004562000c1e1900 */
[----:B------:R-:W-:Y:S05]  /*0220*/  BRA `(.L_x_2) ;  /* 0x0000000000087947 */ /* 0x000fea0003800000 */
.L_x_3:
[----:B------:R-:W2:Y:S02]  /*0230*/  LDCU UR4, c[0x0][0xca0] ;  /* 0x00019400ff0477ac */ /* 0x000ea40008000800 */
[----:B--2---:R-:W-:Y:S02]  /*0240*/  MOV R130, UR4 ;  /* 0x0000000400827c02 */ /* 0x004fe40008000f00 */
.L_x_2:
[----:B------:R-:W-:Y:S01]  /*0250*/  IMAD.U32 R0, RZ, RZ, UR19 ;  /* 0x00000013ff007e24 */ /* 0x000fe2000f8e00ff */
[----:B------:R-:W-:Y:S04]  /*0260*/  BSSY.RECONVERGENT B0, `(.L_x_4) ;  /* 0x0000012000007945 */ /* 0x000fe80003800200 */
[C---:B------:R-:W-:Y:S02]  /*0270*/  ISETP.NE.OR P1, PT, R0.reuse, 0x1, !P4 ;  /* 0x000000010000780c */ /* 0x040fe40006725670 */
[----:B------:R-:W-:-:S11]  /*0280*/  ISETP.NE.OR P0, PT, R0, 0x3, !P4 ;  /* 0x000000030000780c */ /* 0x000fd60006705670 */
[----:B------:R-:W-:Y:S05]  /*0290*/  @P1 BRA `(.L_x_5) ;  /* 0x0000000000381947 */ /* 0x000fea0003800000 */
[----:B------:R-:W3:Y:S02]  /*02a0*/  LDCU.64 UR4, c[0x0][0x348] ;  /* 0x00006900ff0477ac */ /* 0x000ee40008000a00 */
[----:B---3--:R-:W-:Y:S02]  /*02b0*/  UIADD3 UR10, UP3, UPT, UR4, 0x80, URZ ;  /* 0x00000080040a7890 */ /* 0x008fe4000ff7e0ff */
[----:B------:R-:W-:Y:S02]  /*02c0*/  UIADD3 UR8, UP2, UPT, UR4, 0x180, URZ ;  /* 0x0000018004087890 */ /* 0x000fe4000ff5e0ff */
[----:B------:R-:W-:Y:S02]  /*02d0*/  UIADD3 UR6, UP1, UPT, UR4, 0x280, URZ ;  /* 0x0000028004067890 */ /* 0x000fe4000ff3e0ff */
[----:B------:R-:W-:Y:S02]  /*02e0*/  UIADD3 UR4, UP0, UPT, UR4, 0x380, URZ ;  /* 0x0000038004047890 */ /* 0x000fe4000ff1e0ff */
[----:B------:R-:W-:-:S02]  /*02f0*/  UIADD3.X UR11, UPT, UPT, URZ, UR5, URZ, UP3, !UPT ;  /* 0x00000005ff0b7290 */ /* 0x000fc40009ffe4ff */
[----:B------:R-:W-:Y:S02]  /*0300*/  UIADD3.X UR9, UPT, UPT, URZ, UR5, URZ, UP2, !UPT ;  /* 0x00000005ff097290 */ /* 0x000fe400097fe4ff */
[----:B------:R-:W-:Y:S02]  /*0310*/  UIADD3.X UR7, UPT, UPT, URZ, UR5, URZ, UP1, !UPT ;  /* 0x00000005ff077290 */ /* 0x000fe40008ffe4ff */
[----:B------:R-:W-:-:S03]  /*0320*/  UIADD3.X UR5, UPT, UPT, URZ, UR5, URZ, UP0, !UPT ;  /* 0x00000005ff057290 */ /* 0x000fc600087fe4ff */
[----:B------:R3:W-:Y:S02]  /*0330*/  UTMACCTL.PF [UR10] ;  /* 0x000000000a0079b9 */ /* 0x0007e40008040000 */
[----:B------:R3:W-:Y:S02]  /*0340*/  UTMACCTL.PF [UR8] ;  /* 0x00000000080079b9 */ /* 0x0007e40008040000 */
[----:B------:R3:W-:Y:S02]  /*0350*/  UTMACCTL.PF [UR6] ;  /* 0x00000000060079b9 */ /* 0x0007e40008040000 */
[----:B------:R3:W-:Y:S02]  /*0360*/  UTMACCTL.PF [UR4] ;  /* 0x00000000040079b9 */ /* 0x0007e40008040000 */
[----:B---3--:R-:W-:Y:S01]  /*0370*/  NOP ;  /* 0x0000000000007918 */ /* 0x008fe20000000000 */
.L_x_5:
[----:B------:R-:W-:Y:S05]  /*0380*/  BSYNC.RECONVERGENT B0 ;  /* 0x0000000000007941 */ /* 0x000fea0003800200 */
.L_x_4:
[----:B------:R-:W-:Y:S04]  /*0390*/  BSSY.RECONVERGENT B0, `(.L_x_6) ;  /* 0x000000a000007945 */ /* 0x000fe80003800200 */
[----:B------:R-:W-:Y:S05]  /*03a0*/  @P0 BRA `(.L_x_7) ;  /* 0x0000000000200947 */ /* 0x000fea0003800000 */
[----:B------:R-:W3:Y:S02]  /*03b0*/  LDCU.64 UR4, c[0x0][0x348] ;  /* 0x00006900ff0477ac */ /* 0x000ee40008000a00 */
[----:B---3--:R-:W-:Y:S02]  /*03c0*/  UIADD3 UR6, UP1, UPT, UR4, 0x980, URZ ;  /* 0x0000098004067890 */ /* 0x008fe4000ff3e0ff */
[----:B------:R-:W-:Y:S02]  /*03d0*/  UIADD3 UR4, UP0, UPT, UR4, 0xa80, URZ ;  /* 0x00000a8004047890 */ /* 0x000fe4000ff1e0ff */
[----:B------:R-:W-:Y:S02]  /*03e0*/  UIADD3.X UR7, UPT, UPT, URZ, UR5, URZ, UP1, !UPT ;  /* 0x00000005ff077290 */ /* 0x000fe40008ffe4ff */
[----:B------:R-:W-:-:S07]  /*03f0*/  UIADD3.X UR5, UPT, UPT, URZ, UR5, URZ, UP0, !UPT ;  /* 0x00000005ff057290 */ /* 0x000fce00087fe4ff */
[----:B------:R3:W-:Y:S02]  /*0400*/  UTMACCTL.PF [UR6] ;  /* 0x00000000060079b9 */ /* 0x0007e40008040000 */
[----:B------:R3:W-:Y:S02]  /*0410*/  UTMACCTL.PF [UR4] ;  /* 0x00000000040079b9 */ /* 0x0007e40008040000 */
[----:B---3--:R-:W-:Y:S01]  /*0420*/  NOP ;  /* 0x0000000000007918 */ /* 0x008fe20000000000 */
.L_x_7:
[----:B------:R-:W-:Y:S05]  /*0430*/  BSYNC.RECONVERGENT B0 ;  /* 0x0000000000007941 */ /* 0x000fea0003800200 */
.L_x_6:
[----:B------:R-:W3:Y:S01]  /*0440*/  LDCU.64 UR4, c[0x0][0xc88] ;  /* 0x00019100ff0477ac */ /* 0x000ee20008000a00 */
[----:B------:R-:W-:Y:S02]  /*0450*/  UISETP.EQ.U32.AND UP1, UPT, UR12, URZ, UPT ;  /* 0x000000ff0c00728c */ /* 0x000fe4000bf22070 */
[----:B------:R-:W-:Y:S02]  /*0460*/  UPLOP3.LUT UP3, UPT, UPT, UPT, UPT, 0x80, 0x8 ;  /* 0x000000000008789c */ /* 0x000fe40003f6f070 */
[----:B---3--:R-:W-:-:S04]  /*0470*/  UISETP.NE.U32.AND UP0, UPT, UR4, URZ, UPT ;  /* 0x000000ff0400728c */ /* 0x008fc8000bf05070 */
[----:B------:R-:W-:-:S04]  /*0480*/  UISETP.NE.AND.EX UP2, UPT, UR5, URZ, UPT, UP0 ;  /* 0x000000ff0500728c */ /* 0x000fc8000bf45300 */
[----:B------:R-:W-:-:S04]  /*0490*/  UISETP.EQ.OR.EX UP4, UPT, UR13, URZ, !UP2, UP1 ;  /* 0x000000ff0d00728c */ /* 0x000fc8000d782710 */
[----:B------:R-:W-:-:S06]  /*04a0*/  UP2UR UR4, UPR, URZ, 0x10 ;  /* 0x00000010ff047883 */ /* 0x000fcc0008000000 */
[----:B------:R-:W-:Y:S01]  /*04b0*/  MOV R180, UR4 ;  /* 0x0000000400b47c02 */ /* 0x000fe20008000f00 */
[----:B------:R-:W-:Y:S06]  /*04c0*/  BRA.U !UP4, `(.L_x_8) ;  /* 0x000000010c207547 */ /* 0x000fec000b800000 */
[----:B------:R-:W-:Y:S01]  /*04d0*/  UISETP.NE.U32.AND UP0, UPT, UR12, URZ, UPT ;  /* 0x000000ff0c00728c */ /* 0x000fe2000bf05070 */
[----:B-----5:R-:W-:Y:S01]  /*04e0*/  FSETP.NEU.AND P0, PT, R133, RZ, PT ;  /* 0x000000ff8500720b */ /* 0x020fe20003f0d000 */
[----:B------:R-:W-:Y:S02]  /*04f0*/  USEL UR4, URZ, 0xffffffff, UP2 ;  /* 0xffffffffff047887 */ /* 0x000fe40009000000 */
[----:B------:R-:W-:-:S10]  /*0500*/  UISETP.NE.AND.EX UP1, UPT, UR13, URZ, UPT, UP0 ;  /* 0x000000ff0d00728c */ /* 0x000fd4000bf25300 */
[----:B------:R-:W-:Y:S01]  /*0510*/  VOTEU.ANY UP0, P0 ;  /* 0x0000000000ff7886 */ /* 0x000fe20000000100 */
[----:B------:R-:W-:-:S04]  /*0520*/  @!UP1 USEL UR4, URZ, 0xffffffff, UP0 ;  /* 0xffffffffff049887 */ /* 0x000fc80008000000 */
[----:B------:R-:W-:-:S04]  /*0530*/  ULOP3.LUT UR4, UR4, 0x1, URZ, 0xc0, !UPT ;  /* 0x0000000104047892 */ /* 0x000fc8000f8ec0ff */
[----:B------:R-:W-:-:S11]  /*0540*/  UISETP.NE.U32.AND UP3, UPT, UR4, 0x1, UPT ;  /* 0x000000010400788c */ /* 0x000fd6000bf65070 */
.L_x_8:
[----:B-1----:R-:W1:Y:S01]  /*0550*/  SHFL.IDX PT, R2, R177, RZ, 0x1f ;  /* 0x00001fffb1027589 */ /* 0x002e6200000e0000 */
[----:B------:R-:W-:Y:S01]  /*0560*/  UISETP.NE.AND UP5, UPT, UR19, 0x2, UPT ;  /* 0x000000021300788c */ /* 0x000fe2000bfa5270 */
[----:B-1----:R-:W-:-:S13]  /*0570*/  ISETP.NE.AND P0, PT, R2, RZ, PT ;  /* 0x000000ff0200720c */ /* 0x002fda0003f05270 */
[----:B------:R-:W-:Y:S05]  /*0580*/  @P0 BRA `(.L_x_9) ;  /* 0x0000000000500947 */ /* 0x000fea0003800000 */
[----:B------:R-:W1:Y:S01]  /*0590*/  S2UR UR4, SR_CgaCtaId ;  /* 0x00000000000479c3 */ /* 0x000e620000008800 */
[----:B------:R-:W-:Y:S01]  /*05a0*/  UMOV UR5, 0x400 ;  /* 0x0000040000057882 */ /* 0x000fe20000000000 */
[----:B------:R-:W-:Y:S01]  /*05b0*/  UMOV UR8, 0x1 ;  /* 0x0000000100087882 */ /* 0x000fe20000000000 */
[----:B------:R-:W-:Y:S01]  /*05c0*/  UMOV UR6, 0x8 ;  /* 0x0000000800067882 */ /* 0x000fe20000000000 */
[----:B------:R-:W-:-:S04]  /*05d0*/  UIADD3 UR8, UPT, UPT, -UR8, 0x100000, URZ ;  /* 0x0010000008087890 */ /* 0x000fc8000fffe1ff */
[----:B------:R-:W-:Y:S02]  /*05e0*/  USHF.L.U32 UR9, UR8, 0xb, URZ ;  /* 0x0000000b08097899 */ /* 0x000fe400080006ff */
[----:B------:R-:W-:Y:S02]  /*05f0*/  USHF.L.U32 UR8, UR8, 0x1, URZ ;  /* 0x0000000108087899 */ /* 0x000fe400080006ff */
[----:B------:R-:W-:-:S04]  /*0600*/  UIADD3 UR6, UPT, UPT, -UR6, 0x100000, URZ ;  /* 0x0010000006067890 */ /* 0x000fc8000fffe1ff */
[----:B------:R-:W-:Y:S02]  /*0610*/  USHF.L.U32 UR7, UR6, 0xb, URZ ;  /* 0x0000000b06077899 */ /* 0x000fe400080006ff */
[----:B------:R-:W-:Y:S01]  /*0620*/  USHF.L.U32 UR6, UR6, 0x1, URZ ;  /* 0x0000000106067899 */ /* 0x000fe200080006ff */
[----:B------:R-:W-:Y:S01]  /*0630*/  ELECT P0, URZ, PT ;  /* 0x0000000000ff782f */ /* 0x000fe20003800000 */
[----:B-1----:R-:W-:Y:S01]  /*0640*/  ULEA UR4, UR4, UR5, 0x18 ;  /* 0x0000000504047291 */ /* 0x002fe2000f8ec0ff */
[----:B------:R-:W1:Y:S11]  /*0650*/  FENCE.VIEW.ASYNC.S ;  /* 0x00000000000073c6 */ /* 0x000e760000000000 */
[----:B-1----:R1:W3:Y:S01]  /*0660*/  SYNCS.EXCH.64 URZ, [UR4], UR8 ;  /* 0x0000000804ff75b2 */ /* 0x0022e20008000100 */
[----:B------:R1:W4:Y:S01]  /*0670*/  SYNCS.EXCH.64 URZ, [UR4+0x18], UR6 ;  /* 0x0000180604ff75b2 */ /* 0x0003220008000100 */
[----:B------:R1:W1:Y:S01]  /*0680*/  SYNCS.EXCH.64 URZ, [UR4+0x8], UR8 ;  /* 0x0000080804ff75b2 */ /* 0x0002620008000100 */
[----:B------:R1:W1:Y:S01]  /*0690*/  SYNCS.EXCH.64 URZ, [UR4+0x20], UR6 ;  /* 0x0000200604ff75b2 */ /* 0x0002620008000100 */
[----:B------:R1:W1:Y:S01]  /*06a0*/  SYNCS.EXCH.64 URZ, [UR4+0x10], UR8 ;  /* 0x0000100804ff75b2 */ /* 0x0002620008000100 */
[----:B------:R1:W1:Y:S01]  /*06b0*/  SYNCS.EXCH.64 URZ, [UR4+0x28], UR6 ;  /* 0x0000280604ff75b2 */ /* 0x0002620008000100 */
[----:B------:R-:W-:Y:S01]  /*06c0*/  NOP ;  /* 0x0000000000007918 */ /* 0x000fe20000000000 */
.L_x_9:
[----:B------:R-:W2:Y:S01]  /*06d0*/  SHFL.IDX PT, R2, R177, RZ, 0x1f ;  /* 0x00001fffb1027589 */ /* 0x000ea200000e0000 */
[----:B------:R-:W-:Y:S01]  /*06e0*/  NOP ;  /* 0x0000000000007918 */ /* 0x000fe20000000000 */
[----:B--2---:R-:W-:-:S13]  /*06f0*/  ISETP.NE.AND P0, PT, R2, 0x1, PT ;  /* 0x000000010200780c */ /* 0x004fda0003f05270 */
[----:B------:R-:W-:Y:S05]  /*0700*/  @P0 BRA `(.L_x_10) ;  /* 0x0000000000580947 */ /* 0x000fea0003800000 */
[----:B-1----:R-:W1:Y:S01]  /*0710*/  S2UR UR4, SR_CgaCtaId ;  /* 0x00000000000479c3 */ /* 0x002e620000008800 */
        /* <DEDUP_REMOVED lines=12> */
[----:B-1----:R2:W1:Y:S01]  /*07e0*/  SYNCS.EXCH.64 URZ, [UR4+0x30], UR8 ;  /* 0x0000300804ff75b2 */ /* 0x0024620008000100 */
[----:B------:R2:W1:Y:S01]  /*07f0*/  SYNCS.EXCH.64 URZ, [UR4+0x50], UR6 ;  /* 0x0000500604ff75b2 */ /* 0x0004620008000100 */
[----:B------:R2:W1:Y:S01]  /*0800*/  SYNCS.EXCH.64 URZ, [UR4+0x38], UR8 ;  /* 0x0000380804ff75b2 */ /* 0x0004620008000100 */
[----:B------:R2:W1:Y:S01]  /*0810*/  SYNCS.EXCH.64 URZ, [UR4+0x58], UR6 ;  /* 0x0000580604ff75b2 */ /* 0x0004620008000100 */
[----:B------:R2:W1:Y:S01]  /*0820*/  SYNCS.EXCH.64 URZ, [UR4+0x40], UR8 ;  /* 0x0000400804ff75b2 */ /* 0x0004620008000100 */
[----:B------:R2:W1:Y:S01]  /*0830*/  SYNCS.EXCH.64 URZ, [UR4+0x60], UR6 ;  /* 0x0000600604ff75b2 */ /* 0x0004620008000100 */
[----:B------:R2:W1:Y:S01]  /*0840*/  SYNCS.EXCH.64 URZ, [UR4+0x48], UR8 ;  /* 0x0000480804ff75b2 */ /* 0x0004620008000100 */
[----:B------:R2:W1:Y:S02]  /*0850*/  SYNCS.EXCH.64 URZ, [UR4+0x68], UR6 ;  /* 0x0000680604ff75b2 */ /* 0x0004640008000100 */
[----:B--2---:R-:W-:Y:S01]  /*0860*/  NOP ;  /* 0x0000000000007918 */ /* 0x004fe20000000000 */
.L_x_10:
[----:B------:R-:W2:Y:S01]  /*0870*/  SHFL.IDX PT, R2, R177, RZ, 0x1f ;  /* 0x00001fffb1027589 */ /* 0x000ea200000e0000 */
[----:B------:R-:W-:Y:S01]  /*0880*/  NOP ;  /* 0x0000000000007918 */ /* 0x000fe20000000000 */
[----:B--2---:R-:W-:-:S13]  /*0890*/  ISETP.NE.AND P0, PT, R2, 0x3, PT ;  /* 0x000000030200780c */ /* 0x004fda0003f05270 */
[----:B------:R-:W-:Y:S05]  /*08a0*/  @P0 BRA `(.L_x_11) ;  /* 0x0000000000300947 */ /* 0x000fea0003800000 */
[----:B-1----:R-:W1:Y:S01]  /*08b0*/  S2UR UR4, SR_CgaCtaId ;  /* 0x00000000000479c3 */ /* 0x002e620000008800 */
[----:B------:R-:W-:Y:S01]  /*08c0*/  UMOV UR6, 0x400 ;  /* 0x0000040000067882 */ /* 0x000fe20000000000 */
[----:B------:R-:W-:Y:S01]  /*08d0*/  UMOV UR5, 0x20 ;  /* 0x0000002000057882 */ /* 0x000fe20000000000 */
[----:B------:R-:W-:Y:S01]  /*08e0*/  ELECT P0, URZ, PT ;  /* 0x0000000000ff782f */ /* 0x000fe20003800000 */
[----:B-1----:R-:W-:Y:S02]  /*08f0*/  ULEA UR6, UR4, UR6, 0x18 ;  /* 0x0000000604067291 */ /* 0x002fe4000f8ec0ff */
[----:B------:R-:W-:-:S04]  /*0900*/  UIADD3 UR4, UPT, UPT, -UR5, 0x100000, URZ ;  /* 0x0010000005047890 */ /* 0x000fc8000fffe1ff */
[----:B------:R-:W-:Y:S02]  /*0910*/  USHF.L.U32 UR5, UR4, 0xb, URZ ;  /* 0x0000000b04057899 */ /* 0x000fe400080006ff */
[----:B------:R-:W-:Y:S01]  /*0920*/  USHF.L.U32 UR4, UR4, 0x1, URZ ;  /* 0x0000000104047899 */ /* 0x000fe200080006ff */
[----:B------:R-:W1:Y:S11]  /*0930*/  FENCE.VIEW.ASYNC.S ;  /* 0x00000000000073c6 */ /* 0x000e760000000000 */
[----:B-1----:R2:W1:Y:S01]  /*0940*/  SYNCS.EXCH.64 URZ, [UR6+0x70], UR4 ;  /* 0x0000700406ff75b2 */ /* 0x0024620008000100 */
[----:B------:R2:W1:Y:S02]  /*0950*/  SYNCS.EXCH.64 URZ, [UR6+0x78], UR4 ;  /* 0x0000780406ff75b2 */ /* 0x0004640008000100 */
[----:B--2---:R-:W-:Y:S01]  /*0960*/  NOP ;  /* 0x0000000000007918 */ /* 0x004fe20000000000 */
.L_x_11:
[----:B------:R-:W2:Y:S01]  /*0970*/  SHFL.IDX PT, R2, R177, RZ, 0x1f ;  /* 0x00001fffb1027589 */ /* 0x000ea200000e0000 */
[----:B------:R-:W-:Y:S01]  /*0980*/  NOP ;  /* 0x0000000000007918 */ /* 0x000fe20000000000 */
[----:B--2---:R-:W-:-:S13]  /*0990*/  ISETP.NE.AND P0, PT, R2, 0x4, PT ;  /* 0x000000040200780c */ /* 0x004fda0003f05270 */
[----:B------:R-:W-:Y:S05]  /*09a0*/  @P0 BRA `(.L_x_12) ;  /* 0x00000000004c0947 */ /* 0x000fea0003800000 */
[----:B-1----:R-:W1:Y:S01]  /*09b0*/  S2UR UR6, SR_CgaCtaId ;  /* 0x00000000000679c3 */ /* 0x002e620000008800 */
[----:B------:R-:W-:Y:S01]  /*09c0*/  UMOV UR4, 0x720 ;  /* 0x0000072000047882 */ /* 0x000fe20000000000 */
[----:B------:R-:W-:Y:S01]  /*09d0*/  UMOV UR5, 0x400 ;  /* 0x0000040000057882 */ /* 0x000fe20000000000 */
[----:B------:R-:W-:Y:S01]  /*09e0*/  USEL UR4, UR4, 0x620, UP3 ;  /* 0x0000062004047887 */ /* 0x000fe20009800000 */
[----:B------:R-:W-:Y:S01]  /*09f0*/  UMOV UR8, 0x1 ;  /* 0x0000000100087882 */ /* 0x000fe20000000000 */
[----:B------:R-:W-:Y:S01]  /*0a00*/  ELECT P0, URZ, PT ;  /* 0x0000000000ff782f */ /* 0x000fe20003800000 */
[----:B------:R-:W-:-:S04]  /*0a10*/  UIADD3 UR8, UPT, UPT, -UR8, 0x100000, URZ ;  /* 0x0010000008087890 */ /* 0x000fc8000fffe1ff */
[----:B------:R-:W-:Y:S02]  /*0a20*/  USHF.L.U32 UR9, UR8, 0xb, URZ ;  /* 0x0000000b08097899 */ /* 0x000fe400080006ff */
[----:B------:R-:W-:Y:S02]  /*0a30*/  USHF.L.U32 UR8, UR8, 0x1, URZ ;  /* 0x0000000108087899 */ /* 0x000fe400080006ff */
[----:B-1----:R-:W-:Y:S02]  /*0a40*/  ULEA UR6, UR6, UR5, 0x18 ;  /* 0x0000000506067291 */ /* 0x002fe4000f8ec0ff */
[----:B------:R-:W-:-:S04]  /*0a50*/  UIADD3 UR4, UPT, UPT, -UR4, 0x100000, URZ ;  /* 0x0010000004047890 */ /* 0x000fc8000fffe1ff */
[----:B------:R-:W-:Y:S02]  /*0a60*/  USHF.L.U32 UR5, UR4, 0xb, URZ ;  /* 0x0000000b04057899 */ /* 0x000fe400080006ff */
[----:B------:R-:W-:Y:S01]  /*0a70*/  USHF.L.U32 UR4, UR4, 0x1, URZ ;  /* 0x0000000104047899 */ /* 0x000fe200080006ff */
[----:B------:R-:W1:Y:S03]  /*0a80*/  FENCE.VIEW.ASYNC.S ;  /* 0x00000000000073c6 */ /* 0x000e660000000000 */
[----:B-1----:R2:W1:Y:S08]  /*0a90*/  SYNCS.EXCH.64 URZ, [UR6+0x80], UR8 ;  /* 0x0000800806ff75b2 */ /* 0x0024700008000100 */
[----:B------:R2:W1:Y:S01]  /*0aa0*/  SYNCS.EXCH.64 URZ, [UR6+0x90], UR4 ;  /* 0x0000900406ff75b2 */ /* 0x0004620008000100 */
[----:B------:R2:W1:Y:S01]  /*0ab0*/  SYNCS.EXCH.64 URZ, [UR6+0x88], UR8 ;  /* 0x0000880806ff75b2 */ /* 0x0004620008000100 */
[----:B------:R2:W1:Y:S02]  /*0ac0*/  SYNCS.EXCH.64 URZ, [UR6+0x98], UR4 ;  /* 0x0000980406ff75b2 */ /* 0x0004640008000100 */
[----:B--2---:R-:W-:Y:S01]  /*0ad0*/  NOP ;  /* 0x0000000000007918 */ /* 0x004fe20000000000 */
.L_x_12:
        /* <DEDUP_REMOVED lines=18> */
[----:B------:R2:W1:Y:S02]  /*0c00*/  SYNCS.EXCH.64 URZ, [UR4+0xa8], UR6 ;  /* 0x0000a80604ff75b2 */ /* 0x0004640008000100 */
[----:B--2---:R-:W-:Y:S01]  /*0c10*/  NOP ;  /* 0x0000000000007918 */ /* 0x004fe20000000000 */
.L_x_13:
[----:B------:R-:W2:Y:S01]  /*0c20*/  SHFL.IDX PT, R2, R177, RZ, 0x1f ;  /* 0x00001fffb1027589 */ /* 0x000ea200000e0000 */
[----:B------:R-:W-:Y:S01]  /*0c30*/  ISETP.NE.OR P1, PT, RZ, UR19, !P4 ;  /* 0x00000013ff007c0c */ /* 0x000fe2000e725670 */
[----:B------:R-:W-:Y:S01]  /*0c40*/  NOP ;  /* 0x0000000000007918 */ /* 0x000fe20000000000 */
[----:B--2---:R-:W-:-:S13]  /*0c50*/  ISETP.NE.AND P0, PT, R2, 0x3, PT ;  /* 0x000000030200780c */ /* 0x004fda0003f05270 */
[----:B------:R-:W-:Y:S05]  /*0c60*/  @P0 BRA `(.L_x_14) ;  /* 0x0000000000380947 */ /* 0x000fea0003800000 */
[----:B-1----:R-:W1:Y:S01]  /*0c70*/  S2UR UR4, SR_CgaCtaId ;  /* 0x00000000000479c3 */ /* 0x002e620000008800 */
[----:B------:R-:W-:Y:S01]  /*0c80*/  UMOV UR5, 0x400 ;  /* 0x0000040000057882 */ /* 0x000fe20000000000 */
[----:B------:R-:W-:Y:S01]  /*0c90*/  UMOV UR6, 0x20 ;  /* 0x0000002000067882 */ /* 0x000fe20000000000 */
[----:B------:R-:W-:Y:S01]  /*0ca0*/  ELECT P0, URZ, PT ;  /* 0x0000000000ff782f */ /* 0x000fe20003800000 */
[----:B------:R-:W-:-:S04]  /*0cb0*/  UIADD3 UR6, UPT, UPT, -UR6, 0x100000, URZ ;  /* 0x0010000006067890 */ /* 0x000fc8000fffe1ff */
[----:B------:R-:W-:Y:S02]  /*0cc0*/  USHF.L.U32 UR7, UR6, 0xb, URZ ;  /* 0x0000000b06077899 */ /* 0x000fe400080006ff */
[----:B------:R-:W-:Y:S02]  /*0cd0*/  USHF.L.U32 UR6, UR6, 0x1, URZ ;  /* 0x0000000106067899 */ /* 0x000fe400080006ff */
[----:B-1----:R-:W-:Y:S01]  /*0ce0*/  ULEA UR4, UR4, UR5, 0x18 ;  /* 0x0000000504047291 */ /* 0x002fe2000f8ec0ff */
[----:B------:R-:W1:Y:S11]  /*0cf0*/  FENCE.VIEW.ASYNC.S ;  /* 0x00000000000073c6 */ /* 0x000e760000000000 */
[----:B-1----:R2:W1:Y:S01]  /*0d00*/  SYNCS.EXCH.64 URZ, [UR4+0xb0], UR6 ;  /* 0x0000b00604ff75b2 */ /* 0x0024620008000100 */
[----:B------:R2:W1:Y:S01]  /*0d10*/  SYNCS.EXCH.64 URZ, [UR4+0xc0], UR6 ;  /* 0x0000c00604ff75b2 */ /* 0x0004620008000100 */
[----:B------:R2:W1:Y:S01]  /*0d20*/  SYNCS.EXCH.64 URZ, [UR4+0xb8], UR6 ;  /* 0x0000b80604ff75b2 */ /* 0x0004620008000100 */
[----:B------:R2:W1:Y:S02]  /*0d30*/  SYNCS.EXCH.64 URZ, [UR4+0xc8], UR6 ;  /* 0x0000c80604ff75b2 */ /* 0x0004640008000100 */
[----:B--2---:R-:W-:Y:S01]  /*0d40*/  NOP ;  /* 0x0000000000007918 */ /* 0x004fe20000000000 */
.L_x_14:
[----:B-1----:R-:W1:Y:S01]  /*0d50*/  S2UR UR7, SR_CgaCtaId ;  /* 0x00000000000779c3 */ /* 0x002e620000008800 */
[----:B------:R-:W-:Y:S01]  /*0d60*/  VOTEU.ALL UP0, P1 ;  /* 0x0000000000ff7886 */ /* 0x000fe20000800000 */
[----:B------:R-:W-:Y:S01]  /*0d70*/  UMOV UR4, 0x80 ;  /* 0x0000008000047882 */ /* 0x000fe20000000000 */
[----:B------:R-:W-:Y:S01]  /*0d80*/  NOP ;  /* 0x0000000000007918 */ /* 0x000fe20000000000 */
[----:B------:R-:W-:Y:S01]  /*0d90*/  ISETP.NE.OR P4, PT, R0, 0x2, !P4 ;  /* 0x000000020000780c */ /* 0x000fe20006785670 */
[----:B------:R-:W-:Y:S01]  /*0da0*/  UISETP.NE.AND UP4, UPT, UR19, URZ, UPT ;  /* 0x000000ff1300728c */ /* 0x000fe2000bf85270 */
[----:B------:R-:W-:Y:S01]  /*0db0*/  LOP3.LUT R0, R184, 0x1f, RZ, 0xc0, !PT ;  /* 0x0000001fb8007812 */ /* 0x000fe200078ec0ff */
[----:B------:R-:W-:Y:S01]  /*0dc0*/  @!UP0 UMOV UR6, 0x400 ;  /* 0x0000040000068882 */ /* 0x000fe20000000000 */
[----:B------:R-:W-:-:S04]  /*0dd0*/  @!UP0 UIADD3 UR4, UPT, UPT, -UR4, 0x100000, URZ ;  /* 0x0010000004048890 */ /* 0x000fc8000fffe1ff */
[----:B------:R-:W-:Y:S02]  /*0de0*/  @!UP0 USHF.L.U32 UR5, UR4, 0xb, URZ ;  /* 0x0000000b04058899 */ /* 0x000fe400080006ff */
[----:B------:R-:W-:Y:S02]  /*0df0*/  @!UP0 USHF.L.U32 UR4, UR4, 0x1, URZ ;  /* 0x0000000104048899 */ /* 0x000fe400080006ff */
[----:B-1----:R-:W-:Y:S01]  /*0e00*/  @!UP0 ULEA UR6, UR7, UR6, 0x18 ;  /* 0x0000000607068291 */ /* 0x002fe2000f8ec0ff */
[----:B------:R-:W1:Y:S01]  /*0e10*/  LDCU UR7, c[0x0][0x36c] ;  /* 0x00006d80ff0777ac */ /* 0x000e620008000800 */
[----:B------:R-:W-:Y:S01]  /*0e20*/  VOTEU.ALL UP0, P1 ;  /* 0x0000000000ff7886 */ /* 0x000fe20000800000 */
[----:B------:R-:W2:Y:S09]  /*0e30*/  FENCE.VIEW.ASYNC.S ;  /* 0x00000000000073c6 */ /* 0x000eb20000000000 */
[----:B--2---:R2:W2:Y:S01]  /*0e40*/  @!UP0 SYNCS.EXCH.64 URZ, [UR6+0xd0], UR4 ;  /* 0x0000d00406ff85b2 */ /* 0x0044a20008000100 */
[----:B-1----:R-:W-:-:S09]  /*0e50*/  UISETP.EQ.U32.AND UP6, UPT, UR7, 0x1, UPT ;  /* 0x000000010700788c */ /* 0x002fd2000bfc2070 */
[----:B------:R-:W-:Y:S05]  /*0e60*/  BRA.U !UP6, `(.L_x_15) ;  /* 0x000000010e087547 */ /* 0x000fea000b800000 */
[----:B--234-:R-:W-:Y:S01]  /*0e70*/  UCGABAR_ARV ;  /* 0x00000000000079c7 */ /* 0x01cfe20008000000 */
[----:B------:R-:W-:Y:S05]  /*0e80*/  BRA `(.L_x_16) ;  /* 0x0000000000047947 */ /* 0x000fea0003800000 */
.L_x_15:
[----:B--234-:R-:W-:Y:S01]  /*0e90*/  NOP ;  /* 0x0000000000007918 */ /* 0x01cfe20000000000 */
.L_x_16:
[----:B------:R-:W1:Y:S01]  /*0ea0*/  S2UR UR27, SR_CTAID.X ;  /* 0x00000000001b79c3 */ /* 0x000e620000002500 */
[----:B------:R-:W-:-:S05]  /*0eb0*/  CS2R.32 R179, SR_CgaSize ;  /* 0x0000000000b37805 */ /* 0x000fca0000008a00 */
[----:B------:R-:W-:-:S05]  /*0ec0*/  IMAD R179, R179, -0xa0, RZ ;  /* 0xffffff60b3b37824 */ /* 0x000fca00078e02ff */
[----:B------:R-:W-:-:S14]  /*0ed0*/  R2UR UR5, R179 ;  /* 0x00000000b30572ca */ /* 0x000fdc00000e0000 */
[----:B------:R-:W2:Y:S01]  /*0ee0*/  LDCU UR5, c[0x0][UR5+0x2b0] ;  /* 0x00005600050577ac */ /* 0x000ea20008000800 */
[----:B------:R-:W-:-:S05]  /*0ef0*/  CS2R.32 R179, SR_CgaSize ;  /* 0x0000000000b37805 */ /* 0x000fca0000008a00 */
[----:B------:R-:W-:-:S05]  /*0f00*/  IMAD R179, R179, -0xa0, RZ ;  /* 0xffffff60b3b37824 */ /* 0x000fca00078e02ff */
[----:B------:R-:W-:-:S14]  /*0f10*/  R2UR UR4, R179 ;  /* 0x00000000b30472ca */ /* 0x000fdc00000e0000 */
[----:B------:R-:W3:Y:S01]  /*0f20*/  LDCU UR4, c[0x0][UR4+0x2b4] ;  /* 0x00005680040477ac */ /* 0x000ee20008000800 */
[----:B------:R-:W4:Y:S01]  /*0f30*/  S2UR UR24, SR_CTAID.Y ;  /* 0x00000000001879c3 */ /* 0x000f220000002600 */
[----:B------:R-:W-:-:S05]  /*0f40*/  CS2R.32 R179, SR_CgaSize ;  /* 0x0000000000b37805 */ /* 0x000fca0000008a00 */
[----:B------:R-:W-:-:S05]  /*0f50*/  IMAD R179, R179, -0xa0, RZ ;  /* 0xffffff60b3b37824 */ /* 0x000fca00078e02ff */
[----:B------:R-:W-:-:S14]  /*0f60*/  R2UR UR7, R179 ;  /* 0x00000000b30772ca */ /* 0x000fdc00000e0000 */
[----:B------:R-:W3:Y:S01]  /*0f70*/  LDCU UR7, c[0x0][UR7+0x2a0] ;  /* 0x00005400070777ac */ /* 0x000ee20008000800 */
[----:B------:R-:W-:-:S05]  /*0f80*/  CS2R.32 R179, SR_CgaSize ;  /* 0x0000000000b37805 */ /* 0x000fca0000008a00 */
[----:B------:R-:W-:-:S05]  /*0f90*/  IMAD R179, R179, -0xa0, RZ ;  /* 0xffffff60b3b37824 */ /* 0x000fca00078e02ff */
[----:B------:R-:W-:-:S14]  /*0fa0*/  R2UR UR8, R179 ;  /* 0x00000000b30872ca */ /* 0x000fdc00000e0000 */
[----:B------:R-:W3:Y:S01]  /*0fb0*/  LDCU UR8, c[0x0][UR8+0x2a4] ;  /* 0x00005480080877ac */ /* 0x000ee20008000800 */
[----:B------:R-:W3:Y:S01]  /*0fc0*/  S2UR UR9, SR_CgaCtaId ;  /* 0x00000000000979c3 */ /* 0x000ee20000008800 */
[----:B------:R-:W3:Y:S01]  /*0fd0*/  LDCU UR20, c[0x0][0xf24] ;  /* 0x0001e480ff1477ac */ /* 0x000ee20008000800 */
[----:B------:R-:W3:Y:S01]  /*0fe0*/  LDCU UR45, c[0x0][0xf24] ;  /* 0x0001e480ff2d77ac */ /* 0x000ee20008000800 */
[----:B-1----:R-:W-:Y:S01]  /*0ff0*/  I2FP.F32.U32 R3, UR27 ;  /* 0x0000001b00037c45 */ /* 0x002fe20008201000 */
[----:B------:R-:W1:Y:S04]  /*1000*/  LDCU UR23, c[0x0][0xf30] ;  /* 0x0001e600ff1777ac */ /* 0x000e680008000800 */
[----:B--2---:R-:W-:Y:S01]  /*1010*/  FMUL R3, R3, UR5 ;  /* 0x0000000503037c20 */ /* 0x004fe20008400000 */
[----:B----4-:R-:W-:-:S05]  /*1020*/  I2FP.F32.U32 R2, UR24 ;  /* 0x0000001800027c45 */ /* 0x010fca0008201000 */
[----:B------:R-:W2:Y:S01]  /*1030*/  F2I.U32.TRUNC.NTZ R3, R3 ;  /* 0x0000000300037305 */ /* 0x000ea2000020f000 */
[----:B---3--:R-:W-:Y:S01]  /*1040*/  FMUL R2, R2, UR4 ;  /* 0x0000000402027c20 */ /* 0x008fe20008400000 */
[----:B------:R-:W-:Y:S02]  /*1050*/  USHF.L.U32 UR47, UR9, 0xc, URZ ;  /* 0x0000000c092f7899 */ /* 0x000fe400080006ff */
[----:B------:R-:W-:-:S04]  /*1060*/  USHF.L.U32 UR46, UR9, 0x7, URZ ;  /* 0x00000007092e7899 */ /* 0x000fc800080006ff */
[----:B------:R-:W3:Y:S01]  /*1070*/  F2I.U32.TRUNC.NTZ R2, R2 ;  /* 0x0000000200027305 */ /* 0x000ee2000020f000 */
[----:B------:R-:W-:Y:S02]  /*1080*/  USHF.L.U32 UR18, UR9, 0x6, URZ ;  /* 0x0000000609127899 */ /* 0x000fe400080006ff */
[----:B------:R-:W-:Y:S02]  /*1090*/  ULOP3.LUT UR47, UR47, 0x7000, URZ, 0xc0, !UPT ;  /* 0x000070002f2f7892 */ /* 0x000fe4000f8ec0ff */
[----:B------:R-:W-:Y:S01]  /*10a0*/  ULOP3.LUT UR46, UR46, 0x380, URZ, 0xc0, !UPT ;  /* 0x000003802e2e7892 */ /* 0x000fe2000f8ec0ff */
[----:B--2---:R-:W-:Y:S01]  /*10b0*/  R2UR UR4, R3 ;  /* 0x00000000030472ca */ /* 0x004fe200000e0000 */
[----:B------:R-:W-:Y:S01]  /*10c0*/  ULOP3.LUT UR18, UR18, 0xc0, URZ, 0xc0, !UPT ;  /* 0x000000c012127892 */ /* 0x000fe2000f8ec0ff */
[----:B---3--:R-:W-:Y:S02]  /*10d0*/  R2UR UR6, R2 ;  /* 0x00000000020672ca */ /* 0x008fe400000e0000 */
[----:B------:R-:W-:-:S09]  /*10e0*/  PRMT R2, RZ, 0x7610, R2 ;  /* 0x00007610ff027816 */ /* 0x000fd20000000002 */
[----:B------:R-:W-:-:S04]  /*10f0*/  UIADD3 UR5, UPT, UPT, -UR4, URZ, URZ ;  /* 0x000000ff04057290 */ /* 0x000fc8000fffe1ff */
[----:B------:R-:W-:Y:S02]  /*1100*/  UIMAD UR5, UR7, UR5, UR27 ;  /* 0x00000005070572a4 */ /* 0x000fe4000f8e021b */
[----:B------:R-:W-:-:S04]  /*1110*/  UIADD3 UR4, UPT, UPT, -UR6, URZ, URZ ;  /* 0x000000ff06047290 */ /* 0x000fc8000fffe1ff */
[----:B------:R-:W-:Y:S01]  /*1120*/  IMAD.U32 R179, RZ, RZ, UR5 ;  /* 0x00000005ffb37e24 */ /* 0x000fe2000f8e00ff */
[----:B------:R-:W-:-:S06]  /*1130*/  UIMAD UR4, UR8, UR4, UR24 ;  /* 0x00000004080472a4 */ /* 0x000fcc000f8e0218 */
[----:B------:R-:W-:Y:S01]  /*1140*/  IMAD.U32 R178, RZ, RZ, UR4 ;  /* 0x00000004ffb27e24 */ /* 0x000fe2000f8e00ff */
[----:B-1----:R-:W-:Y:S06]  /*1150*/  BRA.U UP4, `(.L_x_17) ;  /* 0x0000000104807547 */ /* 0x002fec000b800000 */
[----:B------:R-:W-:Y:S02]  /*1160*/  R2UR UR9, R178 ;  /* 0x00000000b20972ca */ /* 0x000fe400000e0000 */
[----:B------:R-:W-:-:S11]  /*1170*/  R2UR UR14, R179 ;  /* 0x00000000b30e72ca */ /* 0x000fd600000e0000 */
[----:B------:R-:W-:-:S04]  /*1180*/  UISETP.NE.AND UP0, UPT, UR9, URZ, UPT ;  /* 0x000000ff0900728c */ /* 0x000fc8000bf05270 */
[----:B------:R-:W-:Y:S02]  /*1190*/  USEL UR5, URZ, 0x2, UP0 ;  /* 0x00000002ff057887 */ /* 0x000fe40008000000 */
[----:B------:R-:W-:Y:S02]  /*11a0*/  USEL UR4, URZ, 0x4, UP0 ;  /* 0x00000004ff047887 */ /* 0x000fe40008000000 */
[----:B------:R-:W-:Y:S02]  /*11b0*/  USEL UR7, URZ, 0x8, UP0 ;  /* 0x00000008ff077887 */ /* 0x000fe40008000000 */
[----:B------:R-:W-:Y:S02]  /*11c0*/  USEL UR6, URZ, 0x10, UP0 ;  /* 0x00000010ff067887 */ /* 0x000fe40008000000 */
[----:B------:R-:W-:Y:S02]  /*11d0*/  USEL UR8, URZ, 0x20, UP0 ;  /* 0x00000020ff087887 */ /* 0x000fe40008000000 */
[----:B------:R-:W-:-:S02]  /*11e0*/  USEL UR12, URZ, 0x40, UP0 ;  /* 0x00000040ff0c7887 */ /* 0x000fc40008000000 */
[----:B------:R-:W-:Y:S02]  /*11f0*/  USEL UR13, URZ, 0x80, UP0 ;  /* 0x00000080ff0d7887 */ /* 0x000fe40008000000 */
[----:B------:R-:W-:-:S04]  /*1200*/  UISETP.NE.AND UP0, UPT, UR9, URZ, UPT ;  /* 0x000000ff0900728c */ /* 0x000fc8000bf05270 */
[----:B------:R-:W-:-:S04]  /*1210*/  UISETP.EQ.OR UP0, UPT, UR14, URZ, !UP0 ;  /* 0x000000ff0e00728c */ /* 0x000fc8000c702670 */
[----:B------:R-:W-:Y:S02]  /*1220*/  USEL UR11, URZ, 0x1, !UP0 ;  /* 0x00000001ff0b7887 */ /* 0x000fe4000c000000 */
[----:B------:R-:W-:-:S04]  /*1230*/  UISETP.NE.AND UP0, UPT, UR14, 0x1, UPT ;  /* 0x000000010e00788c */ /* 0x000fc8000bf05270 */
[----:B------:R-:W-:Y:S02]  /*1240*/  USEL UR10, UR5, 0x2, UP0 ;  /* 0x00000002050a7887 */ /* 0x000fe40008000000 */
[----:B------:R-:W-:-:S04]  /*1250*/  UISETP.NE.AND UP0, UPT, UR14, 0x2, UPT ;  /* 0x000000020e00788c */ /* 0x000fc8000bf05270 */
[----:B------:R-:W-:Y:S02]  /*1260*/  USEL UR4, UR4, 0x4, UP0 ;  /* 0x0000000404047887 */ /* 0x000fe40008000000 */
[----:B------:R-:W-:Y:S02]  /*1270*/  UISETP.NE.AND UP0, UPT, UR14, 0x3, UPT ;  /* 0x000000030e00788c */ /* 0x000fe4000bf05270 */
[----:B------:R-:W-:Y:S02]  /*1280*/  UIADD3 UR4, UPT, UPT, UR4, UR10, UR11 ;  /* 0x0000000a04047290 */ /* 0x000fe4000fffe00b */
        /* <DEDUP_REMOVED lines=10> */
[----:B------:R-:W-:-:S04]  /*1330*/  USEL UR5, UR13, 0x80, UP0 ;  /* 0x000000800d057887 */ /* 0x000fc80008000000 */
[----:B------:R-:W-:-:S06]  /*1340*/  UIADD3 UR4, UPT, UPT, UR4, UR5, URZ ;  /* 0x0000000504047290 */ /* 0x000fcc000fffe0ff */
[----:B------:R-:W-:-:S07]  /*1350*/  IMAD.U32 R2, RZ, RZ, UR4 ;  /* 0x00000004ff027e24 */ /* 0x000fce000f8e00ff */
.L_x_17:
[----:B------:R-:W1:Y:S01]  /*1360*/  S2UR UR36, SR_CTAID.Z ;  /* 0x00000000002479c3 */ /* 0x000e620000002700 */
[----:B------:R-:W-:-:S09]  /*1370*/  UISETP.GE.AND UP0, UPT, UR20, 0x1, UPT ;  /* 0x000000011400788c */ /* 0x000fd2000bf06270 */
[----:B------:R-:W-:Y:S05]  /*1380*/  BRA.U !UP0, `(.L_x_18) ;  /* 0x0000000108d07547 */ /* 0x000fea000b800000 */
[----:B------:R-:W2:Y:S01]  /*1390*/  LDCU UR21, c[0x0][0xf0c] ;  /* 0x0001e180ff1577ac */ /* 0x000ea20008000800 */
[----:B------:R-:W3:Y:S01]  /*13a0*/  LDCU.128 UR12, c[0x0][0xf10] ;  /* 0x0001e200ff0c77ac */ /* 0x000ee20008000c00 */
[----:B------:R-:W4:Y:S01]  /*13b0*/  LDCU UR6, c[0x0][0x370] ;  /* 0x00006e00ff0677ac */ /* 0x000f220008000800 */
[----:B------:R-:W1:Y:S01]  /*13c0*/  LDCU UR7, c[0x0][0x374] ;  /* 0x00006e80ff0777ac */ /* 0x000e620008000800 */
[----:B------:R-:W1:Y:S01]  /*13d0*/  LDCU UR22, c[0x0][0xf20] ;  /* 0x0001e400ff1677ac */ /* 0x000e620008000800 */
[----:B--2---:R-:W-:Y:S02]  /*13e0*/  UISETP.NE.AND UP0, UPT, UR21, 0x1, UPT ;  /* 0x000000011500788c */ /* 0x004fe4000bf05270 */
[----:B---3--:R-:W-:Y:S01]  /*13f0*/  UIMAD.WIDE.U32 UR4, UR27, UR12, URZ ;  /* 0x0000000c1b0472a5 */ /* 0x008fe2000f8e00ff */
[----:B------:R-:W2:Y:S01]  /*1400*/  LDCU.64 UR8, c[0x0][0xf28] ;  /* 0x0001e500ff0877ac */ /* 0x000ea20008000a00 */
[----:B----4-:R-:W-:Y:S02]  /*1410*/  UIMAD.WIDE.U32 UR10, UR6, UR12, URZ ;  /* 0x0000000c060a72a5 */ /* 0x010fe4000f8e00ff */
[----:B------:R-:W-:-:S02]  /*1420*/  USHF.R.U32.HI UR5, URZ, UR13, UR5 ;  /* 0x0000000dff057299 */ /* 0x000fc40008011605 */
[----:B------:R-:W-:Y:S02]  /*1430*/  UISETP.NE.AND UP1, UPT, UR20, 0x1, UPT ;  /* 0x000000011400788c */ /* 0x000fe4000bf25270 */
[----:B------:R-:W-:Y:S01]  /*1440*/  USEL UR5, UR27, UR5, !UP0 ;  /* 0x000000051b057287 */ /* 0x000fe2000c000000 */
[----:B------:R-:W-:Y:S01]  /*1450*/  UMOV UR10, UR11 ;  /* 0x0000000b000a7c82 */ /* 0x000fe20008000000 */
[----:B------:R-:W-:Y:S02]  /*1460*/  UIMAD.WIDE.U32 UR16, UR24, UR15, URZ ;  /* 0x0000000f181072a5 */ /* 0x000fe4000f8e00ff */
[----:B------:R-:W-:Y:S02]  /*1470*/  @UP0 USHF.R.U32.HI UR6, URZ, UR13, UR10 ;  /* 0x0000000dff060299 */ /* 0x000fe4000801160a */
[----:B------:R-:W-:Y:S02]  /*1480*/  UISETP.NE.AND UP0, UPT, UR14, 0x1, UPT ;  /* 0x000000010e00788c */ /* 0x000fe4000bf05270 */
[----:B-1----:R-:W-:-:S02]  /*1490*/  UIMAD.WIDE.U32 UR10, UR7, UR15, URZ ;  /* 0x0000000f070a72a5 */ /* 0x002fc4000f8e00ff */
[----:B--2---:R-:W-:Y:S01]  /*14a0*/  UIMAD.WIDE.U32 UR12, UR6, UR8, URZ ;  /* 0x00000008060c72a5 */ /* 0x004fe2000f8e00ff */
[----:B------:R-:W-:Y:S02]  /*14b0*/  UMOV UR4, UR17 ;  /* 0x0000001100047c82 */ /* 0x000fe40008000000 */
[----:B------:R-:W-:Y:S02]  /*14c0*/  USHF.R.U32.HI UR4, URZ, UR22, UR4 ;  /* 0x00000016ff047299 */ /* 0x000fe40008011604 */
[----:B------:R-:W-:Y:S02]  /*14d0*/  UMOV UR10, UR11 ;  /* 0x0000000b000a7c82 */ /* 0x000fe40008000000 */
[----:B------:R-:W-:Y:S01]  /*14e0*/  UMOV UR12, UR13 ;  /* 0x0000000d000c7c82 */ /* 0x000fe20008000000 */
[----:B------:R-:W-:Y:S02]  /*14f0*/  @UP0 USHF.R.U32.HI UR7, URZ, UR22, UR10 ;  /* 0x00000016ff070299 */ /* 0x000fe4000801160a */
[----:B------:R-:W-:-:S02]  /*1500*/  USEL UR4, UR24, UR4, !UP0 ;  /* 0x0000000418047287 */ /* 0x000fc4000c000000 */
[----:B------:R-:W-:Y:S02]  /*1510*/  UIMAD.WIDE.U32 UR10, UR7, UR8, URZ ;  /* 0x00000008070a72a5 */ /* 0x000fe4000f8e00ff */
[----:B------:R-:W-:Y:S02]  /*1520*/  @UP1 USHF.R.U32.HI UR6, URZ, UR9, UR12 ;  /* 0x00000009ff061299 */ /* 0x000fe4000801160c */
[----:B------:R-:W-:-:S03]  /*1530*/  UIMAD.WIDE.U32 UR12, UR4, UR8, URZ ;  /* 0x00000008040c72a5 */ /* 0x000fc6000f8e00ff */
[----:B------:R-:W-:Y:S02]  /*1540*/  UMOV UR10, UR11 ;  /* 0x0000000b000a7c82 */ /* 0x000fe40008000000 */
[----:B------:R-:W-:Y:S02]  /*1550*/  @UP1 USHF.R.U32.HI UR7, URZ, UR9, UR10 ;  /* 0x00000009ff071299 */ /* 0x000fe4000801160a */
[----:B------:R-:W-:Y:S02]  /*1560*/  UIMAD UR10, UR6, UR20, URZ ;  /* 0x00000014060a72a4 */ /* 0x000fe4000f8e02ff */
[----:B------:R-:W-:-:S04]  /*1570*/  UIMAD UR7, UR7, UR20, URZ ;  /* 0x00000014070772a4 */ /* 0x000fc8000f8e02ff */
[----:B------:R-:W-:-:S03]  /*1580*/  UISETP.GE.AND UP0, UPT, UR4, UR7, UPT ;  /* 0x000000070400728c */ /* 0x000fc6000bf06270 */
[----:B------:R-:W-:Y:S01]  /*1590*/  UMOV UR7, UR13 ;  /* 0x0000000d00077c82 */ /* 0x000fe20008000000 */
[----:B------:R-:W-:Y:S02]  /*15a0*/  UISETP.GE.OR UP0, UPT, UR5, UR10, UP0 ;  /* 0x0000000a0500728c */ /* 0x000fe40008706670 */
[----:B------:R-:W-:Y:S02]  /*15b0*/  UIMAD.WIDE.U32 UR10, UR5, UR8, URZ ;  /* 0x00000008050a72a5 */ /* 0x000fe4000f8e00ff */
[----:B------:R-:W-:Y:S02]  /*15c0*/  USHF.R.U32.HI UR7, URZ, UR9, UR7 ;  /* 0x00000009ff077299 */ /* 0x000fe40008011607 */
[----:B------:R-:W-:Y:S02]  /*15d0*/  UIADD3 UR10, UPT, UPT, -UR4, URZ, URZ ;  /* 0x000000ff040a7290 */ /* 0x000fe4000fffe1ff */
[----:B------:R-:W-:Y:S02]  /*15e0*/  USEL UR7, UR4, UR7, !UP1 ;  /* 0x0000000704077287 */ /* 0x000fe4000c800000 */
[----:B------:R-:W-:Y:S01]  /*15f0*/  UIMAD UR10, UR14, UR10, UR24 ;  /* 0x0000000a0e0a72a4 */ /* 0x000fe2000f8e0218 */
[----:B------:R-:W-:Y:S01]  /*1600*/  @!UP0 UMOV UR8, UR11 ;  /* 0x0000000b00088c82 */ /* 0x000fe20008000000 */
[----:B------:R-:W-:-:S02]  /*1610*/  UIADD3 UR11, UPT, UPT, -UR5, URZ, URZ ;  /* 0x000000ff050b7290 */ /* 0x000fc4000fffe1ff */
[----:B------:R-:W-:Y:S02]  /*1620*/  @!UP0 USHF.R.U32.HI UR8, URZ, UR9, UR8 ;  /* 0x00000009ff088299 */ /* 0x000fe40008011608 */
[----:B------:R-:W-:Y:S02]  /*1630*/  UIADD3 UR9, UPT, UPT, -UR7, URZ, URZ ;  /* 0x000000ff07097290 */ /* 0x000fe4000fffe1ff */
[----:B------:R-:W-:Y:S02]  /*1640*/  @!UP0 USEL UR8, UR5, UR8, !UP1 ;  /* 0x0000000805088287 */ /* 0x000fe4000c800000 */
[----:B------:R-:W-:Y:S02]  /*1650*/  UIMAD UR9, UR20, UR9, UR4 ;  /* 0x00000009140972a4 */ /* 0x000fe4000f8e0204 */
[----:B------:R-:W-:Y:S02]  /*1660*/  @!UP0 UIADD3 UR7, UPT, UPT, UR7, -UR8, URZ ;  /* 0x8000000807078290 */ /* 0x000fe4000fffe0ff */
[----:B------:R-:W-:-:S02]  /*1670*/  @!UP0 UIMAD UR6, UR9, UR6, UR8 ;  /* 0x00000006090682a4 */ /* 0x000fc4000f8e0208 */
[----:B------:R-:W-:Y:S02]  /*1680*/  @!UP0 UIMAD UR4, UR7, UR20, UR5 ;  /* 0x00000014070482a4 */ /* 0x000fe4000f8e0205 */
[----:B------:R-:W-:Y:S02]  /*1690*/  UIMAD UR27, UR21, UR11, UR27 ;  /* 0x0000000b151b72a4 */ /* 0x000fe4000f8e021b */
[----:B------:R-:W-:Y:S01]  /*16a0*/  UIMAD UR24, UR4, UR14, UR10 ;  /* 0x0000000e041872a4 */ /* 0x000fe2000f8e020a */
[----:B------:R-:W-:Y:S02]  /*16b0*/  @!UP0 UMOV UR5, UR6 ;  /* 0x0000000600058c82 */ /* 0x000fe40008000000 */
[----:B------:R-:W-:-:S12]  /*16c0*/  UIMAD UR27, UR5, UR21, UR27 ;  /* 0x00000015051b72a4 */ /* 0x000fd8000f8e021b */
.L_x_18:
[----:B------:R-:W-:-:S09]  /*16d0*/  UISETP.NE.AND UP0, UPT, UR23, 0x1, UPT ;  /* 0x000000011700788c */ /* 0x000fd2000bf05270 */
[----:B------:R-:W-:Y:S05]  /*16e0*/  BRA.U UP0, `(.L_x_19) ;  /* 0x0000000100407547 */ /* 0x000fea000b800000 */
[----:B------:R-:W2:Y:S01]  /*16f0*/  LDCU.128 UR8, c[0x0][0xf10] ;  /* 0x0001e200ff0877ac */ /* 0x000ea20008000c00 */
[----:B------:R-:W3:Y:S01]  /*1700*/  LDCU UR12, c[0x0][0xf0c] ;  /* 0x0001e180ff0c77ac */ /* 0x000ee20008000800 */
[----:B------:R-:W4:Y:S01]  /*1710*/  LDCU UR13, c[0x0][0xf20] ;  /* 0x0001e400ff0d77ac */ /* 0x000f220008000800 */
[----:B--2---:R-:W-:Y:S02]  /*1720*/  UIMAD.WIDE.U32 UR4, UR27, UR8, URZ ;  /* 0x000000081b0472a5 */ /* 0x004fe4000f8e00ff */
[----:B------:R-:W-:Y:S02]  /*1730*/  UIMAD.WIDE.U32 UR6, UR24, UR11, URZ ;  /* 0x0000000b180672a5 */ /* 0x000fe4000f8e00ff */
[----:B---3--:R-:W-:Y:S02]  /*1740*/  UISETP.NE.AND UP0, UPT, UR12, 0x1, UPT ;  /* 0x000000010c00788c */ /* 0x008fe4000bf05270 */
[----:B------:R-:W-:-:S03]  /*1750*/  USHF.R.U32.HI UR5, URZ, UR9, UR5 ;  /* 0x00000009ff057299 */ /* 0x000fc60008011605 */
[----:B------:R-:W-:Y:S01]  /*1760*/  UMOV UR4, UR7 ;  /* 0x0000000700047c82 */ /* 0x000fe20008000000 */
[----:B------:R-:W-:Y:S02]  /*1770*/  USEL UR5, UR27, UR5, !UP0 ;  /* 0x000000051b057287 */ /* 0x000fe4000c000000 */
[----:B------:R-:W-:Y:S02]  /*1780*/  UISETP.NE.AND UP0, UPT, UR10, 0x1, UPT ;  /* 0x000000010a00788c */ /* 0x000fe4000bf05270 */
[----:B----4-:R-:W-:-:S04]  /*1790*/  USHF.R.U32.HI UR4, URZ, UR13, UR4 ;  /* 0x0000000dff047299 */ /* 0x010fc80008011604 */
[----:B------:R-:W-:-:S04]  /*17a0*/  USEL UR4, UR24, UR4, !UP0 ;  /* 0x0000000418047287 */ /* 0x000fc8000c000000 */
[----:B------:R-:W-:Y:S02]  /*17b0*/  UIADD3 UR6, UPT, UPT, UR5, -UR4, URZ ;  /* 0x8000000405067290 */ /* 0x000fe4000fffe0ff */
[----:B------:R-:W-:Y:S02]  /*17c0*/  UIADD3 UR4, UPT, UPT, -UR5, UR4, URZ ;  /* 0x0000000405047290 */ /* 0x000fe4000fffe1ff */
[----:B------:R-:W-:Y:S02]  /*17d0*/  UIMAD UR24, UR6, UR10, UR24 ;  /* 0x0000000a061872a4 */ /* 0x000fe4000f8e0218 */
[----:B------:R-:W-:-:S12]  /*17e0*/  UIMAD UR27, UR4, UR12, UR27 ;  /* 0x0000000c041b72a4 */ /* 0x000fd8000f8e021b */
.L_x_19:
[----:B------:R-:W-:Y:S01]  /*17f0*/  UISETP.NE.AND UP0, UPT, UR19, 0x2, UPT ;  /* 0x000000021300788c */ /* 0x000fe2000bf05270 */
[----:B------:R-:W-:Y:S09]  /*1800*/  BRA.U !UP6, `(.L_x_20) ;  /* 0x000000010e0c7547 */ /* 0x000ff2000b800000 */
[----:B------:R-:W-:Y:S01]  /*1810*/  UCGABAR_WAIT ;  /* 0x0000000000007dc7 */ /* 0x000fe20008000000 */
[----:B------:R-:W-:Y:S01]  /*1820*/  CCTL.IVALL ;  /* 0x00000000ff00798f */ /* 0x000fe20002000000 */
[----:B------:R-:W-:Y:S05]  /*1830*/  BRA `(.L_x_21) ;  /* 0x0000000000047947 */ /* 0x000fea0003800000 */
.L_x_20:
[----:B------:R-:W-:Y:S06]  /*1840*/  BAR.SYNC.DEFER_BLOCKING 0x0 ;  /* 0x0000000000007b1d */ /* 0x000fec0000010000 */
.L_x_21:
[----:B------:R-:W-:Y:S05]  /*1850*/  BRA.U UP0, `(.L_x_22) ;  /* 0x00000015004c7547 */ /* 0x000fea000b800000 */
[----:B------:R-:W2:Y:S01]  /*1860*/  LDCU UR7, c[0x0][0x38c] ;  /* 0x00007180ff0777ac */ /* 0x000ea20008000800 */
[----:B------:R-:W3:Y:S01]  /*1870*/  S2UR UR8, SR_CgaCtaId ;  /* 0x00000000000879c3 */ /* 0x000ee20000008800 */
[----:B------:R-:W-:Y:S01]  /*1880*/  PLOP3.LUT P2, PT, PT, PT, UP3, 0x80, 0x8 ;  /* 0x000000000008781c */ /* 0x000fe20003f4f038 */
[----:B------:R-:W-:Y:S01]  /*1890*/  IMAD.MOV.U32 R12, RZ, RZ, 0x1 ;  /* 0x00000001ff0c7424 */ /* 0x000fe200078e00ff */
[----:B------:R-:W-:Y:S01]  /*18a0*/  UMOV UR6, 0x400 ;  /* 0x0000040000067882 */ /* 0x000fe20000000000 */
[----:B------:R-:W-:Y:S01]  /*18b0*/  UISETP.NE.AND UP1, UPT, UR19, URZ, UPT ;  /* 0x000000ff1300728c */ /* 0x000fe2000bf25270 */
[----:B------:R-:W-:Y:S01]  /*18c0*/  ISETP.EQ.OR P3, PT, R0, RZ, P4 ;  /* 0x000000ff0000720c */ /* 0x000fe20002762670 */
[----:B------:R-:W-:Y:S01]  /*18d0*/  USEL UR37, URZ, 0x1, UP5 ;  /* 0x00000001ff257887 */ /* 0x000fe2000a800000 */
[----:B------:R-:W-:Y:S02]  /*18e0*/  PLOP3.LUT P2, PT, P2, PT, PT, 0x8, 0x80 ;  /* 0x000000000080781c */ /* 0x000fe4000174e170 */
[----:B------:R-:W-:Y:S01]  /*18f0*/  CS2R R10, SRZ ;  /* 0x00000000000a7805 */ /* 0x000fe2000001ff00 */
[----:B------:R-:W-:Y:S01]  /*1900*/  IMAD.MOV.U32 R9, RZ, RZ, RZ ;  /* 0x000000ffff097224 */ /* 0x000fe200078e00ff */
[----:B------:R-:W4:Y:S01]  /*1910*/  LDCU UR53, c[0x0][0x370] ;  /* 0x00006e00ff3577ac */ /* 0x000f220008000800 */
[----:B------:R-:W-:Y:S01]  /*1920*/  IMAD.MOV.U32 R8, RZ, RZ, 0x1 ;  /* 0x00000001ff087424 */ /* 0x000fe200078e00ff */
[----:B------:R-:W1:Y:S01]  /*1930*/  LDCU.64 UR30, c[0x0][0x348] ;  /* 0x00006900ff1e77ac */ /* 0x000e620008000a00 */
[----:B--2---:R-:W-:-:S02]  /*1940*/  UIADD3 UR5, UPT, UPT, UR7, 0x7f, URZ ;  /* 0x0000007f07057890 */ /* 0x004fc4000fffe0ff */
[----:B------:R-:W-:Y:S02]  /*1950*/  USHF.R.U32.HI UR58, URZ, 0x9, UR46 ;  /* 0x00000009ff3a7899 */ /* 0x000fe4000801162e */
[----:B------:R-:W-:Y:S02]  /*1960*/  USHF.R.S32.HI UR4, URZ, 0x1f, UR5 ;  /* 0x0000001fff047899 */ /* 0x000fe40008011405 */
[----:B---3--:R-:W-:Y:S02]  /*1970*/  USHF.L.U32 UR57, UR8, 0x5, URZ ;  /* 0x0000000508397899 */ /* 0x008fe400080006ff */
[----:B------:R-:W-:Y:S02]  /*1980*/  ULEA.HI UR4, UR4, UR5, URZ, 0x7 ;  /* 0x0000000504047291 */ /* 0x000fe4000f8f38ff */
[----:B------:R-:W-:Y:S02]  /*1990*/  UIADD3 UR5, UPT, UPT, UR7, -0x1, URZ ;  /* 0xffffffff07057890 */ /* 0x000fe4000fffe0ff */
[----:B------:R-:W-:-:S02]  /*19a0*/  USHF.R.S32.HI UR55, URZ, 0x7, UR4 ;  /* 0x00000007ff377899 */ /* 0x000fc40008011404 */
[----:B------:R-:W-:Y:S02]  /*19b0*/  UISETP.GE.U32.AND UP2, UPT, UR5, -0xff, UPT ;  /* 0xffffff010500788c */ /* 0x000fe4000bf46070 */
[----:B------:R-:W-:Y:S02]  /*19c0*/  UISETP.LT.U32.AND UP0, UPT, UR55, 0x3, UPT ;  /* 0x000000033700788c */ /* 0x000fe4000bf01070 */
[----:B------:R-:W-:Y:S02]  /*19d0*/  ULEA UR6, UR8, UR6, 0x18 ;  /* 0x0000000608067291 */ /* 0x000fe4000f8ec0ff */
[----:B------:R-:W-:Y:S02]  /*19e0*/  USEL UR54, UR55, 0x3, UP0 ;  /* 0x0000000337367887 */ /* 0x000fe40008000000 */
[----:B------:R-:W-:Y:S02]  /*19f0*/  UIADD3 UR59, UPT, UPT, UR7, 0xfe, URZ ;  /* 0x000000fe073b7890 */ /* 0x000fe4000fffe0ff */
[----:B------:R-:W-:-:S02]  /*1a00*/  UIADD3 UR15, UPT, UPT, UR54, -0x1, URZ ;  /* 0xffffffff360f7890 */ /* 0x000fc4000fffe0ff */
[----:B------:R-:W-:Y:S01]  /*1a10*/  @UP2 UIADD3 UR15, UPT, UPT, UR54, URZ, URZ ;  /* 0x000000ff360f2290 */ /* 0x000fe2000fffe0ff */
[----:B------:R-:W2:Y:S01]  /*1a20*/  LDCU UR52, c[0x0][0x374] ;  /* 0x00006e80ff3477ac */ /* 0x000ea20008000800 */
[----:B------:R-:W-:Y:S02]  /*1a30*/  ULOP3.LUT UR57, UR57, 0xe0, URZ, 0xe2, !UPT ;  /* 0x000000e039397892 */ /* 0x000fe4000f8ee2ff */
[----:B------:R-:W-:Y:S02]  /*1a40*/  USEL UR37, UR37, 0x2, UP1 ;  /* 0x0000000225257887 */ /* 0x000fe40008800000 */
[----:B------:R-:W-:Y:S02]  /*1a50*/  UIADD3 UR49, UPT, UPT, UR6, 0x14400, UR47 ;  /* 0x0001440006317890 */ /* 0x000fe4000fffe02f */
[----:B------:R-:W-:Y:S02]  /*1a60*/  UIADD3 UR48, UPT, UPT, UR6, 0x2ca00, UR46 ;  /* 0x0002ca0006307890 */ /* 0x000fe4000fffe02e */
[----:B------:R-:W-:-:S02]  /*1a70*/  UIADD3 UR56, UPT, UPT, UR55, -UR54, URZ ;  /* 0x8000003637387290 */ /* 0x000fc4000fffe0ff */
[----:B------:R-:W-:Y:S01]  /*1a80*/  UIADD3 UR15, UPT, UPT, UR15, 0x1, URZ ;  /* 0x000000010f0f7890 */ /* 0x000fe2000fffe0ff */
[----:B-1--4-:R-:W-:-:S11]  /*1a90*/  UMOV UR14, URZ ;  /* 0x000000ff000e7c82 */ /* 0x012fd60008000000 */
.L_x_46:
[----:B-1----:R-:W1:Y:S02]  /*1aa0*/  S2UR UR4, SR_CgaCtaId ;  /* 0x00000000000479c3 */ /* 0x002e640000008800 */
[----:B-1----:R-:W-:-:S09]  /*1ab0*/  UISETP.NE.AND UP0, UPT, UR4, URZ, UPT ;  /* 0x000000ff0400728c */ /* 0x002fd2000bf05270 */
[----:B---3--:R-:W-:Y:S05]  /*1ac0*/  BRA.U UP0, `(.L_x_23) ;  /* 0x0000000100287547 */ /* 0x008fea000b800000 */
[----:B------:R-:W-:Y:S02]  /*1ad0*/  LEA R0, R9, UR6, 0x3 ;  /* 0x0000000609007c11 */ /* 0x000fe4000f8e18ff */
[----:B------:R-:W-:-:S04]  /*1ae0*/  SHF.L.U32 R3, R8, 0x1f, RZ ;  /* 0x0000001f08037819 */ /* 0x000fc800000006ff */
[----:B------:R-:W1:Y:S02]  /*1af0*/  SYNCS.PHASECHK.TRANS64.TRYWAIT P0, [R0+URZ+0xc0], R3 ;  /* 0x0000c003000075a7 */ /* 0x000e6400080011ff */
[----:B-1----:R-:W-:Y:S05]  /*1b00*/  @!P0 BRA `(.L_x_24) ;  /* 0x0000011000248947 */ /* 0x002fea0003800000 */
.L_x_193:
[----:B------:R3:W-:Y:S01]  /*1b10*/  SYNCS.ARRIVE.TRANS64.A1T0 RZ, [R0+URZ+0xb0], RZ ;  /* 0x0000b0ff00ff79a7 */ /* 0x0007e200081000ff */
[----:B------:R-:W-:-:S05]  /*1b20*/  VIADD R9, R9, 0x1 ;  /* 0x0000000109097836 */ /* 0x000fca0000000000 */
[----:B------:R-:W-:-:S04]  /*1b30*/  ISETP.NE.AND P0, PT, R9, 0x2, PT ;  /* 0x000000020900780c */ /* 0x000fc80003f05270 */
[----:B-1----:R-:W-:Y:S02]  /*1b40*/  SEL R3, RZ, 0x1, P0 ;  /* 0x00000001ff037807 */ /* 0x002fe40000000000 */
[----:B------:R-:W-:Y:S02]  /*1b50*/  SEL R9, R9, RZ, P0 ;  /* 0x000000ff09097207 */ /* 0x000fe40000000000 */
[----:B------:R-:W-:Y:S02]  /*1b60*/  LOP3.LUT R8, R8, R3, RZ, 0x3c, !PT ;  /* 0x0000000308087212 */ /* 0x000fe400078e3cff */
.L_x_23:
[----:B------:R-:W-:Y:S01]  /*1b70*/  ULEA UR4, UR14, UR6, 0x3 ;  /* 0x000000060e047291 */ /* 0x000fe2000f8e18ff */
[----:B---3--:R-:W-:Y:S01]  /*1b80*/  SHF.L.U32 R0, R12, 0x1f, RZ ;  /* 0x0000001f0c007819 */ /* 0x008fe200000006ff */
[----:B------:R-:W-:Y:S02]  /*1b90*/  UISETP.GE.U32.AND UP0, UPT, UR59, 0xff, UPT ;  /* 0x000000ff3b00788c */ /* 0x000fe4000bf06070 */
[----:B------:R-:W-:Y:S02]  /*1ba0*/  USHF.L.U32 UR35, UR27, 0x7, URZ ;  /* 0x000000071b237899 */ /* 0x000fe400080006ff */
[----:B------:R-:W-:Y:S02]  /*1bb0*/  ULEA UR43, UR24, UR57, 0x8 ;  /* 0x00000039182b7291 */ /* 0x000fe4000f8e40ff */
[----:B------:R-:W-:Y:S01]  /*1bc0*/  ULEA UR19, UR24, UR58, 0x1 ;  /* 0x0000003a18137291 */ /* 0x000fe2000f8e08ff */
[----:B------:R1:W3:Y:S01]  /*1bd0*/  SYNCS.PHASECHK.TRANS64.TRYWAIT P1, [UR4+0x18], R0 ;  /* 0x00001800ff0075a7 */ /* 0x0002e20008021104 */
[----:B------:R-:W-:Y:S01]  /*1be0*/  UMOV UR12, URZ ;  /* 0x000000ff000c7c82 */ /* 0x000fe20008000000 */
[----:B------:R-:W-:Y:S09]  /*1bf0*/  BRA.U !UP0, `(.L_x_25) ;  /* 0x0000000508107547 */ /* 0x000ff2000b800000 */
[----:B------:R-:W-:Y:S01]  /*1c00*/  UMOV UR4, UR14 ;  /* 0x0000000e00047c82 */ /* 0x000fe20008000000 */
[----:B------:R-:W-:-:S05]  /*1c10*/  UMOV UR28, URZ ;  /* 0x000000ff001c7c82 */ /* 0x000fca0008000000 */
.L_x_33:
[----:B------:R-:W-:Y:S01]  /*1c20*/  ULEA UR33, UR4, UR6, 0x3 ;  /* 0x0000000604217291 */ /* 0x000fe2000f8e18ff */
[----:B---3--:R-:W-:Y:S01]  /*1c30*/  @!P4 MOV R2, 0xc600 ;  /* 0x0000c6000002c802 */ /* 0x008fe20000000f00 */
[----:B--23--:R-:W-:Y:S10]  /*1c40*/  @P1 BRA `(.L_x_26) ;  /* 0x00000000000c1947 */ /* 0x00cff40003800000 */
[----:B------:R-:W-:-:S04]  /*1c50*/  SHF.L.U32 R3, R12, 0x1f, RZ ;  /* 0x0000001f0c037819 */ /* 0x000fc800000006ff */
[----:B------:R-:W3:Y:S02]  /*1c60*/  SYNCS.PHASECHK.TRANS64.TRYWAIT P0, [UR33+0x18], R3 ;  /* 0x00001803ff0075a7 */ /* 0x000ee40008001121 */
[----:B---3--:R-:W-:Y:S05]  /*1c70*/  @!P0 BRA `(.L_x_27) ;  /* 0x0000010c00dc8947 */ /* 0x008fea0003800000 */
.L_x_26:
[----:B------:R3:W-:Y:S01]  /*1c80*/  @!P4 SYNCS.ARRIVE.TRANS64 RZ, [UR33], R2 ;  /* 0x00000002ffffc9a7 */ /* 0x0007e20008000021 */
[----:B------:R-:W-:-:S04]  /*1c90*/  ULOP3.LUT UR5, UR37, 0x2, URZ, 0xfc, !UPT ;  /* 0x0000000225057892 */ /* 0x000fc8000f8efcff */
[----:B------:R-:W-:-:S09]  /*1ca0*/  UISETP.NE.AND UP0, UPT, UR5, 0x2, UPT ;  /* 0x000000020500788c */ /* 0x000fd2000bf05270 */
[----:B------:R-:W-:Y:S05]  /*1cb0*/  BRA.U UP0, `(.L_x_28) ;  /* 0x0000000100047547 */ /* 0x000fea000b800000 */
[----:B--2---:R-:W-:Y:S05]  /*1cc0*/  BPT.TRAP 0x1 ;  /* 0x000000040000795c */ /* 0x004fea0000300000 */
.L_x_28:
[----:B------:R-:W-:Y:S04]  /*1cd0*/  BSSY.RECONVERGENT B0, `(.L_x_29) ;  /* 0x0000003000007945 */ /* 0x000fe80003800200 */
[----:B------:R-:W-:Y:S05]  /*1ce0*/  @P3 BRA `(.L_x_30) ;  /* 0x0000000000043947 */ /* 0x000fea0003800000 */
[----:B--2---:R-:W-:Y:S05]  /*1cf0*/  BPT.TRAP 0x1 ;  /* 0x000000040000795c */ /* 0x004fea0000300000 */
.L_x_30:
[----:B--2---:R-:W-:Y:S05]  /*1d00*/  BSYNC.RECONVERGENT B0 ;  /* 0x0000000000007941 */ /* 0x004fea0003800200 */
.L_x_29:
[----:B------:R-:W-:Y:S01]  /*1d10*/  UIADD3 UR5, UPT, UPT, UR4, 0x1, URZ ;  /* 0x0000000104057890 */ /* 0x000fe2000fffe0ff */
[----:B------:R-:W-:Y:S01]  /*1d20*/  BSSY.RECONVERGENT B0, `(.L_x_31) ;  /* 0x000002c000007945 */ /* 0x000fe20003800200 */
[----:B------:R-:W-:Y:S02]  /*1d30*/  ELECT P0, URZ, PT ;  /* 0x0000000000ff782f */ /* 0x000fe40003800000 */
[----:B------:R-:W-:-:S04]  /*1d40*/  UISETP.NE.AND UP0, UPT, UR5, 0x3, UPT ;  /* 0x000000030500788c */ /* 0x000fc8000bf05270 */
[----:B------:R-:W-:Y:S02]  /*1d50*/  USEL UR7, URZ, 0x1, UP0 ;  /* 0x00000001ff077887 */ /* 0x000fe40008000000 */
[----:B------:R-:W-:-:S04]  /*1d60*/  USEL UR14, UR5, URZ, UP0 ;  /* 0x000000ff050e7287 */ /* 0x000fc80008000000 */
[----:B------:R-:W-:Y:S01]  /*1d70*/  ULEA UR5, UR14, UR6, 0x3 ;  /* 0x000000060e057291 */ /* 0x000fe2000f8e18ff */
[----:B------:R-:W-:-:S04]  /*1d80*/  LOP3.LUT R12, R12, UR7, RZ, 0x3c, !PT ;  /* 0x000000070c0c7c12 */ /* 0x000fc8000f8e3cff */
[----:B-1----:R-:W-:-:S04]  /*1d90*/  SHF.L.U32 R0, R12, 0x1f, RZ ;  /* 0x0000001f0c007819 */ /* 0x002fc800000006ff */
[----:B------:R1:W2:Y:S01]  /*1da0*/  SYNCS.PHASECHK.TRANS64.TRYWAIT P1, [UR5+0x18], R0 ;  /* 0x00001800ff0075a7 */ /* 0x0002a20008021105 */
[----:B------:R-:W-:Y:S05]  /*1db0*/  @!P0 BRA `(.L_x_32) ;  /* 0x0000000000888947 */ /* 0x000fea0003800000 */
[----:B------:R-:W-:Y:S02]  /*1dc0*/  ULEA UR32, UR4, UR6, 0xe ;  /* 0x0000000604207291 */ /* 0x000fe4000f8e70ff */
[----:B------:R-:W-:Y:S02]  /*1dd0*/  UIADD3 UR22, UP3, UPT, UR30, 0x80, URZ ;  /* 0x000000801e167890 */ /* 0x000fe4000ff7e0ff */
[----:B------:R-:W-:Y:S02]  /*1de0*/  ULEA UR40, UR4, UR47, 0xf ;  /* 0x0000002f04287291 */ /* 0x000fe4000f8e78ff */
[----:B------:R-:W-:Y:S02]  /*1df0*/  UIADD3 UR12, UP2, UPT, UR30, 0x180, URZ ;  /* 0x000001801e0c7890 */ /* 0x000fe4000ff5e0ff */
[----:B------:R-:W-:Y:S02]  /*1e00*/  ULEA UR24, UR4, UR6, 0x9 ;  /* 0x0000000604187291 */ /* 0x000fe4000f8e48ff */
[----:B------:R-:W-:-:S02]  /*1e10*/  UIADD3 UR10, UP1, UPT, UR30, 0x280, URZ ;  /* 0x000002801e0a7890 */ /* 0x000fc4000ff3e0ff */
[----:B------:R-:W-:Y:S02]  /*1e20*/  ULEA UR16, UR4, UR46, 0xa ;  /* 0x0000002e04107291 */ /* 0x000fe4000f8e50ff */
[----:B------:R-:W-:Y:S02]  /*1e30*/  UIADD3 UR8, UP0, UPT, UR30, 0x380, URZ ;  /* 0x000003801e087890 */ /* 0x000fe4000ff1e0ff */
[----:B------:R-:W-:Y:S02]  /*1e40*/  USHF.L.U32 UR34, UR28, 0x7, URZ ;  /* 0x000000071c227899 */ /* 0x000fe400080006ff */
[----:B------:R-:W-:Y:S02]  /*1e50*/  UIADD3.X UR23, UPT, UPT, URZ, UR31, URZ, UP3, !UPT ;  /* 0x0000001fff177290 */ /* 0x000fe40009ffe4ff */
[----:B------:R-:W-:Y:S02]  /*1e60*/  UIADD3 UR32, UPT, UPT, UR32, 0x8400, URZ ;  /* 0x0000840020207890 */ /* 0x000fe4000fffe0ff */
[----:B------:R-:W-:-:S02]  /*1e70*/  UIADD3.X UR13, UPT, UPT, URZ, UR31, URZ, UP2, !UPT ;  /* 0x0000001fff0d7290 */ /* 0x000fc400097fe4ff */
[----:B------:R-:W-:Y:S02]  /*1e80*/  UIADD3 UR40, UPT, UPT, UR6, 0x14400, UR40 ;  /* 0x0001440006287890 */ /* 0x000fe4000fffe028 */
[----:B------:R-:W-:Y:S02]  /*1e90*/  UIADD3.X UR11, UPT, UPT, URZ, UR31, URZ, UP1, !UPT ;  /* 0x0000001fff0b7290 */ /* 0x000fe40008ffe4ff */
[----:B------:R-:W-:Y:S02]  /*1ea0*/  UIADD3 UR24, UPT, UPT, UR24, 0x2c400, URZ ;  /* 0x0002c40018187890 */ /* 0x000fe4000fffe0ff */
[----:B------:R-:W-:Y:S02]  /*1eb0*/  UIADD3.X UR9, UPT, UPT, URZ, UR31, URZ, UP0, !UPT ;  /* 0x0000001fff097290 */ /* 0x000fe400087fe4ff */
[----:B------:R-:W-:Y:S01]  /*1ec0*/  UIADD3 UR16, UPT, UPT, UR6, 0x2ca00, UR16 ;  /* 0x0002ca0006107890 */ /* 0x000fe2000fffe010 */
[----:B------:R-:W-:Y:S01]  /*1ed0*/  UMOV UR38, 0x0 ;  /* 0x0000000000267882 */ /* 0x000fe20000000000 */
[----:B------:R-:W-:Y:S01]  /*1ee0*/  UMOV UR39, 0x10000000 ;  /* 0x1000000000277882 */ /* 0x000fe20000000000 */
[----:B------:R-:W-:Y:S01]  /*1ef0*/  UMOV UR5, 0xff0000 ;  /* 0x00ff000000057882 */ /* 0x000fe20000000000 */
[----:B------:R-:W-:Y:S01]  /*1f00*/  UMOV UR41, UR33 ;  /* 0x0000002100297c82 */ /* 0x000fe20008000000 */
[----:B------:R-:W-:Y:S01]  /*1f10*/  UMOV UR44, UR36 ;  /* 0x00000024002c7c82 */ /* 0x000fe20008000000 */
[----:B------:R-:W-:Y:S01]  /*1f20*/  UMOV UR42, UR34 ;  /* 0x00000022002a7c82 */ /* 0x000fe20008000000 */
[----:B------:R-:W-:Y:S01]  /*1f30*/  UMOV UR26, URZ ;  /* 0x000000ff001a7c82 */ /* 0x000fe20008000000 */
[----:B------:R-:W-:Y:S01]  /*1f40*/  UMOV UR25, UR33 ;  /* 0x0000002100197c82 */ /* 0x000fe20008000000 */
[----:B------:R-:W-:Y:S01]  /*1f50*/  UMOV UR29, UR36 ;  /* 0x00000024001d7c82 */ /* 0x000fe20008000000 */
[----:B------:R4:W-:Y:S01]  /*1f60*/  UTMALDG.3D [UR32], [UR22], desc[UR38] ;  /* 0x00002620160075b4 */ /* 0x0009e20008011000 */
[----:B------:R-:W-:Y:S01]  /*1f70*/  UMOV UR17, UR33 ;  /* 0x0000002100117c82 */ /* 0x000fe20008000000 */
[----:B------:R-:W-:Y:S01]  /*1f80*/  UMOV UR20, UR28 ;  /* 0x0000001c00147c82 */ /* 0x000fe20008000000 */
[----:B------:R-:W-:Y:S01]  /*1f90*/  UMOV UR21, UR36 ;  /* 0x0000002400157c82 */ /* 0x000fe20008000000 */
[----:B------:R4:W-:Y:S01]  /*1fa0*/  UTMALDG.3D.MULTICAST [UR40], [UR12], UR5, desc[UR38] ;  /* 0x000026280c0073b4 */ /* 0x0009e20008011805 */
[----:B------:R4:W-:Y:S01]  /*1fb0*/  UTMALDG.4D [UR24], [UR10], desc[UR38] ;  /* 0x000026180a0075b4 */ /* 0x0009e20008019000 */
[----:B------:R4:W-:Y:S02]  /*1fc0*/  UTMALDG.4D.MULTICAST [UR16], [UR8], UR5, desc[UR38] ;  /* 0x00002610080073b4 */ /* 0x0009e40008019805 */
[----:B----4-:R-:W-:Y:S01]  /*1fd0*/  NOP ;  /* 0x0000000000007918 */ /* 0x010fe20000000000 */
.L_x_32:
[----:B------:R-:W-:Y:S05]  /*1fe0*/  BSYNC.RECONVERGENT B0 ;  /* 0x0000000000007941 */ /* 0x000fea0003800200 */
.L_x_31:
[----:B------:R-:W-:Y:S01]  /*1ff0*/  UIADD3 UR28, UPT, UPT, UR28, 0x1, URZ ;  /* 0x000000011c1c7890 */ /* 0x000fe2000fffe0ff */
[----:B------:R-:W-:Y:S01]  /*2000*/  UMOV UR4, UR14 ;  /* 0x0000000e00047c82 */ /* 0x000fe20008000000 */
[----:B------:R-:W-:Y:S02]  /*2010*/  UMOV UR12, UR15 ;  /* 0x0000000f000c7c82 */ /* 0x000fe40008000000 */
[----:B------:R-:W-:-:S09]  /*2020*/  UISETP.NE.AND UP0, UPT, UR28, UR15, UPT ;  /* 0x0000000f1c00728c */ /* 0x000fd2000bf05270 */
[----:B------:R-:W-:Y:S05]  /*2030*/  BRA.U UP0, `(.L_x_33) ;  /* 0xfffffff900f87547 */ /* 0x000fea000b83ffff */
.L_x_25:
[----:B------:R-:W-:Y:S01]  /*2040*/  ULEA UR4, UR14, UR6, 0x3 ;  /* 0x000000060e047291 */ /* 0x000fe2000f8e18ff */
[----:B-1----:R-:W-:Y:S01]  /*2050*/  SHF.L.U32 R0, R12, 0x1f, RZ ;  /* 0x0000001f0c007819 */ /* 0x002fe200000006ff */
[----:B------:R-:W-:Y:S01]  /*2060*/  @!P2 SYNCS.ARRIVE.TRANS64.A1T0 RZ, [UR6+0x78], RZ ;  /* 0x000078ffffffa9a7 */ /* 0x000fe20008100006 */
[----:B------:R-:W-:-:S06]  /*2070*/  UISETP.GT.AND UP0, UPT, UR55, UR54, UPT ;  /* 0x000000363700728c */ /* 0x000fcc000bf04270 */
[----:B--23--:R1:W2:Y:S03]  /*2080*/  SYNCS.PHASECHK.TRANS64.TRYWAIT P1, [UR4+0x18], R0 ;  /* 0x00001800ff0075a7 */ /* 0x00c2a60008021104 */
[----:B------:R-:W-:Y:S05]  /*2090*/  BRA.U !UP0, `(.L_x_34) ;  /* 0x0000000508087547 */ /* 0x000fea000b800000 */
[----:B------:R-:W-:Y:S01]  /*20a0*/  UIADD3 UR26, UPT, UPT, UR56, UR12, URZ ;  /* 0x0000000c381a7290 */ /* 0x000fe2000fffe0ff */
[----:B------:R-:W-:-:S11]  /*20b0*/  UMOV UR4, UR14 ;  /* 0x0000000e00047c82 */ /* 0x000fd60008000000 */
.L_x_42:
[----:B------:R-:W-:Y:S01]  /*20c0*/  ULEA UR33, UR4, UR6, 0x3 ;  /* 0x0000000604217291 */ /* 0x000fe2000f8e18ff */
[----:B--2---:R-:W-:Y:S01]  /*20d0*/  @!P4 MOV R2, 0xc600 ;  /* 0x0000c6000002c802 */ /* 0x004fe20000000f00 */
[----:B--23--:R-:W-:Y:S10]  /*20e0*/  @P1 BRA `(.L_x_35) ;  /* 0x00000000000c1947 */ /* 0x00cff40003800000 */
[----:B------:R-:W-:-:S04]  /*20f0*/  SHF.L.U32 R3, R12, 0x1f, RZ ;  /* 0x0000001f0c037819 */ /* 0x000fc800000006ff */
[----:B------:R-:W2:Y:S02]  /*2100*/  SYNCS.PHASECHK.TRANS64.TRYWAIT P0, [UR33+0x18], R3 ;  /* 0x00001803ff0075a7 */ /* 0x000ea40008001121 */
[----:B--2---:R-:W-:Y:S05]  /*2110*/  @!P0 BRA `(.L_x_36) ;  /* 0x0000010800cc8947 */ /* 0x004fea0003800000 */
.L_x_35:
[----:B------:R2:W-:Y:S01]  /*2120*/  @!P4 SYNCS.ARRIVE.TRANS64 RZ, [UR33], R2 ;  /* 0x00000002ffffc9a7 */ /* 0x0005e20008000021 */
[----:B------:R-:W-:-:S04]  /*2130*/  ULOP3.LUT UR5, UR37, 0x2, URZ, 0xfc, !UPT ;  /* 0x0000000225057892 */ /* 0x000fc8000f8efcff */
[----:B------:R-:W-:-:S09]  /*2140*/  UISETP.NE.AND UP0, UPT, UR5, 0x2, UPT ;  /* 0x000000020500788c */ /* 0x000fd2000bf05270 */
[----:B------:R-:W-:Y:S05]  /*2150*/  BRA.U UP0, `(.L_x_37) ;  /* 0x0000000100047547 */ /* 0x000fea000b800000 */
[----:B------:R-:W-:Y:S05]  /*2160*/  BPT.TRAP 0x1 ;  /* 0x000000040000795c */ /* 0x000fea0000300000 */
.L_x_37:
[----:B------:R-:W-:Y:S04]  /*2170*/  BSSY.RECONVERGENT B0, `(.L_x_38) ;  /* 0x0000003000007945 */ /* 0x000fe80003800200 */
[----:B------:R-:W-:Y:S05]  /*2180*/  @P3 BRA `(.L_x_39) ;  /* 0x0000000000043947 */ /* 0x000fea0003800000 */
[----:B------:R-:W-:Y:S05]  /*2190*/  BPT.TRAP 0x1 ;  /* 0x000000040000795c */ /* 0x000fea0000300000 */
.L_x_39:
[----:B------:R-:W-:Y:S05]  /*21a0*/  BSYNC.RECONVERGENT B0 ;  /* 0x0000000000007941 */ /* 0x000fea0003800200 */
.L_x_38:
        /* <DEDUP_REMOVED lines=9> */
[----:B------:R1:W3:Y:S01]  /*2240*/  SYNCS.PHASECHK.TRANS64.TRYWAIT P1, [UR5+0x18], R0 ;  /* 0x00001800ff0075a7 */ /* 0x0002e20008021105 */
[----:B------:R-:W-:Y:S05]  /*2250*/  @!P0 BRA `(.L_x_41) ;  /* 0x0000000000848947 */ /* 0x000fea0003800000 */
[----:B------:R-:W-:Y:S02]  /*2260*/  ULEA UR32, UR4, UR6, 0xe ;  /* 0x0000000604207291 */ /* 0x000fe4000f8e70ff */
[----:B------:R-:W-:Y:S02]  /*2270*/  UIADD3 UR22, UP3, UPT, UR30, 0x80, URZ ;  /* 0x000000801e167890 */ /* 0x000fe4000ff7e0ff */
[----:B------:R-:W-:Y:S02]  /*2280*/  UIADD3 UR20, UP2, UPT, UR30, 0x180, URZ ;  /* 0x000001801e147890 */ /* 0x000fe4000ff5e0ff */
[----:B------:R-:W-:Y:S02]  /*2290*/  ULEA UR8, UR4, UR6, 0x9 ;  /* 0x0000000604087291 */ /* 0x000fe4000f8e48ff */
[----:B------:R-:W-:Y:S02]  /*22a0*/  UIADD3 UR28, UP1, UPT, UR30, 0x280, URZ ;  /* 0x000002801e1c7890 */ /* 0x000fe4000ff3e0ff */
[----:B------:R-:W-:-:S02]  /*22b0*/  UIADD3 UR24, UP0, UPT, UR30, 0x380, URZ ;  /* 0x000003801e187890 */ /* 0x000fc4000ff1e0ff */
[----:B------:R-:W-:Y:S02]  /*22c0*/  USHF.L.U32 UR34, UR12, 0x7, URZ ;  /* 0x000000070c227899 */ /* 0x000fe400080006ff */
[----:B------:R-:W-:Y:S02]  /*22d0*/  UIADD3.X UR23, UPT, UPT, URZ, UR31, URZ, UP3, !UPT ;  /* 0x0000001fff177290 */ /* 0x000fe40009ffe4ff */
[----:B------:R-:W-:Y:S02]  /*22e0*/  UIADD3 UR32, UPT, UPT, UR32, 0x8400, URZ ;  /* 0x0000840020207890 */ /* 0x000fe4000fffe0ff */
[----:B------:R-:W-:Y:S02]  /*22f0*/  ULEA UR40, UR4, UR49, 0xf ;  /* 0x0000003104287291 */ /* 0x000fe4000f8e78ff */
[----:B------:R-:W-:Y:S02]  /*2300*/  UIADD3.X UR21, UPT, UPT, URZ, UR31, URZ, UP2, !UPT ;  /* 0x0000001fff157290 */ /* 0x000fe400097fe4ff */
[----:B------:R-:W-:-:S02]  /*2310*/  UIADD3.X UR29, UPT, UPT, URZ, UR31, URZ, UP1, !UPT ;  /* 0x0000001fff1d7290 */ /* 0x000fc40008ffe4ff */
[----:B------:R-:W-:Y:S02]  /*2320*/  UIADD3 UR8, UPT, UPT, UR8, 0x2c400, URZ ;  /* 0x0002c40008087890 */ /* 0x000fe4000fffe0ff */
[----:B------:R-:W-:Y:S02]  /*2330*/  ULEA UR16, UR4, UR48, 0xa ;  /* 0x0000003004107291 */ /* 0x000fe4000f8e50ff */
[----:B------:R-:W-:Y:S01]  /*2340*/  UIADD3.X UR25, UPT, UPT, URZ, UR31, URZ, UP0, !UPT ;  /* 0x0000001fff197290 */ /* 0x000fe200087fe4ff */
[----:B------:R-:W-:Y:S01]  /*2350*/  UMOV UR38, 0x0 ;  /* 0x0000000000267882 */ /* 0x000fe20000000000 */
[----:B------:R-:W-:Y:S01]  /*2360*/  UMOV UR39, 0x10000000 ;  /* 0x1000000000277882 */ /* 0x000fe20000000000 */
[----:B------:R-:W-:Y:S01]  /*2370*/  UMOV UR5, 0xff0000 ;  /* 0x00ff000000057882 */ /* 0x000fe20000000000 */
[----:B------:R-:W-:Y:S01]  /*2380*/  UMOV UR41, UR33 ;  /* 0x0000002100297c82 */ /* 0x000fe20008000000 */
[----:B------:R-:W-:Y:S01]  /*2390*/  UMOV UR44, UR36 ;  /* 0x00000024002c7c82 */ /* 0x000fe20008000000 */
[----:B------:R-:W-:Y:S01]  /*23a0*/  UMOV UR42, UR34 ;  /* 0x00000022002a7c82 */ /* 0x000fe20008000000 */
[----:B------:R-:W-:Y:S01]  /*23b0*/  UTMALDG.3D [UR32], [UR22], desc[UR38] ;  /* 0x00002620160075b4 */ /* 0x000fe20008011000 */
[----:B------:R-:W-:Y:S01]  /*23c0*/  UMOV UR10, URZ ;  /* 0x000000ff000a7c82 */ /* 0x000fe20008000000 */
[----:B------:R-:W-:Y:S01]  /*23d0*/  UMOV UR9, UR33 ;  /* 0x0000002100097c82 */ /* 0x000fe20008000000 */
[----:B------:R-:W-:Y:S01]  /*23e0*/  UMOV UR11, UR27 ;  /* 0x0000001b000b7c82 */ /* 0x000fe20008000000 */
[----:B------:R-:W-:Y:S01]  /*23f0*/  UMOV UR13, UR36 ;  /* 0x00000024000d7c82 */ /* 0x000fe20008000000 */
[----:B------:R-:W-:Y:S01]  /*2400*/  UMOV UR17, UR33 ;  /* 0x0000002100117c82 */ /* 0x000fe20008000000 */
[----:B------:R4:W-:Y:S01]  /*2410*/  UTMALDG.3D.MULTICAST [UR40], [UR20], UR5, desc[UR38] ;  /* 0x00002628140073b4 */ /* 0x0009e20008011805 */
[----:B------:R1:W-:Y:S01]  /*2420*/  UTMALDG.4D [UR8], [UR28], desc[UR38] ;  /* 0x000026081c0075b4 */ /* 0x0003e20008019000 */
[----:B----4-:R-:W-:Y:S01]  /*2430*/  UMOV UR20, UR12 ;  /* 0x0000000c00147c82 */ /* 0x010fe20008000000 */
[----:B------:R-:W-:-:S02]  /*2440*/  UMOV UR21, UR36 ;  /* 0x0000002400157c82 */ /* 0x000fc40008000000 */
[----:B------:R1:W-:Y:S02]  /*2450*/  UTMALDG.4D.MULTICAST [UR16], [UR24], UR5, desc[UR38] ;  /* 0x00002610180073b4 */ /* 0x0003e40008019805 */
[----:B-1----:R-:W-:Y:S01]  /*2460*/  NOP ;  /* 0x0000000000007918 */ /* 0x002fe20000000000 */
.L_x_41:
[----:B------:R-:W-:Y:S05]  /*2470*/  BSYNC.RECONVERGENT B0 ;  /* 0x0000000000007941 */ /* 0x000fea0003800200 */
.L_x_40:
[----:B------:R-:W-:Y:S01]  /*2480*/  UIADD3 UR12, UPT, UPT, UR12, 0x1, URZ ;  /* 0x000000010c0c7890 */ /* 0x000fe2000fffe0ff */
[----:B------:R-:W-:-:S03]  /*2490*/  UMOV UR4, UR14 ;  /* 0x0000000e00047c82 */ /* 0x000fc60008000000 */
[----:B------:R-:W-:-:S09]  /*24a0*/  UISETP.NE.AND UP0, UPT, UR12, UR26, UPT ;  /* 0x0000001a0c00728c */ /* 0x000fd2000bf05270 */
[----:B------:R-:W-:Y:S05]  /*24b0*/  BRA.U UP0, `(.L_x_42) ;  /* 0xfffffffd00007547 */ /* 0x000fea000b83ffff */
.L_x_34:
[C---:B------:R-:W-:Y:S01]  /*24c0*/  LEA R3, R11.reuse, UR6, 0x3 ;  /* 0x000000060b037c11 */ /* 0x040fe2000f8e18ff */
[----:B------:R-:W-:Y:S01]  /*24d0*/  NOP ;  /* 0x0000000000007918 */ /* 0x000fe20000000000 */
[----:B-1----:R-:W-:Y:S02]  /*24e0*/  SHF.L.U32 R0, R10, 0x1f, RZ ;  /* 0x0000001f0a007819 */ /* 0x002fe400000006ff */
[----:B------:R-:W-:Y:S02]  /*24f0*/  LEA R5, R11, UR6, 0x4 ;  /* 0x000000060b057c11 */ /* 0x000fe4000f8e20ff */
[----:B------:R-:W1:Y:S02]  /*2500*/  SYNCS.PHASECHK.TRANS64.TRYWAIT P0, [R3+URZ+0x80], R0 ;  /* 0x00008000030075a7 */ /* 0x000e6400080011ff */
[----:B-1----:R-:W-:Y:S05]  /*2510*/  @!P0 BRA `(.L_x_43) ;  /* 0x0000010400e48947 */ /* 0x002fea0003800000 */
.L_x_196:
[----:B------:R-:W4:Y:S01]  /*2520*/  LDS.128 R4, [R5+0xe0] ;  /* 0x0000e00005047984 */ /* 0x000f220000000c00 */
[----:B------:R-:W-:Y:S01]  /*2530*/  UISETP.GE.AND UP0, UPT, UR45, 0x1, UPT ;  /* 0x000000012d00788c */ /* 0x000fe2000bf06270 */
[----:B------:R-:W-:Y:S01]  /*2540*/  @!PT LDS RZ, [RZ] ;  /* 0x00000000fffff984 */ /* 0x000fe20000000800 */
[----:B------:R-:W-:Y:S01]  /*2550*/  @!PT LDS RZ, [RZ] ;  /* 0x00000000fffff984 */ /* 0x000fe20000000800 */
[----:B------:R-:W-:Y:S01]  /*2560*/  @!PT LDS RZ, [RZ] ;  /* 0x00000000fffff984 */ /* 0x000fe20000000800 */
[----:B------:R-:W-:Y:S01]  /*2570*/  @!PT LDS RZ, [RZ] ;  /* 0x00000000fffff984 */ /* 0x000fe20000000800 */
[----:B------:R1:W-:Y:S06]  /*2580*/  MEMBAR.ALL.CTA ;  /* 0x0000000000007992 */ /* 0x0003ec0000008000 */
[----:B-1----:R-:W1:Y:S01]  /*2590*/  FENCE.VIEW.ASYNC.S ;  /* 0x00000000000073c6 */ /* 0x002e620000000000 */
[----:B----4-:R-:W-:-:S13]  /*25a0*/  LOP3.LUT P0, RZ, R6, 0x1, RZ, 0xc0, !PT ;  /* 0x0000000106ff7812 */ /* 0x010fda000780c0ff */
[----:B-1----:R-:W-:Y:S01]  /*25b0*/  VOTEU.ANY UP1, P0 ;  /* 0x0000000000ff7886 */ /* 0x002fe20000020100 */
[----:B------:R-:W-:-:S13]  /*25c0*/  PLOP3.LUT P0, PT, PT, PT, UP1, 0x80, 0x8 ;  /* 0x000000000008781c */ /* 0x000fda0003f0f018 */
[----:B------:R-:W-:Y:S02]  /*25d0*/  @P0 LOP3.LUT R0, R5, 0xffff, RZ, 0xc0, !PT ;  /* 0x0000ffff05000812 */ /* 0x000fe400078ec0ff */
[----:B--2---:R-:W-:Y:S02]  /*25e0*/  @P0 MOV R2, R4 ;  /* 0x0000000400020202 */ /* 0x004fe40000000f00 */
[----:B------:R-:W-:Y:S01]  /*25f0*/  @P0 R2UR UR5, R0 ;  /* 0x00000000000502ca */ /* 0x000fe200000e0000 */
[----:B------:R-:W-:Y:S01]  /*2600*/  VIADD R0, R3, 0x90 ;  /* 0x0000009003007836 */ /* 0x000fe20000000000 */
[----:B------:R-:W-:Y:S02]  /*2610*/  @P0 SHF.R.U32.HI R4, RZ, 0x10, R5 ;  /* 0x00000010ff040819 */ /* 0x000fe40000011605 */
[----:B------:R-:W-:Y:S02]  /*2620*/  @P0 R2UR UR7, R2 ;  /* 0x00000000020702ca */ /* 0x000fe400000e0000 */
[----:B------:R-:W-:-:S02]  /*2630*/  PRMT R0, RZ, 0x654, R0 ;  /* 0x00000654ff007816 */ /* 0x000fc40000000000 */
[----:B------:R-:W-:Y:S02]  /*2640*/  @P0 R2UR UR4, R4 ;  /* 0x00000000040402ca */ /* 0x000fe400000e0000 */
[----:B------:R1:W-:Y:S03]  /*2650*/  SYNCS.ARRIVE.TRANS64.RED.A1T0 RZ, [R0+URZ], RZ ;  /* 0x000000ff00ff79a7 */ /* 0x0003e600081004ff */
[----:B------:R-:W-:-:S04]  /*2660*/  @UP1 UMOV UR50, UR5 ;  /* 0x0000000500321c82 */ /* 0x000fc80008000000 */
[----:B------:R-:W-:-:S04]  /*2670*/  @UP1 UMOV UR51, UR7 ;  /* 0x0000000700331c82 */ /* 0x000fc80008000000 */
[----:B------:R-:W-:Y:S01]  /*2680*/  @UP1 UMOV UR36, UR4 ;  /* 0x0000000400241c82 */ /* 0x000fe20008000000 */
[----:B------:R-:W-:Y:S05]  /*2690*/  BRA.U !UP0, `(.L_x_44) ;  /* 0x0000000108d47547 */ /* 0x000fea000b800000 */
[----:B------:R-:W2:Y:S01]  /*26a0*/  LDCU.128 UR20, c[0x0][0xf10] ;  /* 0x0001e200ff1477ac */ /* 0x000ea20008000c00 */
[----:B------:R-:W4:Y:S01]  /*26b0*/  LDCU UR24, c[0x0][0xf20] ;  /* 0x0001e400ff1877ac */ /* 0x000f220008000800 */
[----:B------:R-:W3:Y:S01]  /*26c0*/  LDCU UR19, c[0x0][0xf0c] ;  /* 0x0001e180ff1377ac */ /* 0x000ee20008000800 */
[----:B------:R-:W1:Y:S01]  /*26d0*/  LDCU.64 UR8, c[0x0][0xf28] ;  /* 0x0001e500ff0877ac */ /* 0x000e620008000a00 */
[----:B------:R-:W-:Y:S02]  /*26e0*/  UISETP.NE.AND UP3, UPT, UR45, 0x1, UPT ;  /* 0x000000012d00788c */ /* 0x000fe4000bf65270 */
[----:B--2---:R-:W-:Y:S02]  /*26f0*/  UIMAD.WIDE.U32 UR10, UR52, UR23, URZ ;  /* 0x00000017340a72a5 */ /* 0x004fe4000f8e00ff */
[----:B------:R-:W-:Y:S02]  /*2700*/  UIMAD.WIDE.U32 UR4, UR53, UR20, URZ ;  /* 0x00000014350472a5 */ /* 0x000fe4000f8e00ff */
[----:B------:R-:W-:-:S02]  /*2710*/  UISETP.NE.AND UP0, UPT, UR22, 0x1, UPT ;  /* 0x000000011600788c */ /* 0x000fc4000bf05270 */
[----:B------:R-:W-:Y:S01]  /*2720*/  UIMAD.WIDE.U32 UR16, UR50, UR23, URZ ;  /* 0x00000017321072a5 */ /* 0x000fe2000f8e00ff */
[----:B------:R-:W-:Y:S02]  /*2730*/  UMOV UR10, UR11 ;  /* 0x0000000b000a7c82 */ /* 0x000fe40008000000 */
[----:B------:R-:W-:Y:S01]  /*2740*/  UMOV UR4, UR5 ;  /* 0x0000000500047c82 */ /* 0x000fe20008000000 */
[----:B----4-:R-:W-:Y:S02]  /*2750*/  USHF.R.U32.HI UR10, URZ, UR24, UR10 ;  /* 0x00000018ff0a7299 */ /* 0x010fe4000801160a */
[----:B---3--:R-:W-:Y:S02]  /*2760*/  UISETP.NE.AND UP2, UPT, UR19, 0x1, UPT ;  /* 0x000000011300788c */ /* 0x008fe4000bf45270 */
[----:B------:R-:W-:Y:S02]  /*2770*/  USHF.R.U32.HI UR4, URZ, UR21, UR4 ;  /* 0x00000015ff047299 */ /* 0x000fe40008011604 */
[----:B------:R-:W-:-:S02]  /*2780*/  USEL UR5, UR52, UR10, !UP0 ;  /* 0x0000000a34057287 */ /* 0x000fc4000c000000 */
[----:B------:R-:W-:Y:S02]  /*2790*/  USEL UR7, UR53, UR4, !UP2 ;  /* 0x0000000435077287 */ /* 0x000fe4000d000000 */
[----:B-1----:R-:W-:Y:S01]  /*27a0*/  UIMAD.WIDE.U32 UR10, UR5, UR8, URZ ;  /* 0x00000008050a72a5 */ /* 0x002fe2000f8e00ff */
[----:B------:R-:W-:Y:S01]  /*27b0*/  UMOV UR4, UR17 ;  /* 0x0000001100047c82 */ /* 0x000fe20008000000 */
[----:B------:R-:W-:Y:S02]  /*27c0*/  UIMAD.WIDE.U32 UR12, UR51, UR20, URZ ;  /* 0x00000014330c72a5 */ /* 0x000fe4000f8e00ff */
[----:B------:R-:W-:-:S03]  /*27d0*/  UIMAD.WIDE.U32 UR16, UR7, UR8, URZ ;  /* 0x00000008071072a5 */ /* 0x000fc6000f8e00ff */
[----:B------:R-:W-:Y:S01]  /*27e0*/  UMOV UR10, UR11 ;  /* 0x0000000b000a7c82 */ /* 0x000fe20008000000 */
[----:B------:R-:W-:Y:S02]  /*27f0*/  USHF.R.U32.HI UR4, URZ, UR24, UR4 ;  /* 0x00000018ff047299 */ /* 0x000fe40008011604 */
[----:B------:R-:W-:Y:S01]  /*2800*/  @UP3 USHF.R.U32.HI UR5, URZ, UR9, UR10 ;  /* 0x00000009ff053299 */ /* 0x000fe2000801160a */
[----:B------:R-:W-:Y:S01]  /*2810*/  UMOV UR12, UR13 ;  /* 0x0000000d000c7c82 */ /* 0x000fe20008000000 */
[----:B------:R-:W-:Y:S01]  /*2820*/  UMOV UR16, UR17 ;  /* 0x0000001100107c82 */ /* 0x000fe20008000000 */
[----:B------:R-:W-:Y:S02]  /*2830*/  USHF.R.U32.HI UR21, URZ, UR21, UR12 ;  /* 0x00000015ff157299 */ /* 0x000fe4000801160c */
[----:B------:R-:W-:Y:S02]  /*2840*/  USEL UR4, UR50, UR4, !UP0 ;  /* 0x0000000432047287 */ /* 0x000fe4000c000000 */
[----:B------:R-:W-:-:S02]  /*2850*/  @UP3 USHF.R.U32.HI UR7, URZ, UR9, UR16 ;  /* 0x00000009ff073299 */ /* 0x000fc40008011610 */
[----:B------:R-:W-:Y:S02]  /*2860*/  UIMAD UR10, UR45, UR5, URZ ;  /* 0x000000052d0a72a4 */ /* 0x000fe4000f8e02ff */
[----:B------:R-:W-:Y:S02]  /*2870*/  USEL UR5, UR51, UR21, !UP2 ;  /* 0x0000001533057287 */ /* 0x000fe4000d000000 */
[----:B------:R-:W-:Y:S02]  /*2880*/  UIMAD UR12, UR45, UR7, URZ ;  /* 0x000000072d0c72a4 */ /* 0x000fe4000f8e02ff */
[----:B------:R-:W-:Y:S02]  /*2890*/  UISETP.GE.AND UP0, UPT, UR4, UR10, UPT ;  /* 0x0000000a0400728c */ /* 0x000fe4000bf06270 */
[----:B------:R-:W-:Y:S02]  /*28a0*/  UIMAD.WIDE.U32 UR10, UR4, UR8, URZ ;  /* 0x00000008040a72a5 */ /* 0x000fe4000f8e00ff */
[----:B------:R-:W-:-:S02]  /*28b0*/  UISETP.GE.OR UP0, UPT, UR5, UR12, UP0 ;  /* 0x0000000c0500728c */ /* 0x000fc40008706670 */
[----:B------:R-:W-:Y:S02]  /*28c0*/  UIMAD.WIDE.U32 UR12, UR5, UR8, URZ ;  /* 0x00000008050c72a5 */ /* 0x000fe4000f8e00ff */
[----:B------:R-:W-:Y:S01]  /*28d0*/  UIADD3 UR12, UPT, UPT, -UR5, URZ, URZ ;  /* 0x000000ff050c7290 */ /* 0x000fe2000fffe1ff */
[----:B------:R-:W-:Y:S01]  /*28e0*/  UMOV UR10, UR11 ;  /* 0x0000000b000a7c82 */ /* 0x000fe20008000000 */
[----:B------:R-:W-:Y:S02]  /*28f0*/  UIADD3 UR11, UPT, UPT, -UR4, URZ, URZ ;  /* 0x000000ff040b7290 */ /* 0x000fe4000fffe1ff */
[----:B------:R-:W-:-:S03]  /*2900*/  USHF.R.U32.HI UR10, URZ, UR9, UR10 ;  /* 0x00000009ff0a7299 */ /* 0x000fc6000801160a */
[----:B------:R-:W-:Y:S01]  /*2910*/  @!UP0 UMOV UR8, UR13 ;  /* 0x0000000d00088c82 */ /* 0x000fe20008000000 */
[----:B------:R-:W-:Y:S02]  /*2920*/  UIMAD UR11, UR22, UR11, UR50 ;  /* 0x0000000b160b72a4 */ /* 0x000fe4000f8e0232 */
[----:B------:R-:W-:Y:S02]  /*2930*/  USEL UR10, UR4, UR10, !UP3 ;  /* 0x0000000a040a7287 */ /* 0x000fe4000d800000 */
[----:B------:R-:W-:Y:S02]  /*2940*/  @!UP0 USHF.R.U32.HI UR8, URZ, UR9, UR8 ;  /* 0x00000009ff088299 */ /* 0x000fe40008011608 */
[----:B------:R-:W-:Y:S02]  /*2950*/  UIADD3 UR9, UPT, UPT, -UR10, URZ, URZ ;  /* 0x000000ff0a097290 */ /* 0x000fe4000fffe1ff */
[----:B------:R-:W-:Y:S02]  /*2960*/  @!UP0 USEL UR8, UR5, UR8, !UP3 ;  /* 0x0000000805088287 */ /* 0x000fe4000d800000 */
[----:B------:R-:W-:-:S02]  /*2970*/  UIMAD UR9, UR45, UR9, UR4 ;  /* 0x000000092d0972a4 */ /* 0x000fc4000f8e0204 */
[----:B------:R-:W-:Y:S02]  /*2980*/  @!UP0 UIADD3 UR10, UPT, UPT, UR10, -UR8, URZ ;  /* 0x800000080a0a8290 */ /* 0x000fe4000fffe0ff */
[----:B------:R-:W-:Y:S02]  /*2990*/  @!UP0 UIMAD UR8, UR9, UR7, UR8 ;  /* 0x00000007090882a4 */ /* 0x000fe4000f8e0208 */
[----:B------:R-:W-:Y:S02]  /*29a0*/  @!UP0 UIMAD UR4, UR45, UR10, UR5 ;  /* 0x0000000a2d0482a4 */ /* 0x000fe4000f8e0205 */
[----:B------:R-:W-:Y:S02]  /*29b0*/  UIMAD UR7, UR19, UR12, UR51 ;  /* 0x0000000c130772a4 */ /* 0x000fe4000f8e0233 */
[----:B------:R-:W-:Y:S01]  /*29c0*/  UIMAD UR50, UR4, UR22, UR11 ;  /* 0x00000016043272a4 */ /* 0x000fe2000f8e020b */
[----:B------:R-:W-:Y:S02]  /*29d0*/  @!UP0 UMOV UR5, UR8 ;  /* 0x0000000800058c82 */ /* 0x000fe40008000000 */
[----:B------:R-:W-:-:S12]  /*29e0*/  UIMAD UR51, UR5, UR19, UR7 ;  /* 0x00000013053372a4 */ /* 0x000fd8000f8e0207 */
.L_x_44:
[----:B------:R-:W2:Y:S02]  /*29f0*/  LDCU UR4, c[0x0][0xf30] ;  /* 0x0001e600ff0477ac */ /* 0x000ea40008000800 */
[----:B--2---:R-:W-:-:S09]  /*2a00*/  UISETP.NE.AND UP0, UPT, UR4, 0x1, UPT ;  /* 0x000000010400788c */ /* 0x004fd2000bf05270 */
[----:B------:R-:W-:Y:S05]  /*2a10*/  BRA.U UP0, `(.L_x_45) ;  /* 0x0000000100447547 */ /* 0x000fea000b800000 */
[----:B------:R-:W2:Y:S01]  /*2a20*/  LDCU.128 UR20, c[0x0][0xf10] ;  /* 0x0001e200ff1477ac */ /* 0x000ea20008000c00 */
[----:B------:R-:W4:Y:S01]  /*2a30*/  LDCU UR10, c[0x0][0xf0c] ;  /* 0x0001e180ff0a77ac */ /* 0x000f220008000800 */
[----:B------:R-:W1:Y:S01]  /*2a40*/  LDCU UR7, c[0x0][0xf20] ;  /* 0x0001e400ff0777ac */ /* 0x000e620008000800 */
[----:B--2---:R-:W-:Y:S02]  /*2a50*/  UIMAD.WIDE.U32 UR8, UR51, UR20, URZ ;  /* 0x00000014330872a5 */ /* 0x004fe4000f8e00ff */
[----:B------:R-:W-:Y:S02]  /*2a60*/  UIMAD.WIDE.U32 UR4, UR50, UR23, URZ ;  /* 0x00000017320472a5 */ /* 0x000fe4000f8e00ff */
[----:B----4-:R-:W-:Y:S02]  /*2a70*/  UISETP.NE.AND UP2, UPT, UR10, 0x1, UPT ;  /* 0x000000010a00788c */ /* 0x010fe4000bf45270 */
[----:B------:R-:W-:Y:S01]  /*2a80*/  UISETP.NE.AND UP0, UPT, UR22, 0x1, UPT ;  /* 0x000000011600788c */ /* 0x000fe2000bf05270 */
[----:B------:R-:W-:-:S02]  /*2a90*/  UMOV UR8, UR9 ;  /* 0x0000000900087c82 */ /* 0x000fc40008000000 */
[----:B------:R-:W-:Y:S01]  /*2aa0*/  UMOV UR4, UR5 ;  /* 0x0000000500047c82 */ /* 0x000fe20008000000 */
[----:B------:R-:W-:Y:S02]  /*2ab0*/  USHF.R.U32.HI UR21, URZ, UR21, UR8 ;  /* 0x00000015ff157299 */ /* 0x000fe40008011608 */
[----:B-1----:R-:W-:Y:S02]  /*2ac0*/  USHF.R.U32.HI UR4, URZ, UR7, UR4 ;  /* 0x00000007ff047299 */ /* 0x002fe40008011604 */
[----:B------:R-:W-:Y:S02]  /*2ad0*/  USEL UR5, UR51, UR21, !UP2 ;  /* 0x0000001533057287 */ /* 0x000fe4000d000000 */
[----:B------:R-:W-:-:S04]  /*2ae0*/  USEL UR4, UR50, UR4, !UP0 ;  /* 0x0000000432047287 */ /* 0x000fc8000c000000 */
[----:B------:R-:W-:Y:S02]  /*2af0*/  UIADD3 UR7, UPT, UPT, UR5, -UR4, URZ ;  /* 0x8000000405077290 */ /* 0x000fe4000fffe0ff */
[----:B------:R-:W-:Y:S02]  /*2b00*/  UIADD3 UR4, UPT, UPT, -UR5, UR4, URZ ;  /* 0x0000000405047290 */ /* 0x000fe4000fffe1ff */
[----:B------:R-:W-:Y:S02]  /*2b10*/  UIMAD UR50, UR7, UR22, UR50 ;  /* 0x00000016073272a4 */ /* 0x000fe4000f8e0232 */
[----:B------:R-:W-:-:S12]  /*2b20*/  UIMAD UR51, UR4, UR10, UR51 ;  /* 0x0000000a043372a4 */ /* 0x000fd8000f8e0233 */
.L_x_45:
[----:B------:R-:W-:Y:S01]  /*2b30*/  VIADD R11, R11, 0x1 ;  /* 0x000000010b0b7836 */ /* 0x000fe20000000000 */
[----:B------:R-:W-:Y:S02]  /*2b40*/  R2UR UR5, R178 ;  /* 0x00000000b20572ca */ /* 0x000fe400000e0000 */
[----:B------:R-:W-:Y:S02]  /*2b50*/  R2UR UR4, R179 ;  /* 0x00000000b30472ca */ /* 0x000fe400000e0000 */
[C---:B------:R-:W-:Y:S02]  /*2b60*/  ISETP.NE.AND P0, PT, R11.reuse, 0x2, PT ;  /* 0x000000020b00780c */ /* 0x040fe40003f05270 */
[----:B------:R-:W-:Y:S02]  /*2b70*/  PLOP3.LUT P2, PT, PT, PT, PT, 0x80, 0x8 ;  /* 0x000000000008781c */ /* 0x000fe40003f4f070 */
[----:B------:R-:W-:Y:S02]  /*2b80*/  SEL R3, RZ, 0x1, P0 ;  /* 0x00000001ff037807 */ /* 0x000fe40000000000 */
[----:B------:R-:W-:-:S02]  /*2b90*/  SEL R11, R11, RZ, P0 ;  /* 0x000000ff0b0b7207 */ /* 0x000fc40000000000 */
[----:B------:R-:W-:Y:S01]  /*2ba0*/  LOP3.LUT R10, R10, R3, RZ, 0x3c, !PT ;  /* 0x000000030a0a7212 */ /* 0x000fe200078e3cff */
[----:B------:R-:W-:Y:S02]  /*2bb0*/  UIADD3 UR24, UPT, UPT, UR50, UR5, URZ ;  /* 0x0000000532187290 */ /* 0x000fe4000fffe0ff */
[----:B------:R-:W-:Y:S01]  /*2bc0*/  UIADD3 UR27, UPT, UPT, UR51, UR4, URZ ;  /* 0x00000004331b7290 */ /* 0x000fe2000fffe0ff */
[----:B------:R-:W-:Y:S11]  /*2bd0*/  BRA.U UP1, `(.L_x_46) ;  /* 0xffffffed01b07547 */ /* 0x000ff6000b83ffff */
[----:B------:R-:W-:Y:S01]  /*2be0*/  UIADD3 UR7, UPT, UPT, UR6, 0x18, URZ ;  /* 0x0000001806077890 */ /* 0x000fe2000fffe0ff */
[----:B------:R-:W-:-:S03]  /*2bf0*/  SHF.L.U32 R3, R12, 0x1f, RZ ;  /* 0x0000001f0c037819 */ /* 0x000fc600000006ff */
[----:B------:R-:W-:-:S09]  /*2c00*/  ULEA UR4, UR14, UR7, 0x3 ;  /* 0x000000070e047291 */ /* 0x000fd2000f8e18ff */
[----:B------:R-:W2:Y:S02]  /*2c10*/  SYNCS.PHASECHK.TRANS64.TRYWAIT P0, [UR4], R3 ;  /* 0x00000003ff0075a7 */ /* 0x000ea40008001104 */
[----:B--2---:R-:W-:Y:S05]  /*2c20*/  @!P0 BRA `(.L_x_47) ;  /* 0x0000010000348947 */ /* 0x004fea0003800000 */
.L_x_198:
[----:B------:R-:W-:-:S04]  /*2c30*/  UIADD3 UR4, UPT, UPT, UR14, 0x1, URZ ;  /* 0x000000010e047890 */ /* 0x000fc8000fffe0ff */
[----:B------:R-:W-:-:S04]  /*2c40*/  UISETP.NE.AND UP0, UPT, UR4, 0x3, UPT ;  /* 0x000000030400788c */ /* 0x000fc8000bf05270 */
[----:B------:R-:W-:Y:S02]  /*2c50*/  USEL UR6, URZ, 0x1, UP0 ;  /* 0x00000001ff067887 */ /* 0x000fe40008000000 */
[----:B------:R-:W-:-:S04]  /*2c60*/  USEL UR4, UR4, URZ, UP0 ;  /* 0x000000ff04047287 */ /* 0x000fc80008000000 */
[----:B------:R-:W-:Y:S01]  /*2c70*/  ULEA UR5, UR4, UR7, 0x3 ;  /* 0x0000000704057291 */ /* 0x000fe2000f8e18ff */
[----:B------:R-:W-:-:S04]  /*2c80*/  LOP3.LUT R12, R12, UR6, RZ, 0x3c, !PT ;  /* 0x000000060c0c7c12 */ /* 0x000fc8000f8e3cff */
[----:B-1----:R-:W-:-:S04]  /*2c90*/  SHF.L.U32 R3, R12, 0x1f, RZ ;  /* 0x0000001f0c037819 */ /* 0x002fc800000006ff */
[----:B------:R-:W1:Y:S02]  /*2ca0*/  SYNCS.PHASECHK.TRANS64.TRYWAIT P0, [UR5], R3 ;  /* 0x00000003ff0075a7 */ /* 0x000e640008001105 */
[----:B-1----:R-:W-:Y:S05]  /*2cb0*/  @!P0 BRA `(.L_x_48) ;  /* 0x0000010000288947 */ /* 0x002fea0003800000 */
.L_x_200:
[----:B------:R-:W-:-:S04]  /*2cc0*/  UIADD3 UR4, UPT, UPT, UR4, 0x1, URZ ;  /* 0x0000000104047890 */ /* 0x000fc8000fffe0ff */
[----:B------:R-:W-:-:S04]  /*2cd0*/  UISETP.NE.AND UP0, UPT, UR4, 0x3, UPT ;  /* 0x000000030400788c */ /* 0x000fc8000bf05270 */
[----:B------:R-:W-:Y:S02]  /*2ce0*/  USEL UR5, URZ, 0x1, UP0 ;  /* 0x00000001ff057887 */ /* 0x000fe40008000000 */
[----:B------:R-:W-:-:S04]  /*2cf0*/  USEL UR4, UR4, URZ, UP0 ;  /* 0x000000ff04047287 */ /* 0x000fc80008000000 */
[----:B------:R-:W-:Y:S01]  /*2d00*/  ULEA UR4, UR4, UR7, 0x3 ;  /* 0x0000000704047291 */ /* 0x000fe2000f8e18ff */
[----:B-1----:R-:W-:-:S04]  /*2d10*/  LOP3.LUT R3, R12, UR5, RZ, 0x3c, !PT ;  /* 0x000000050c037c12 */ /* 0x002fc8000f8e3cff */
[----:B------:R-:W-:Y:S01]  /*2d20*/  SHF.L.U32 R3, R3, 0x1f, RZ ;  /* 0x0000001f03037819 */ /* 0x000fe200000006ff */
[----:B------:R-:W-:-:S07]  /*2d30*/  IMAD.U32 R0, RZ, RZ, UR4 ;  /* 0x00000004ff007e24 */ /* 0x000fce000f8e00ff */
.L_x_49:
[----:B-1----:R1:W2:Y:S02]  /*2d40*/  SYNCS.PHASECHK.TRANS64.TRYWAIT P0, [R0+URZ], R3 ;  /* 0x00000003000075a7 */ /* 0x0022a400080011ff */
[----:B--2---:R-:W-:Y:S05]  /*2d50*/  @!P0 NANOSLEEP.SYNCS 0x989680 ;  /* 0x009896800000895d */ /* 0x004fea0003900000 */
[----:B------:R-:W2:Y:S02]  /*2d60*/  @!P0 SYNCS.PHASECHK.TRANS64 P0, [R0+URZ], R3 ;  /* 0x00000003000085a7 */ /* 0x000ea400080010ff */
[----:B--2---:R-:W-:Y:S05]  /*2d70*/  @P0 EXIT ;  /* 0x000000000000094d */ /* 0x004fea0003800000 */
[----:B------:R-:W-:Y:S05]  /*2d80*/  BRA `(.L_x_49) ;  /* 0xfffffffc00ec7947 */ /* 0x000fea000383ffff */
.L_x_22:
[----:B------:R-:W2:Y:S02]  /*2d90*/  S2UR UR4, SR_CgaCtaId ;  /* 0x00000000000479c3 */ /* 0x000ea40000008800 */
[----:B--2---:R-:W-:-:S04]  /*2da0*/  UISETP.NE.AND UP0, UPT, UR4, URZ, UPT ;  /* 0x000000ff0400728c */ /* 0x004fc8000bf05270 */
[----:B------:R-:W-:-:S09]  /*2db0*/  UISETP.NE.OR UP0, UPT, UR19, 0x1, UP0 ;  /* 0x000000011300788c */ /* 0x000fd20008705670 */
[----:B------:R-:W-:Y:S05]  /*2dc0*/  BRA.U UP0, `(.L_x_50) ;  /* 0x00000005004c7547 */ /* 0x000fea000b800000 */
[----:B------:R-:W2:Y:S01]  /*2dd0*/  S2UR UR5, SR_CgaCtaId ;  /* 0x00000000000579c3 */ /* 0x000ea20000008800 */
[----:B------:R-:W-:Y:S01]  /*2de0*/  UMOV UR4, 0x400 ;  /* 0x0000040000047882 */ /* 0x000fe20000000000 */
[----:B------:R-:W-:Y:S01]  /*2df0*/  ISETP.GE.U32.AND P2, PT, R0, 0x8, PT ;  /* 0x000000080000780c */ /* 0x000fe20003f46070 */
[----:B------:R-:W-:Y:S01]  /*2e00*/  IMAD.MOV.U32 R12, RZ, RZ, 0x1 ;  /* 0x00000001ff0c7424 */ /* 0x000fe200078e00ff */
[----:B------:R-:W-:Y:S02]  /*2e10*/  CS2R R10, SRZ ;  /* 0x00000000000a7805 */ /* 0x000fe4000001ff00 */
[----:B------:R-:W-:Y:S01]  /*2e20*/  CS2R R8, SRZ ;  /* 0x0000000000087805 */ /* 0x000fe2000001ff00 */
[----:B--2---:R-:W-:-:S03]  /*2e30*/  ULEA UR6, UR5, UR4, 0x18 ;  /* 0x0000000405067291 */ /* 0x004fc6000f8ec0ff */
[----:B------:R-:W-:-:S09]  /*2e40*/  UMOV UR5, URZ ;  /* 0x000000ff00057c82 */ /* 0x000fd20008000000 */
.L_x_54:
[----:B------:R-:W-:Y:S02]  /*2e50*/  LEA R2, R8, UR6, 0x3 ;  /* 0x0000000608027c11 */ /* 0x000fe4000f8e18ff */
[----:B------:R-:W-:-:S03]  /*2e60*/  SHF.L.U32 R5, R9, 0x1f, RZ ;  /* 0x0000001f09057819 */ /* 0x000fc600000006ff */
[----:B------:R-:W-:Y:S01]  /*2e70*/  VIADD R4, R2, 0xc0 ;  /* 0x000000c002047836 */ /* 0x000fe20000000000 */
[----:B------:R-:W2:Y:S02]  /*2e80*/  SYNCS.PHASECHK.TRANS64.TRYWAIT P0, [R2+URZ+0xb0], R5 ;  /* 0x0000b005020075a7 */ /* 0x000ea400080011ff */
[----:B--2---:R-:W-:Y:S05]  /*2e90*/  @!P0 BRA `(.L_x_51) ;  /* 0x000000fc00c88947 */ /* 0x004fea0003800000 */
.L_x_201:
[----:B------:R-:W-:Y:S01]  /*2ea0*/  ULEA UR4, UR5, UR6, 0x3 ;  /* 0x0000000605047291 */ /* 0x000fe2000f8e18ff */
[----:B------:R-:W-:Y:S02]  /*2eb0*/  PRMT R4, RZ, 0x654, R4 ;  /* 0x00000654ff047816 */ /* 0x000fe40000000004 */
[----:B--2---:R-:W-:Y:S01]  /*2ec0*/  SHF.L.U32 R5, R12, 0x1f, RZ ;  /* 0x0000001f0c057819 */ /* 0x004fe200000006ff */
[----:B------:R-:W-:Y:S01]  /*2ed0*/  UIADD3 UR7, UPT, UPT, UR4, 0x80, URZ ;  /* 0x0000008004077890 */ /* 0x000fe2000fffe0ff */
[----:B------:R2:W-:Y:S05]  /*2ee0*/  SYNCS.ARRIVE.TRANS64.RED.A1T0 RZ, [R4+URZ], RZ ;  /* 0x000000ff04ff79a7 */ /* 0x0005ea00081004ff */
[----:B------:R-:W-:Y:S01]  /*2ef0*/  IMAD.U32 R7, RZ, RZ, UR7 ;  /* 0x00000007ff077e24 */ /* 0x000fe2000f8e00ff */
[----:B------:R-:W3:Y:S04]  /*2f00*/  SYNCS.PHASECHK.TRANS64.TRYWAIT P0, [UR4+0x90], R5 ;  /* 0x00009005ff0075a7 */ /* 0x000ee80008001104 */
[----:B------:R-:W-:Y:S01]  /*2f10*/  PRMT R6, R0, 0x654, R7 ;  /* 0x0000065400067816 */ /* 0x000fe20000000007 */
[----:B--2---:R-:W-:Y:S01]  /*2f20*/  @!P2 IMAD.MOV.U32 R4, RZ, RZ, 0x10 ;  /* 0x00000010ff04a424 */ /* 0x004fe200078e00ff */
[----:B---3--:R-:W-:Y:S06]  /*2f30*/  @!P0 BRA `(.L_x_52) ;  /* 0x000000fc00b48947 */ /* 0x008fec0003800000 */
.L_x_203:
[----:B------:R-:W-:Y:S01]  /*2f40*/  ULEA UR8, UR5, UR6, 0x4 ;  /* 0x0000000605087291 */ /* 0x000fe2000f8e20ff */
[----:B------:R-:W-:Y:S01]  /*2f50*/  SEL R3, R6, R3, !P2 ;  /* 0x0000000306037207 */ /* 0x000fe20005000000 */
[----:B------:R-:W-:Y:S01]  /*2f60*/  UIADD3 UR9, UPT, UPT, UR4, 0x80, URZ ;  /* 0x0000008004097890 */ /* 0x000fe2000fffe0ff */
[----:B--2---:R-:W-:Y:S01]  /*2f70*/  LEA R2, R11, UR6, 0x3 ;  /* 0x000000060b027c11 */ /* 0x004fe2000f8e18ff */
[----:B------:R-:W-:Y:S01]  /*2f80*/  UIADD3 UR8, UPT, UPT, UR8, 0xe0, URZ ;  /* 0x000000e008087890 */ /* 0x000fe2000fffe0ff */
[----:B------:R-:W-:Y:S01]  /*2f90*/  SHF.L.U32 R5, R10, 0x1f, RZ ;  /* 0x0000001f0a057819 */ /* 0x000fe200000006ff */
[----:B------:R2:W-:Y:S01]  /*2fa0*/  @!P2 SYNCS.ARRIVE.TRANS64.RED RZ, [R3+URZ], R4 ;  /* 0x0000000403ffa9a7 */ /* 0x0005e200080004ff */
[----:B------:R-:W-:Y:S01]  /*2fb0*/  UIADD3 UR4, UPT, UPT, UR5, 0x1, URZ ;  /* 0x0000000105047890 */ /* 0x000fe2000fffe0ff */
[----:B------:R-:W-:-:S03]  /*2fc0*/  VIADD R8, R8, 0x1 ;  /* 0x0000000108087836 */ /* 0x000fc60000000000 */
[----:B------:R-:W-:Y:S02]  /*2fd0*/  UISETP.NE.AND UP0, UPT, UR4, 0x2, UPT ;  /* 0x000000020400788c */ /* 0x000fe4000bf05270 */
[----:B------:R-:W-:Y:S06]  /*2fe0*/  UGETNEXTWORKID.BROADCAST [UR8], [UR9] ;  /* 0x00000000080073ca */ /* 0x000fec0008000100 */
[----:B------:R-:W-:Y:S01]  /*2ff0*/  USEL UR7, URZ, 0x1, UP0 ;  /* 0x00000001ff077887 */ /* 0x000fe20008000000 */
[----:B------:R-:W-:Y:S01]  /*3000*/  ISETP.NE.AND P0, PT, R8, 0x2, PT ;  /* 0x000000020800780c */ /* 0x000fe20003f05270 */
[----:B------:R-:W-:Y:S01]  /*3010*/  USEL UR5, UR4, URZ, UP0 ;  /* 0x000000ff04057287 */ /* 0x000fe20008000000 */
[----:B------:R-:W3:Y:S03]  /*3020*/  SYNCS.PHASECHK.TRANS64.TRYWAIT P1, [R2+URZ+0x80], R5 ;  /* 0x00008005020075a7 */ /* 0x000ee600080211ff */
[----:B------:R-:W-:Y:S01]  /*3030*/  LOP3.LUT R12, R12, UR7, RZ, 0x3c, !PT ;  /* 0x000000070c0c7c12 */ /* 0x000fe2000f8e3cff */
[----:B--23--:R-:W-:Y:S07]  /*3040*/  @!P1 BRA `(.L_x_53) ;  /* 0x000000fc00889947 */ /* 0x00cfee0003800000 */
.L_x_204:
[C---:B------:R-:W-:Y:S01]  /*3050*/  LEA R4, R11.reuse, UR6, 0x4 ;  /* 0x000000060b047c11 */ /* 0x040fe2000f8e20ff */
[----:B--2---:R-:W-:Y:S01]  /*3060*/  VIADD R2, R2, 0x90 ;  /* 0x0000009002027836 */ /* 0x004fe20000000000 */
[----:B------:R-:W-:Y:S01]  /*3070*/  SEL R8, R8, RZ, P0 ;  /* 0x000000ff08087207 */ /* 0x000fe20000000000 */
[----:B------:R-:W-:-:S03]  /*3080*/  VIADD R11, R11, 0x1 ;  /* 0x000000010b0b7836 */ /* 0x000fc60000000000 */
[----:B------:R-:W2:Y:S01]  /*3090*/  LDS.128 R4, [R4+0xe0] ;  /* 0x0000e00004047984 */ /* 0x000ea20000000c00 */
[----:B------:R-:W-:Y:S02]  /*30a0*/  PRMT R2, RZ, 0x654, R2 ;  /* 0x00000654ff027816 */ /* 0x000fe40000000002 */
[C---:B------:R-:W-:Y:S01]  /*30b0*/  ISETP.NE.AND P1, PT, R11.reuse, 0x2, PT ;  /* 0x000000020b00780c */ /* 0x040fe20003f25270 */
[----:B------:R-:W-:Y:S01]  /*30c0*/  @!PT LDS RZ, [RZ] ;  /* 0x00000000fffff984 */ /* 0x000fe20000000800 */
[----:B------:R-:W-:Y:S01]  /*30d0*/  @!PT LDS RZ, [RZ] ;  /* 0x00000000fffff984 */ /* 0x000fe20000000800 */
[----:B------:R-:W-:Y:S01]  /*30e0*/  @!PT LDS RZ, [RZ] ;  /* 0x00000000fffff984 */ /* 0x000fe20000000800 */
[----:B------:R-:W-:Y:S01]  /*30f0*/  @!PT LDS RZ, [RZ] ;  /* 0x00000000fffff984 */ /* 0x000fe20000000800 */
[----:B------:R3:W-:Y:S06]  /*3100*/  MEMBAR.ALL.CTA ;  /* 0x0000000000007992 */ /* 0x0007ec0000008000 */
[----:B---3--:R-:W3:Y:S01]  /*3110*/  FENCE.VIEW.ASYNC.S ;  /* 0x00000000000073c6 */ /* 0x008ee20000000000 */
[----:B------:R-:W-:Y:S01]  /*3120*/  SEL R11, R11, RZ, P1 ;  /* 0x000000ff0b0b7207 */ /* 0x000fe20000800000 */
[----:B---3--:R3:W-:Y:S01]  /*3130*/  SYNCS.ARRIVE.TRANS64.RED.A1T0 RZ, [R2+URZ], RZ ;  /* 0x000000ff02ff79a7 */ /* 0x0087e200081004ff */
[----:B--2---:R-:W-:-:S02]  /*3140*/  LOP3.LUT P3, RZ, R6, 0x1, RZ, 0xc0, !PT ;  /* 0x0000000106ff7812 */ /* 0x004fc4000786c0ff */
[----:B------:R-:W-:-:S04]  /*3150*/  SEL R5, RZ, 0x1, P1 ;  /* 0x00000001ff057807 */ /* 0x000fc80000800000 */
[----:B------:R-:W-:Y:S02]  /*3160*/  LOP3.LUT R10, R10, R5, RZ, 0x3c, !PT ;  /* 0x000000050a0a7212 */ /* 0x000fe400078e3cff */
[----:B---3--:R-:W-:-:S04]  /*3170*/  SEL R2, RZ, 0x1, P0 ;  /* 0x00000001ff027807 */ /* 0x008fc80000000000 */
[----:B------:R-:W-:Y:S01]  /*3180*/  LOP3.LUT R9, R9, R2, RZ, 0x3c, !PT ;  /* 0x0000000209097212 */ /* 0x000fe200078e3cff */
[----:B------:R-:W-:Y:S06]  /*3190*/  @P3 BRA `(.L_x_54) ;  /* 0xfffffffc002c3947 */ /* 0x000fec000383ffff */
[----:B------:R-:W-:Y:S01]  /*31a0*/  ULEA UR4, UR5, UR6, 0x3 ;  /* 0x0000000605047291 */ /* 0x000fe2000f8e18ff */
[----:B------:R-:W-:-:S08]  /*31b0*/  SHF.L.U32 R3, R12, 0x1f, RZ ;  /* 0x0000001f0c037819 */ /* 0x000fd000000006ff */
[----:B------:R-:W2:Y:S02]  /*31c0*/  SYNCS.PHASECHK.TRANS64 P0, [UR4+0x90], R3 ;  /* 0x00009003ff0075a7 */ /* 0x000ea40008001004 */
[----:B--2---:R-:W-:Y:S05]  /*31d0*/  @P0 BRA `(.L_x_55) ;  /* 0x0000000000080947 */ /* 0x004fea0003800000 */
[----:B------:R-:W2:Y:S02]  /*31e0*/  SYNCS.PHASECHK.TRANS64.TRYWAIT P0, [UR4+0x90], R3 ;  /* 0x00009003ff0075a7 */ /* 0x000ea40008001104 */
[----:B--2---:R-:W-:Y:S05]  /*31f0*/  @!P0 BRA `(.L_x_56) ;  /* 0x000000fc00308947 */ /* 0x004fea0003800000 */
.L_x_55:
[----:B------:R-:W-:-:S04]  /*3200*/  UIADD3 UR7, UPT, UPT, UR5, 0x1, URZ ;  /* 0x0000000105077890 */ /* 0x000fc8000fffe0ff */
[----:B------:R-:W-:-:S04]  /*3210*/  UISETP.NE.AND UP0, UPT, UR7, 0x2, UPT ;  /* 0x000000020700788c */ /* 0x000fc8000bf05270 */
[----:B------:R-:W-:Y:S02]  /*3220*/  USEL UR8, URZ, 0x1, UP0 ;  /* 0x00000001ff087887 */ /* 0x000fe40008000000 */
[----:B------:R-:W-:-:S04]  /*3230*/  USEL UR7, UR7, URZ, UP0 ;  /* 0x000000ff07077287 */ /* 0x000fc80008000000 */
[----:B------:R-:W-:Y:S01]  /*3240*/  ULEA UR7, UR7, UR6, 0x3 ;  /* 0x0000000607077291 */ /* 0x000fe2000f8e18ff */
[----:B--2---:R-:W-:-:S04]  /*3250*/  LOP3.LUT R3, R12, UR8, RZ, 0x3c, !PT ;  /* 0x000000080c037c12 */ /* 0x004fc8000f8e3cff */
[----:B------:R-:W-:-:S04]  /*3260*/  SHF.L.U32 R0, R3, 0x1f, RZ ;  /* 0x0000001f03007819 */ /* 0x000fc800000006ff */
[----:B------:R-:W2:Y:S02]  /*3270*/  SYNCS.PHASECHK.TRANS64 P0, [UR7+0x90], R0 ;  /* 0x00009000ff0075a7 */ /* 0x000ea40008001007 */
[----:B-12---:R-:W-:Y:S05]  /*3280*/  @P0 EXIT ;  /* 0x000000000000094d */ /* 0x006fea0003800000 */
[----:B------:R-:W-:Y:S02]  /*3290*/  SHF.L.U32 R3, R3, 0x1f, RZ ;  /* 0x0000001f03037819 */ /* 0x000fe400000006ff */
[----:B------:R-:W-:-:S07]  /*32a0*/  MOV R0, UR7 ;  /* 0x0000000700007c02 */ /* 0x000fce0008000f00 */
.L_x_57:
[----:B-1----:R1:W2:Y:S02]  /*32b0*/  SYNCS.PHASECHK.TRANS64.TRYWAIT P0, [R0+URZ+0x90], R3 ;  /* 0x00009003000075a7 */ /* 0x0022a400080011ff */
[----:B--2---:R-:W-:Y:S05]  /*32c0*/  @!P0 NANOSLEEP.SYNCS 0x989680 ;  /* 0x009896800000895d */ /* 0x004fea0003900000 */
[----:B------:R-:W2:Y:S02]  /*32d0*/  @!P0 SYNCS.PHASECHK.TRANS64 P0, [R0+URZ+0x90], R3 ;  /* 0x00009003000085a7 */ /* 0x000ea400080010ff */
[----:B--2---:R-:W-:Y:S05]  /*32e0*/  @P0 EXIT ;  /* 0x000000000000094d */ /* 0x004fea0003800000 */
[----:B------:R-:W-:Y:S05]  /*32f0*/  BRA `(.L_x_57) ;  /* 0xfffffffc00ec7947 */ /* 0x000fea000383ffff */
.L_x_50:
[----:B------:R-:W-:Y:S05]  /*3300*/  BRA.U UP4, `(.L_x_58) ;  /* 0x0000001104f47547 */ /* 0x000fea000b800000 */
[----:B------:R-:W2:Y:S01]  /*3310*/  S2UR UR7, SR_CgaCtaId ;  /* 0x00000000000779c3 */ /* 0x000ea20000008800 */
[----:B------:R-:W-:Y:S01]  /*3320*/  UMOV UR4, 0x40 ;  /* 0x0000004000047882 */ /* 0x000fe20000000000 */
[----:B------:R-:W-:Y:S01]  /*3330*/  NOP ;  /* 0x0000000000007918 */ /* 0x000fe20000000000 */
[----:B------:R-:W-:Y:S01]  /*3340*/  UMOV UR6, 0x400 ;  /* 0x0000040000067882 */ /* 0x000fe20000000000 */
[----:B--2---:R-:W-:Y:S02]  /*3350*/  ULEA UR5, UR7, UR4, 0x18 ;  /* 0x0000000407057291 */ /* 0x004fe4000f8ec0ff */
[----:B------:R-:W-:-:S07]  /*3360*/  ULEA UR6, UR7, UR6, 0x18 ;  /* 0x0000000607067291 */ /* 0x000fce000f8ec0ff */
[----:B------:R-:W2:Y:S02]  /*3370*/  LDS.U8 R0, [UR5+0x1c] ;  /* 0x00001c05ff007984 */ /* 0x000ea40008000000 */
[----:B--2---:R-:W-:-:S13]  /*3380*/  ISETP.NE.AND P0, PT, R0, RZ, PT ;  /* 0x000000ff0000720c */ /* 0x004fda0003f05270 */
[----:B------:R-:W-:Y:S05]  /*3390*/  @P0 BRA `(.L_x_59) ;  /* 0x0000000000580947 */ /* 0x000fea0003800000 */
[----:B------:R-:W-:-:S13]  /*33a0*/  ELECT P0, URZ, PT ;  /* 0x0000000000ff782f */ /* 0x000fda0003800000 */
[----:B------:R-:W-:Y:S05]  /*33b0*/  @!P0 BRA `(.L_x_60) ;  /* 0x0000000000608947 */ /* 0x000fea0003800000 */
[----:B------:R-:W-:Y:S01]  /*33c0*/  UMOV UR4, 0x10 ;  /* 0x0000001000047882 */ /* 0x000fe20000000000 */
[----:B------:R-:W-:Y:S01]  /*33d0*/  HFMA2 R0, -RZ, RZ, 0, 5.9604644775390625e-08 ;  /* 0x00000001ff007431 */ /* 0x000fe200000001ff */
[----:B------:R-:W-:-:S03]  /*33e0*/  MOV R3, 0xffff ;  /* 0x0000ffff00037802 */ /* 0x000fc60000000f00 */
[----:B------:R-:W-:Y:S04]  /*33f0*/  DEPBAR.LE SB2, 0x36 ;  /* 0x0000ad800000791a */ /* 0x000fe80000000000 */
[----:B------:R-:W2:Y:S02]  /*3400*/  UTCATOMSWS.FIND_AND_SET.ALIGN UP0, UR4, UR4 ;  /* 0x00000004000475e3 */ /* 0x000ea40008000800 */
[----:B--2---:R-:W-:Y:S01]  /*3410*/  MOV R4, UR4 ;  /* 0x0000000400047c02 */ /* 0x004fe20008000f00 */
[----:B------:R-:W-:Y:S06]  /*3420*/  BRA.U UP0, `(.L_x_61) ;  /* 0x0000000100187547 */ /* 0x000fec000b800000 */
.L_x_62:
[----:B------:R-:W-:Y:S05]  /*3430*/  NANOSLEEP 0x64 ;  /* 0x000000640000795d */ /* 0x000fea0003800000 */
[----:B------:R-:W-:-:S05]  /*3440*/  UMOV UR4, 0x10 ;  /* 0x0000001000047882 */ /* 0x000fca0000000000 */
[----:B------:R-:W-:Y:S04]  /*3450*/  DEPBAR.LE SB2, 0x36 ;  /* 0x0000ad800000791a */ /* 0x000fe80000000000 */
[----:B------:R-:W2:Y:S02]  /*3460*/  UTCATOMSWS.FIND_AND_SET.ALIGN UP0, UR4, UR4 ;  /* 0x00000004000475e3 */ /* 0x000ea40008000800 */
[----:B--2---:R-:W-:Y:S01]  /*3470*/  MOV R4, UR4 ;  /* 0x0000000400047c02 */ /* 0x004fe20008000f00 */
[----:B------:R-:W-:Y:S05]  /*3480*/  BRA.U !UP0, `(.L_x_62) ;  /* 0xfffffffd08e87547 */ /* 0x000fea000b83ffff */
.L_x_61:
[-C--:B------:R-:W-:Y:S02]  /*3490*/  SHF.L.U32 R3, R3, R4.reuse, RZ ;  /* 0x0000000403037219 */ /* 0x080fe400000006ff */
[----:B------:R-:W-:Y:S01]  /*34a0*/  SHF.L.U32 R0, R0, R4, RZ ;  /* 0x0000000400007219 */ /* 0x000fe200000006ff */
[----:B------:R-:W-:Y:S02]  /*34b0*/  IMAD.SHL.U32 R4, R4, 0x20, RZ ;  /* 0x0000002004047824 */ /* 0x000fe400078e00ff */
[----:B------:R2:W-:Y:S04]  /*34c0*/  ATOMS.OR RZ, [UR5+0x14], R3 ;  /* 0x00001403ffff798c */ /* 0x0005e8000b000005 */
[----:B------:R2:W-:Y:S04]  /*34d0*/  ATOMS.OR RZ, [UR5+0x18], R0 ;  /* 0x00001800ffff798c */ /* 0x0005e8000b000005 */
[----:B------:R2:W-:Y:S01]  /*34e0*/  STS [UR6+0x100], R4 ;  /* 0x00010004ff007988 */ /* 0x0005e20008000806 */
[----:B------:R-:W-:Y:S05]  /*34f0*/  BRA `(.L_x_60) ;  /* 0x0000000000107947 */ /* 0x000fea0003800000 */
.L_x_59:
[----:B------:R-:W-:Y:S02]  /*3500*/  MOV R0, 0xffffffff ;  /* 0xffffffff00007802 */ /* 0x000fe40000000f00 */
[----:B------:R-:W-:-:S03]  /*3510*/  MOV R4, 0x3540 ;  /* 0x0000354000047802 */ /* 0x000fc60000000f00 */
[----:B------:R2:W-:Y:S04]  /*3520*/  STS [UR6+0x100], R0 ;  /* 0x00010000ff007988 */ /* 0x0005e80008000806 */
[----:B-12--5:R-:W-:Y:S05]  /*3530*/  CALL.REL.NOINC `($__internal_1_$__cuda_sm10x_tcgen05_guardrail_trap_phase_invalid_during_alloc) ;  /* 0x0000010000fc7944 */ /* 0x026fea0003c00000 */
.L_x_60:
[----:B------:R-:W-:Y:S05]  /*3540*/  WARPSYNC.ALL ;  /* 0x0000000000007948 */ /* 0x000fea0003800000 */
[----:B------:R-:W3:Y:S01]  /*3550*/  S2UR UR4, SR_CgaCtaId ;  /* 0x00000000000479c3 */ /* 0x000ee20000008800 */
[----:B------:R-:W-:Y:S01]  /*3560*/  UMOV UR34, 0x400 ;  /* 0x0000040000227882 */ /* 0x000fe20000000000 */
[----:B------:R-:W-:-:S06]  /*3570*/  NOP ;  /* 0x0000000000007918 */ /* 0x000fcc0000000000 */
[----:B------:R-:W-:Y:S06]  /*3580*/  BAR.ARV 0x6, 0xa0 ;  /* 0x0182800000007b1d */ /* 0x000fec0000002000 */
[----:B------:R-:W4:Y:S01]  /*3590*/  LDCU UR12, c[0x0][0x38c] ;  /* 0x00007180ff0c77ac */ /* 0x000f220008000800 */
[----:B------:R-:W-:Y:S01]  /*35a0*/  CS2R R8, SRZ ;  /* 0x0000000000087805 */ /* 0x000fe2000001ff00 */
[----:B--2---:R-:W-:Y:S01]  /*35b0*/  IMAD.MOV.U32 R3, RZ, RZ, RZ ;  /* 0x000000ffff037224 */ /* 0x004fe200078e00ff */
[----:B------:R-:W-:Y:S01]  /*35c0*/  UMOV UR5, 0x1 ;  /* 0x0000000100057882 */ /* 0x000fe20000000000 */
[----:B------:R-:W-:Y:S01]  /*35d0*/  UMOV UR30, URZ ;  /* 0x000000ff001e7c82 */ /* 0x000fe20008000000 */
[----:B------:R-:W-:Y:S01]  /*35e0*/  UMOV UR58, URZ ;  /* 0x000000ff003a7c82 */ /* 0x000fe20008000000 */
[----:B------:R-:W-:Y:S01]  /*35f0*/  UMOV UR56, URZ ;  /* 0x000000ff00387c82 */ /* 0x000fe20008000000 */
[----:B------:R-:W-:Y:S01]  /*3600*/  UMOV UR42, URZ ;  /* 0x000000ff002a7c82 */ /* 0x000fe20008000000 */
[----:B------:R-:W-:Y:S01]  /*3610*/  UMOV UR40, URZ ;  /* 0x000000ff00287c82 */ /* 0x000fe20008000000 */
[----:B---3--:R-:W-:Y:S01]  /*3620*/  ULEA UR34, UR4, UR34, 0x18 ;  /* 0x0000002204227291 */ /* 0x008fe2000f8ec0ff */
[----:B------:R-:W2:Y:S03]  /*3630*/  LDCU UR4, c[0x0][0x38c] ;  /* 0x00007180ff0477ac */ /* 0x000ea60008000800 */
[----:B------:R-:W-:-:S02]  /*3640*/  UIADD3 UR6, UPT, UPT, UR34, 0x14400, URZ ;  /* 0x0001440022067890 */ /* 0x000fc4000fffe0ff */
[----:B------:R-:W-:-:S03]  /*3650*/  UIADD3 UR8, UPT, UPT, UR34, 0x2ca00, URZ ;  /* 0x0002ca0022087890 */ /* 0x000fc6000fffe0ff */
[----:B------:R-:W3:Y:S01]  /*3660*/  LDS R0, [UR34+0x100] ;  /* 0x00010022ff007984 */ /* 0x000ee20008000800 */
[----:B----4-:R-:W-:Y:S02]  /*3670*/  UIADD3 UR12, UPT, UPT, UR12, 0x7f, URZ ;  /* 0x0000007f0c0c7890 */ /* 0x010fe4000fffe0ff */
[----:B------:R-:W-:Y:S02]  /*3680*/  UIADD3 UR7, UPT, UPT, UR34, 0x8400, URZ ;  /* 0x0000840022077890 */ /* 0x000fe4000fffe0ff */
[----:B------:R-:W-:Y:S02]  /*3690*/  USHF.R.U32.HI UR9, URZ, 0x4, UR6 ;  /* 0x00000004ff097899 */ /* 0x000fe40008011606 */
[----:B------:R-:W-:Y:S02]  /*36a0*/  USHF.R.U32.HI UR6, URZ, 0x4, UR8 ;  /* 0x00000004ff067899 */ /* 0x000fe40008011608 */
[----:B------:R-:W-:Y:S02]  /*36b0*/  USHF.R.S32.HI UR10, URZ, 0x1f, UR12 ;  /* 0x0000001fff0a7899 */ /* 0x000fe4000801140c */
[----:B--2---:R-:W-:-:S02]  /*36c0*/  UISETP.GE.AND UP3, UPT, UR4, 0x1, UPT ;  /* 0x000000010400788c */ /* 0x004fc4000bf66270 */
[----:B------:R-:W-:Y:S02]  /*36d0*/  UISETP.GE.U32.AND UP2, UPT, UR4, 0x81, UPT ;  /* 0x000000810400788c */ /* 0x000fe4000bf46070 */
[----:B------:R-:W-:Y:S02]  /*36e0*/  UIADD3 UR4, UPT, UPT, UR34, 0x2c400, URZ ;  /* 0x0002c40022047890 */ /* 0x000fe4000fffe0ff */
[----:B------:R-:W-:Y:S02]  /*36f0*/  USHF.R.U32.HI UR11, URZ, 0x4, UR7 ;  /* 0x00000004ff0b7899 */ /* 0x000fe40008011607 */
[----:B------:R-:W-:Y:S02]  /*3700*/  USHF.R.U32.HI UR7, URZ, 0x4, UR4 ;  /* 0x00000004ff077899 */ /* 0x000fe40008011604 */
[----:B------:R-:W-:Y:S02]  /*3710*/  ULOP3.LUT UR6, UR6, 0x3fff, URZ, 0xc0, !UPT ;  /* 0x00003fff06067892 */ /* 0x000fe4000f8ec0ff */
[----:B------:R-:W-:-:S02]  /*3720*/  ULEA.HI UR4, UR10, UR12, URZ, 0x7 ;  /* 0x0000000c0a047291 */ /* 0x000fc4000f8f38ff */
[----:B------:R-:W-:Y:S02]  /*3730*/  ULOP3.LUT UR9, UR9, 0x3fff, URZ, 0xc0, !UPT ;  /* 0x00003fff09097892 */ /* 0x000fe4000f8ec0ff */
[----:B------:R-:W-:Y:S02]  /*3740*/  ULOP3.LUT UR7, UR7, 0x3fff, URZ, 0xc0, !UPT ;  /* 0x00003fff07077892 */ /* 0x000fe4000f8ec0ff */
[----:B------:R-:W-:Y:S02]  /*3750*/  ULOP3.LUT UR54, UR6, 0x10000, URZ, 0xfc, !UPT ;  /* 0x0001000006367892 */ /* 0x000fe4000f8efcff */
[----:B------:R-:W-:Y:S02]  /*3760*/  USHF.R.S32.HI UR64, URZ, 0x7, UR4 ;  /* 0x00000007ff407899 */ /* 0x000fe40008011404 */
[----:B------:R-:W-:Y:S02]  /*3770*/  ULOP3.LUT UR11, UR11, 0x3fff, URZ, 0xc0, !UPT ;  /* 0x00003fff0b0b7892 */ /* 0x000fe4000f8ec0ff */
[----:B------:R-:W-:-:S02]  /*3780*/  ULOP3.LUT UR52, UR9, 0x10000, URZ, 0xfc, !UPT ;  /* 0x0001000009347892 */ /* 0x000fc4000f8efcff */
[----:B------:R-:W-:Y:S02]  /*3790*/  ULOP3.LUT UR53, UR7, 0x10000, URZ, 0xfc, !UPT ;  /* 0x0001000007357892 */ /* 0x000fe4000f8efcff */
[----:B------:R-:W-:Y:S01]  /*37a0*/  ULOP3.LUT UR35, UR11, 0x10000, URZ, 0xfc, !UPT ;  /* 0x000100000b237892 */ /* 0x000fe2000f8efcff */
[----:B---3--:R-:W-:Y:S01]  /*37b0*/  R2UR UR31, R0 ;  /* 0x00000000001f72ca */ /* 0x008fe200000e0000 */
[----:B------:R-:W-:Y:S02]  /*37c0*/  UIADD3 UR66, UPT, UPT, UR34, 0xa0, URZ ;  /* 0x000000a022427890 */ /* 0x000fe4000fffe0ff */
[----:B------:R-:W-:Y:S01]  /*37d0*/  UIADD3 UR65, UPT, UPT, UR64, -0x1, URZ ;  /* 0xffffffff40417890 */ /* 0x000fe2000fffe0ff */
[----:B------:R-:W-:Y:S01]  /*37e0*/  UMOV UR38, URZ ;  /* 0x000000ff00267c82 */ /* 0x000fe20008000000 */
[----:B-1----:R-:W-:-:S08]  /*37f0*/  UMOV UR36, URZ ;  /* 0x000000ff00247c82 */ /* 0x002fd00008000000 */
[----:B------:R-:W-:Y:S02]  /*3800*/  UIADD3 UR49, UPT, UPT, UR31, 0x400001c4, URZ ;  /* 0x400001c41f317890 */ /* 0x000fe4000fffe0ff */
[----:B------:R-:W-:Y:S02]  /*3810*/  UIADD3 UR46, UPT, UPT, UR31, -0x7ffffe40, URZ ;  /* 0x800001c01f2e7890 */ /* 0x000fe4000fffe0ff */
[----:B------:R-:W-:Y:S02]  /*3820*/  UIADD3 UR50, UPT, UPT, UR31, 0x1c0, URZ ;  /* 0x000001c01f327890 */ /* 0x000fe4000fffe0ff */
[----:B------:R-:W-:Y:S02]  /*3830*/  UIADD3 UR48, UPT, UPT, UR31, 0x400001c0, URZ ;  /* 0x400001c01f307890 */ /* 0x000fe4000fffe0ff */
[----:B------:R-:W-:Y:S02]  /*3840*/  UIADD3 UR44, UPT, UPT, UR31, -0x3ffffe40, URZ ;  /* 0xc00001c01f2c7890 */ /* 0x000fe4000fffe0ff */
[----:B------:R-:W-:-:S02]  /*3850*/  USHF.R.U32.HI UR6, URZ, 0x1a, UR49 ;  /* 0x0000001aff067899 */ /* 0x000fc40008011631 */
[----:B------:R-:W-:Y:S02]  /*3860*/  USHF.R.U32.HI UR4, URZ, 0x11, UR46 ;  /* 0x00000011ff047899 */ /* 0x000fe4000801162e */
[----:B------:R-:W-:Y:S02]  /*3870*/  UIADD3 UR51, UPT, UPT, UR31, 0x1c4, URZ ;  /* 0x000001c41f337890 */ /* 0x000fe4000fffe0ff */
[----:B------:R-:W-:Y:S02]  /*3880*/  UIADD3 UR47, UPT, UPT, UR31, -0x7ffffe3c, URZ ;  /* 0x800001c41f2f7890 */ /* 0x000fe4000fffe0ff */
[----:B------:R-:W-:Y:S02]  /*3890*/  UIADD3 UR45, UPT, UPT, UR31, -0x3ffffe3c, URZ ;  /* 0xc00001c41f2d7890 */ /* 0x000fe4000fffe0ff */
[----:B------:R-:W-:Y:S02]  /*38a0*/  USHF.R.U32.HI UR9, URZ, 0x11, UR50 ;  /* 0x00000011ff097899 */ /* 0x000fe40008011632 */
[----:B------:R-:W-:-:S02]  /*38b0*/  USHF.R.U32.HI UR7, URZ, 0x11, UR48 ;  /* 0x00000011ff077899 */ /* 0x000fc40008011630 */
[----:B------:R-:W-:Y:S02]  /*38c0*/  USHF.R.U32.HI UR10, URZ, 0x11, UR44 ;  /* 0x00000011ff0a7899 */ /* 0x000fe4000801162c */
[----:B------:R-:W-:Y:S02]  /*38d0*/  ULOP3.LUT UR60, UR6, 0x30, URZ, 0xc0, !UPT ;  /* 0x00000030063c7892 */ /* 0x000fe4000f8ec0ff */
[----:B------:R-:W-:Y:S02]  /*38e0*/  ULOP3.LUT UR6, UR4, 0x6000, URZ, 0xc0, !UPT ;  /* 0x0000600004067892 */ /* 0x000fe4000f8ec0ff */
[----:B------:R-:W-:Y:S02]  /*38f0*/  USHF.R.U32.HI UR8, URZ, 0x1a, UR51 ;  /* 0x0000001aff087899 */ /* 0x000fe40008011633 */
[----:B------:R-:W-:Y:S02]  /*3900*/  USHF.R.U32.HI UR11, URZ, 0x1a, UR47 ;  /* 0x0000001aff0b7899 */ /* 0x000fe4000801162f */
[----:B------:R-:W-:-:S02]  /*3910*/  USHF.R.U32.HI UR12, URZ, 0x1a, UR45 ;  /* 0x0000001aff0c7899 */ /* 0x000fc4000801162d */
[----:B------:R-:W-:Y:S02]  /*3920*/  ULOP3.LUT UR9, UR9, 0x6000, URZ, 0xc0, !UPT ;  /* 0x0000600009097892 */ /* 0x000fe4000f8ec0ff */
[----:B------:R-:W-:Y:S02]  /*3930*/  ULOP3.LUT UR7, UR7, 0x6000, URZ, 0xc0, !UPT ;  /* 0x0000600007077892 */ /* 0x000fe4000f8ec0ff */
[----:B------:R-:W-:Y:S02]  /*3940*/  ULOP3.LUT UR4, UR10, 0x6000, URZ, 0xc0, !UPT ;  /* 0x000060000a047892 */ /* 0x000fe4000f8ec0ff */
[----:B------:R-:W-:Y:S02]  /*3950*/  ULOP3.LUT UR8, UR8, 0x30, URZ, 0xc0, !UPT ;  /* 0x0000003008087892 */ /* 0x000fe4000f8ec0ff */
[----:B------:R-:W-:Y:S02]  /*3960*/  ULOP3.LUT UR11, UR11, 0x30, URZ, 0xc0, !UPT ;  /* 0x000000300b0b7892 */ /* 0x000fe4000f8ec0ff */
[----:B------:R-:W-:-:S02]  /*3970*/  ULOP3.LUT UR12, UR12, 0x30, URZ, 0xc0, !UPT ;  /* 0x000000300c0c7892 */ /* 0x000fc4000f8ec0ff */
[----:B------:R-:W-:Y:S02]  /*3980*/  ULOP3.LUT UR62, UR9, 0x8c0, URZ, 0xfc, !UPT ;  /* 0x000008c0093e7892 */ /* 0x000fe4000f8efcff */
[----:B------:R-:W-:Y:S02]  /*3990*/  ULOP3.LUT UR7, UR7, 0x8c0, URZ, 0xfc, !UPT ;  /* 0x000008c007077892 */ /* 0x000fe4000f8efcff */
[----:B------:R-:W-:Y:S02]  /*39a0*/  ULOP3.LUT UR6, UR6, 0x8c0, URZ, 0xfc, !UPT ;  /* 0x000008c006067892 */ /* 0x000fe4000f8efcff */
[----:B------:R-:W-:Y:S02]  /*39b0*/  ULOP3.LUT UR4, UR4, 0x8c0, URZ, 0xfc, !UPT ;  /* 0x000008c004047892 */ /* 0x000fe4000f8efcff */
[----:B------:R-:W-:Y:S02]  /*39c0*/  UPRMT UR63, UR8, 0x5410, UR62 ;  /* 0x00005410083f7896 */ /* 0x000fe4000800003e */
[----:B------:R-:W-:-:S02]  /*39d0*/  UPRMT UR61, UR60, 0x5410, UR7 ;  /* 0x000054103c3d7896 */ /* 0x000fc40008000007 */
[----:B------:R-:W-:Y:S02]  /*39e0*/  UPRMT UR59, UR11, 0x5410, UR6 ;  /* 0x000054100b3b7896 */ /* 0x000fe40008000006 */
[----:B------:R-:W-:Y:S01]  /*39f0*/  UPRMT UR57, UR12, 0x5410, UR4 ;  /* 0x000054100c397896 */ /* 0x000fe20008000004 */
[----:B------:R-:W-:Y:S01]  /*3a00*/  UMOV UR62, URZ ;  /* 0x000000ff003e7c82 */ /* 0x000fe20008000000 */
[----:B------:R-:W-:Y:S01]  /*3a10*/  UMOV UR60, URZ ;  /* 0x000000ff003c7c82 */ /* 0x000fe20008000000 */
[----:B------:R-:W-:Y:S01]  /*3a20*/  UMOV UR43, UR63 ;  /* 0x0000003f002b7c82 */ /* 0x000fe20008000000 */
[----:B------:R-:W-:Y:S01]  /*3a30*/  UMOV UR41, UR61 ;  /* 0x0000003d00297c82 */ /* 0x000fe20008000000 */
[----:B------:R-:W-:Y:S02]  /*3a40*/  UMOV UR39, UR59 ;  /* 0x0000003b00277c82 */ /* 0x000fe40008000000 */
[----:B------:R-:W-:-:S05]  /*3a50*/  UMOV UR37, UR57 ;  /* 0x0000003900257c82 */ /* 0x000fca0008000000 */
.L_x_72:
[C---:B------:R-:W-:Y:S02]  /*3a60*/  LEA R0, R9.reuse, UR34, 0x3 ;  /* 0x0000002209007c11 */ /* 0x040fe4000f8e18ff */
[----:B------:R-:W-:Y:S02]  /*3a70*/  SHF.L.U32 R5, R8, 0x1f, RZ ;  /* 0x0000001f08057819 */ /* 0x000fe400000006ff */
[----:B------:R-:W-:Y:S02]  /*3a80*/  LEA R4, R9, UR34, 0x4 ;  /* 0x0000002209047c11 */ /* 0x000fe4000f8e20ff */
[----:B-1----:R-:W1:Y:S02]  /*3a90*/  SYNCS.PHASECHK.TRANS64.TRYWAIT P0, [R0+URZ+0x80], R5 ;  /* 0x00008005000075a7 */ /* 0x002e6400080011ff */
[----:B-12---:R-:W-:Y:S05]  /*3aa0*/  @!P0 BRA `(.L_x_63) ;  /* 0x000000f4001c8947 */ /* 0x006fea0003800000 */
.L_x_206:
[----:B-1----:R-:W1:Y:S01]  /*3ab0*/  LDS.128 R4, [R4+0xe0] ;  /* 0x0000e00004047984 */ /* 0x002e620000000c00 */
[----:B------:R-:W-:Y:S01]  /*3ac0*/  VIADD R0, R0, 0x90 ;  /* 0x0000009000007836 */ /* 0x000fe20000000000 */
[----:B------:R-:W-:Y:S01]  /*3ad0*/  ULOP3.LUT UR55, UR5, 0x1, URZ, 0x3c, !UPT ;  /* 0x0000000105377892 */ /* 0x000fe2000f8e3cff */
[----:B------:R-:W-:Y:S01]  /*3ae0*/  VIADD R9, R9, 0x1 ;  /* 0x0000000109097836 */ /* 0x000fe20000000000 */
[----:B------:R-:W-:Y:S01]  /*3af0*/  @!PT LDS RZ, [RZ] ;  /* 0x00000000fffff984 */ /* 0x000fe20000000800 */
[----:B------:R-:W-:Y:S01]  /*3b00*/  @!PT LDS RZ, [RZ] ;  /* 0x00000000fffff984 */ /* 0x000fe20000000800 */
[----:B------:R-:W-:Y:S01]  /*3b10*/  @!PT LDS RZ, [RZ] ;  /* 0x00000000fffff984 */ /* 0x000fe20000000800 */
[----:B------:R-:W-:Y:S01]  /*3b20*/  @!PT LDS RZ, [RZ] ;  /* 0x00000000fffff984 */ /* 0x000fe20000000800 */
[----:B------:R2:W-:Y:S06]  /*3b30*/  MEMBAR.ALL.CTA ;  /* 0x0000000000007992 */ /* 0x0005ec0000008000 */
[----:B--2---:R-:W2:Y:S01]  /*3b40*/  FENCE.VIEW.ASYNC.S ;  /* 0x00000000000073c6 */ /* 0x004ea20000000000 */
[----:B------:R-:W-:Y:S01]  /*3b50*/  UMOV UR6, 0x1 ;  /* 0x0000000100067882 */ /* 0x000fe20000000000 */
[----:B------:R-:W-:Y:S01]  /*3b60*/  PRMT R0, RZ, 0x654, R0 ;  /* 0x00000654ff007816 */ /* 0x000fe20000000000 */
[----:B------:R-:W-:Y:S01]  /*3b70*/  UIMAD UR15, UR55, 0xc0, UR31 ;  /* 0x000000c0370f78a4 */ /* 0x000fe2000f8e021f */
[----:B------:R-:W-:Y:S01]  /*3b80*/  UMOV UR4, UR64 ;  /* 0x0000004000047c82 */ /* 0x000fe20008000000 */
[----:B------:R-:W-:Y:S01]  /*3b90*/  UMOV UR9, URZ ;  /* 0x000000ff00097c82 */ /* 0x000fe20008000000 */
[----:B--2---:R2:W-:Y:S01]  /*3ba0*/  SYNCS.ARRIVE.TRANS64.RED.A1T0 RZ, [R0+URZ], RZ ;  /* 0x000000ff00ff79a7 */ /* 0x0045e200081004ff */
[----:B-1----:R-:W-:Y:S01]  /*3bb0*/  LOP3.LUT P2, RZ, R6, 0x1, RZ, 0xc0, !PT ;  /* 0x0000000106ff7812 */ /* 0x002fe2000784c0ff */
[----:B--2---:R-:W-:-:S12]  /*3bc0*/  BRA.U !UP3, `(.L_x_64) ;  /* 0x000000010bec7547 */ /* 0x004fd8000b800000 */
[----:B------:R-:W-:Y:S01]  /*3bd0*/  ULEA UR7, UR30, UR34, 0x3 ;  /* 0x000000221e077291 */ /* 0x000fe2000f8e18ff */
[----:B------:R-:W-:-:S08]  /*3be0*/  SHF.L.U32 R5, R3, 0x1f, RZ ;  /* 0x0000001f03057819 */ /* 0x000fd000000006ff */
[----:B------:R-:W1:Y:S02]  /*3bf0*/  SYNCS.PHASECHK.TRANS64.TRYWAIT P0, [UR7], R5 ;  /* 0x00000005ff0075a7 */ /* 0x000e640008001107 */
[----:B-1----:R-:W-:Y:S05]  /*3c00*/  @P0 BRA `(.L_x_65) ;  /* 0x0000000000080947 */ /* 0x002fea0003800000 */
[----:B------:R-:W1:Y:S02]  /*3c10*/  SYNCS.PHASECHK.TRANS64.TRYWAIT P0, [UR7], R5 ;  /* 0x00000005ff0075a7 */ /* 0x000e640008001107 */
[----:B-1----:R-:W-:Y:S05]  /*3c20*/  @!P0 BRA `(.L_x_66) ;  /* 0x000000f000d08947 */ /* 0x002fea0003800000 */
.L_x_65:
[----:B------:R-:W-:Y:S01]  /*3c30*/  UIADD3 UR4, UPT, UPT, UR30, 0x1, URZ ;  /* 0x000000011e047890 */ /* 0x000fe2000fffe0ff */
[----:B------:R-:W-:Y:S01]  /*3c40*/  PLOP3.LUT P1, PT, PT, PT, UP2, 0x80, 0x8 ;  /* 0x000000000008781c */ /* 0x000fe20003f2f028 */
[----:B------:R-:W-:Y:S01]  /*3c50*/  ULEA UR10, UR30, UR53, 0x5 ;  /* 0x000000351e0a7291 */ /* 0x000fe2000f8e28ff */
[----:B-1----:R-:W-:Y:S01]  /*3c60*/  IMAD.U32 R0, RZ, RZ, UR5 ;  /* 0x00000005ff007e24 */ /* 0x002fe2000f8e00ff */
[----:B------:R-:W-:Y:S01]  /*3c70*/  UISETP.NE.AND UP0, UPT, UR4, 0x3, UPT ;  /* 0x000000030400788c */ /* 0x000fe2000bf05270 */
[----:B------:R-:W-:Y:S01]  /*3c80*/  UMOV UR11, 0x4008 ;  /* 0x00004008000b7882 */ /* 0x000fe20000000000 */
[----:B------:R-:W-:Y:S02]  /*3c90*/  UMOV UR5, 0x4008 ;  /* 0x0000400800057882 */ /* 0x000fe40000000000 */
[----:B------:R-:W-:Y:S01]  /*3ca0*/  USEL UR6, URZ, 0x1, UP0 ;  /* 0x00000001ff067887 */ /* 0x000fe20008000000 */
[----:B------:R-:W-:Y:S01]  /*3cb0*/  SHF.L.U32 R5, R0, 0x1f, RZ ;  /* 0x0000001f00057819 */ /* 0x000fe200000006ff */
[----:B------:R-:W-:-:S02]  /*3cc0*/  USEL UR14, UR4, URZ, UP0 ;  /* 0x000000ff040e7287 */ /* 0x000fc40008000000 */
[----:B------:R-:W-:Y:S02]  /*3cd0*/  ULEA UR4, UR30, UR54, 0x6 ;  /* 0x000000361e047291 */ /* 0x000fe4000f8e30ff */
[----:B------:R-:W-:Y:S01]  /*3ce0*/  @UP2 ULEA UR9, UR14, UR34, 0x3 ;  /* 0x000000220e092291 */ /* 0x000fe2000f8e18ff */
[----:B------:R-:W-:Y:S01]  /*3cf0*/  LOP3.LUT R3, R3, UR6, RZ, 0x3c, !PT ;  /* 0x0000000603037c12 */ /* 0x000fe2000f8e3cff */
[----:B------:R-:W-:Y:S01]  /*3d00*/  UIADD3 UR8, UPT, UPT, UR4, 0x20, URZ ;  /* 0x0000002004087890 */ /* 0x000fe2000fffe0ff */
[----:B------:R-:W-:Y:S02]  /*3d10*/  UMOV UR6, 0x1 ;  /* 0x0000000100067882 */ /* 0x000fe40000000000 */
[----:B------:R-:W-:-:S04]  /*3d20*/  @P1 SHF.L.U32 R4, R3, 0x1f, RZ ;  /* 0x0000001f03041819 */ /* 0x000fc800000006ff */
[----:B------:R-:W1:Y:S01]  /*3d30*/  @P1 SYNCS.PHASECHK.TRANS64.TRYWAIT P0, [UR9], R4 ;  /* 0x00000004ff0015a7 */ /* 0x000e620008001109 */
[----:B------:R-:W-:Y:S01]  /*3d40*/  UMOV UR9, 0x4008 ;  /* 0x0000400800097882 */ /* 0x000fe20000000000 */
[----:B------:R2:W-:Y:S01]  /*3d50*/  UTCCP.T.S.4x32dp128bit tmem[UR31+0x1c0], gdesc[UR10] ;  /* 0x0001c00a1f0079e7 */ /* 0x0005e20009100000 */
[----:B------:R2:W-:Y:S01]  /*3d60*/  UTCCP.T.S.4x32dp128bit tmem[UR31+0x1c4], gdesc[UR4] ;  /* 0x0001c4041f0079e7 */ /* 0x0005e20009100000 */
[----:B------:R2:W-:Y:S01]  /*3d70*/  UTCCP.T.S.4x32dp128bit tmem[UR31+0x1c8], gdesc[UR8] ;  /* 0x0001c8081f0079e7 */ /* 0x0005e20009100000 */
[----:B------:R-:W3:Y:S01]  /*3d80*/  SYNCS.PHASECHK.TRANS64.TRYWAIT P3, [UR34+0xa8], R5 ;  /* 0x0000a805ff0075a7 */ /* 0x000ee20008061122 */
[----:B-1----:R-:W-:Y:S01]  /*3d90*/  @P1 VOTEU.ANY UP0, P0 ;  /* 0x0000000000ff1886 */ /* 0x002fe20000000100 */
[----:B------:R-:W-:Y:S01]  /*3da0*/  @UP2 USEL UR6, URZ, 0x1, !UP0 ;  /* 0x00000001ff062887 */ /* 0x000fe2000c000000 */
[----:B--23--:R-:W-:Y:S11]  /*3db0*/  @!P3 BRA `(.L_x_67) ;  /* 0x000000f00084b947 */ /* 0x00cff60003800000 */
.L_x_209:
[----:B------:R-:W-:Y:S01]  /*3dc0*/  ELECT P0, URZ, PT ;  /* 0x0000000000ff782f */ /* 0x000fe20003800000 */
[----:B------:R-:W-:Y:S02]  /*3dd0*/  ULEA UR8, UR30, UR52, 0xb ;  /* 0x000000341e087291 */ /* 0x000fe4000f8e58ff */
[----:B------:R-:W-:Y:S02]  /*3de0*/  ULEA UR4, UR30, UR35, 0xa ;  /* 0x000000231e047291 */ /* 0x000fe4000f8e50ff */
[----:B------:R-:W-:Y:S02]  /*3df0*/  UIADD3 UR24, UPT, UPT, UR7, 0x18, URZ ;  /* 0x0000001807187890 */ /* 0x000fe4000fffe0ff */
[----:B------:R-:W-:Y:S02]  /*3e00*/  UIADD3 UR22, UPT, UPT, UR8, 0x2, URZ ;  /* 0x0000000208167890 */ /* 0x000fe4000fffe0ff */
[----:B------:R-:W-:Y:S02]  /*3e10*/  UIADD3 UR20, UPT, UPT, UR4, 0x2, URZ ;  /* 0x0000000204147890 */ /* 0x000fe4000fffe0ff */
[----:B------:R-:W-:-:S02]  /*3e20*/  UIADD3 UR18, UPT, UPT, UR8, 0x4, URZ ;  /* 0x0000000408127890 */ /* 0x000fc4000fffe0ff */
[----:B-1----:R-:W-:Y:S01]  /*3e30*/  @P0 LOP3.LUT R0, R2, 0xffff, RZ, 0xc0, !PT ;  /* 0x0000ffff02000812 */ /* 0x002fe200078ec0ff */
[----:B------:R-:W-:Y:S02]  /*3e40*/  UIADD3 UR16, UPT, UPT, UR4, 0x4, URZ ;  /* 0x0000000404107890 */ /* 0x000fe4000fffe0ff */
[----:B------:R-:W-:Y:S01]  /*3e50*/  UIADD3 UR10, UPT, UPT, UR4, 0x6, URZ ;  /* 0x00000006040a7890 */ /* 0x000fe2000fffe0ff */
[----:B------:R-:W-:Y:S01]  /*3e60*/  @P0 R2UR UR7, R0 ;  /* 0x00000000000702ca */ /* 0x000fe200000e0000 */
[----:B------:R-:W-:Y:S01]  /*3e70*/  UIADD3 UR12, UPT, UPT, UR8, 0x6, URZ ;  /* 0x00000006080c7890 */ /* 0x000fe2000fffe0ff */
[----:B------:R-:W-:Y:S01]  /*3e80*/  UMOV UR9, 0x40004040 ;  /* 0x4000404000097882 */ /* 0x000fe20000000000 */
[----:B------:R-:W-:Y:S01]  /*3e90*/  UMOV UR5, 0x40004040 ;  /* 0x4000404000057882 */ /* 0x000fe20000000000 */
[----:B------:R-:W-:Y:S01]  /*3ea0*/  UMOV UR23, 0x40004040 ;  /* 0x4000404000177882 */ /* 0x000fe20000000000 */
[----:B------:R-:W-:Y:S01]  /*3eb0*/  UMOV UR21, 0x40004040 ;  /* 0x4000404000157882 */ /* 0x000fe20000000000 */
[----:B------:R1:W-:Y:S01]  /*3ec0*/  UTCQMMA gdesc[UR4], gdesc[UR8], tmem[UR15], tmem[UR62], idesc[UR63], tmem[UR50], !UPT ;  /* 0x00323e0804007dea */ /* 0x0003e2000f80030f */
[----:B------:R-:W-:Y:S01]  /*3ed0*/  UMOV UR19, 0x40004040 ;  /* 0x4000404000137882 */ /* 0x000fe20000000000 */
[----:B------:R-:W-:Y:S01]  /*3ee0*/  UMOV UR17, 0x40004040 ;  /* 0x4000404000117882 */ /* 0x000fe20000000000 */
[----:B------:R-:W-:Y:S01]  /*3ef0*/  UMOV UR13, 0x40004040 ;  /* 0x40004040000d7882 */ /* 0x000fe20000000000 */
[----:B------:R-:W-:Y:S01]  /*3f00*/  UMOV UR11, 0x40004040 ;  /* 0x40004040000b7882 */ /* 0x000fe20000000000 */
[----:B------:R2:W-:Y:S01]  /*3f10*/  UTCQMMA gdesc[UR20], gdesc[UR22], tmem[UR15], tmem[UR60], idesc[UR61], tmem[UR48], UPT ;  /* 0x00303c1614007dea */ /* 0x0005e2000b80030f */
[----:B------:R2:W-:Y:S01]  /*3f20*/  UTCQMMA gdesc[UR16], gdesc[UR18], tmem[UR15], tmem[UR58], idesc[UR59], tmem[UR46], UPT ;  /* 0x002e3a1210007dea */ /* 0x0005e2000b80030f */
[----:B------:R2:W-:Y:S01]  /*3f30*/  UTCQMMA gdesc[UR10], gdesc[UR12], tmem[UR15], tmem[UR56], idesc[UR57], tmem[UR44], UPT ;  /* 0x002c380c0a007dea */ /* 0x0005e2000b80030f */
[----:B------:R2:W-:Y:S01]  /*3f40*/  UTCBAR.MULTICAST [UR24], URZ, UR7 ;  /* 0x000000ff180073e9 */ /* 0x0005e20008000807 */
[----:B------:R-:W-:Y:S01]  /*3f50*/  UMOV UR30, UR14 ;  /* 0x0000000e001e7c82 */ /* 0x000fe20008000000 */
[----:B-1----:R-:W-:Y:S01]  /*3f60*/  UMOV UR9, 0x1 ;  /* 0x0000000100097882 */ /* 0x002fe20000000000 */
[----:B------:R-:W-:-:S05]  /*3f70*/  UMOV UR4, UR65 ;  /* 0x0000004100047c82 */ /* 0x000fca0008000000 */
.L_x_64:
[----:B------:R-:W-:-:S09]  /*3f80*/  UISETP.GE.AND UP0, UPT, UR4, 0x1, UPT ;  /* 0x000000010400788c */ /* 0x000fd2000bf06270 */
[----:B------:R-:W-:Y:S05]  /*3f90*/  BRA.U !UP0, `(.L_x_68) ;  /* 0x0000000108f87547 */ /* 0x000fea000b800000 */
[----:B------:R-:W-:Y:S01]  /*3fa0*/  UIADD3 UR14, UPT, UPT, UR4, -0x1, URZ ;  /* 0xffffffff040e7890 */ /* 0x000fe2000fffe0ff */
[----:B------:R-:W-:-:S11]  /*3fb0*/  UMOV UR5, UR30 ;  /* 0x0000001e00057c82 */ /* 0x000fd60008000000 */
.L_x_71:
[----:B------:R-:W-:Y:S02]  /*3fc0*/  UISETP.NE.AND UP0, UPT, UR6, URZ, UPT ;  /* 0x000000ff0600728c */ /* 0x000fe4000bf05270 */
[----:B--2---:R-:W-:Y:S07]  /*3fd0*/  ULEA UR7, UR5, UR34, 0x3 ;  /* 0x0000002205077291 */ /* 0x004fee000f8e18ff */
[----:B------:R-:W-:Y:S05]  /*3fe0*/  BRA.U UP0, `(.L_x_69) ;  /* 0x00000001000c7547 */ /* 0x000fea000b800000 */
[----:B------:R-:W-:Y:S04]  /*3ff0*/  SHF.L.U32 R5, R3, 0x1f, RZ ;  /* 0x0000001f03057819 */ /* 0x000fe800000006ff */
[----:B------:R-:W1:Y:S02]  /*4000*/  SYNCS.PHASECHK.TRANS64.TRYWAIT P0, [UR7], R5 ;  /* 0x00000005ff0075a7 */ /* 0x000e640008001107 */
[----:B-1----:R-:W-:Y:S05]  /*4010*/  @!P0 BRA `(.L_x_70) ;  /* 0x000000f000048947 */ /* 0x002fea0003800000 */
.L_x_69:
[----:B------:R-:W-:Y:S02]  /*4020*/  UISETP.NE.AND UP1, UPT, UR14, URZ, UPT ;  /* 0x000000ff0e00728c */ /* 0x000fe4000bf25270 */
[----:B------:R-:W-:Y:S01]  /*4030*/  UIADD3 UR4, UPT, UPT, UR5, 0x1, URZ ;  /* 0x0000000105047890 */ /* 0x000fe2000fffe0ff */
[----:B------:R-:W-:Y:S03]  /*4040*/  ELECT P3, URZ, PT ;  /* 0x0000000000ff782f */ /* 0x000fe60003860000 */
[----:B------:R-:W-:Y:S01]  /*4050*/  UISETP.NE.AND UP0, UPT, UR4, 0x3, UPT ;  /* 0x000000030400788c */ /* 0x000fe2000bf05270 */
[----:B------:R-:W-:Y:S01]  /*4060*/  PLOP3.LUT P1, PT, PT, PT, UP1, 0x80, 0x8 ;  /* 0x000000000008781c */ /* 0x000fe20003f2f018 */
[----:B------:R-:W-:Y:S02]  /*4070*/  ULEA UR10, UR5, UR54, 0x6 ;  /* 0x00000036050a7291 */ /* 0x000fe4000f8e30ff */
[----:B------:R-:W-:Y:S02]  /*4080*/  USEL UR6, URZ, 0x1, UP0 ;  /* 0x00000001ff067887 */ /* 0x000fe40008000000 */
[----:B------:R-:W-:Y:S02]  /*4090*/  USEL UR30, UR4, URZ, UP0 ;  /* 0x000000ff041e7287 */ /* 0x000fe40008000000 */
[----:B------:R-:W-:Y:S02]  /*40a0*/  ULEA UR8, UR5, UR52, 0xb ;  /* 0x0000003405087291 */ /* 0x000fe4000f8e58ff */
[----:B------:R-:W-:Y:S01]  /*40b0*/  @UP1 ULEA UR4, UR30, UR34, 0x3 ;  /* 0x000000221e041291 */ /* 0x000fe2000f8e18ff */
[----:B------:R-:W-:Y:S01]  /*40c0*/  LOP3.LUT R3, R3, UR6, RZ, 0x3c, !PT ;  /* 0x0000000603037c12 */ /* 0x000fe2000f8e3cff */
[----:B------:R-:W-:Y:S01]  /*40d0*/  ULEA UR28, UR5, UR53, 0x5 ;  /* 0x00000035051c7291 */ /* 0x000fe2000f8e28ff */
[----:B-1----:R-:W-:Y:S01]  /*40e0*/  @P3 LOP3.LUT R0, R2, 0xffff, RZ, 0xc0, !PT ;  /* 0x0000ffff02003812 */ /* 0x002fe200078ec0ff */
[----:B------:R-:W-:Y:S01]  /*40f0*/  UISETP.NE.U32.AND UP0, UPT, UR9, URZ, UPT ;  /* 0x000000ff0900728c */ /* 0x000fe2000bf05070 */
[----:B------:R-:W-:Y:S01]  /*4100*/  @P1 SHF.L.U32 R4, R3, 0x1f, RZ ;  /* 0x0000001f03041819 */ /* 0x000fe200000006ff */
[----:B------:R-:W-:Y:S01]  /*4110*/  UIADD3 UR26, UPT, UPT, UR10, 0x20, URZ ;  /* 0x000000200a1a7890 */ /* 0x000fe2000fffe0ff */
[----:B------:R-:W-:Y:S01]  /*4120*/  @P3 R2UR UR32, R0 ;  /* 0x00000000002032ca */ /* 0x000fe200000e0000 */
[----:B------:R-:W-:Y:S01]  /*4130*/  UIADD3 UR24, UPT, UPT, UR8, 0x2, URZ ;  /* 0x0000000208187890 */ /* 0x000fe2000fffe0ff */
[----:B------:R-:W1:Y:S01]  /*4140*/  @P1 SYNCS.PHASECHK.TRANS64.TRYWAIT P0, [UR4], R4 ;  /* 0x00000004ff0015a7 */ /* 0x000e620008001104 */
[----:B------:R-:W-:Y:S02]  /*4150*/  ULEA UR4, UR5, UR35, 0xa ;  /* 0x0000002305047291 */ /* 0x000fe4000f8e50ff */
[----:B------:R-:W-:Y:S02]  /*4160*/  UIADD3 UR20, UPT, UPT, UR8, 0x4, URZ ;  /* 0x0000000408147890 */ /* 0x000fe4000fffe0ff */
[----:B------:R-:W-:Y:S02]  /*4170*/  UIADD3 UR22, UPT, UPT, UR4, 0x2, URZ ;  /* 0x0000000204167890 */ /* 0x000fe4000fffe0ff */
[----:B------:R-:W-:Y:S02]  /*4180*/  UIADD3 UR18, UPT, UPT, UR4, 0x4, URZ ;  /* 0x0000000404127890 */ /* 0x000fe4000fffe0ff */
[----:B------:R-:W-:Y:S02]  /*4190*/  UIADD3 UR16, UPT, UPT, UR8, 0x6, URZ ;  /* 0x0000000608107890 */ /* 0x000fe4000fffe0ff */
[----:B------:R-:W-:Y:S02]  /*41a0*/  UIADD3 UR12, UPT, UPT, UR4, 0x6, URZ ;  /* 0x00000006040c7890 */ /* 0x000fe4000fffe0ff */
[----:B------:R-:W-:Y:S02]  /*41b0*/  UIADD3 UR33, UPT, UPT, UR7, 0x18, URZ ;  /* 0x0000001807217890 */ /* 0x000fe4000fffe0ff */
[----:B------:R-:W-:Y:S02]  /*41c0*/  UIADD3 UR7, UPT, UPT, UR14, 0x1, URZ ;  /* 0x000000010e077890 */ /* 0x000fe4000fffe0ff */
[----:B------:R-:W-:Y:S01]  /*41d0*/  UIADD3 UR14, UPT, UPT, UR14, -0x1, URZ ;  /* 0xffffffff0e0e7890 */ /* 0x000fe2000fffe0ff */
[----:B------:R-:W-:Y:S01]  /*41e0*/  UMOV UR29, 0x4008 ;  /* 0x00004008001d7882 */ /* 0x000fe20000000000 */
[----:B------:R-:W-:Y:S01]  /*41f0*/  UMOV UR11, 0x4008 ;  /* 0x00004008000b7882 */ /* 0x000fe20000000000 */
[----:B------:R-:W-:Y:S01]  /*4200*/  UTCCP.T.S.4x32dp128bit tmem[UR31+0x1c0], gdesc[UR28] ;  /* 0x0001c01c1f0079e7 */ /* 0x000fe20009100000 */
[----:B------:R-:W-:Y:S01]  /*4210*/  UTCCP.T.S.4x32dp128bit tmem[UR31+0x1c4], gdesc[UR10] ;  /* 0x0001c40a1f0079e7 */ /* 0x000fe20009100000 */
[----:B------:R-:W-:Y:S01]  /*4220*/  UMOV UR27, 0x4008 ;  /* 0x00004008001b7882 */ /* 0x000fe20000000000 */
[----:B------:R-:W-:Y:S01]  /*4230*/  UMOV UR9, 0x40004040 ;  /* 0x4000404000097882 */ /* 0x000fe20000000000 */
[----:B------:R-:W-:Y:S01]  /*4240*/  UTCCP.T.S.4x32dp128bit tmem[UR31+0x1c8], gdesc[UR26] ;  /* 0x0001c81a1f0079e7 */ /* 0x000fe20009100000 */
[----:B------:R-:W-:Y:S01]  /*4250*/  UMOV UR5, 0x40004040 ;  /* 0x4000404000057882 */ /* 0x000fe20000000000 */
[----:B------:R-:W-:Y:S01]  /*4260*/  UMOV UR25, 0x40004040 ;  /* 0x4000404000197882 */ /* 0x000fe20000000000 */
[----:B------:R2:W-:Y:S01]  /*4270*/  UTCQMMA gdesc[UR4], gdesc[UR8], tmem[UR15], tmem[UR42], idesc[UR43], tmem[UR50], UP0 ;  /* 0x00322a0804007dea */ /* 0x0005e2000800030f */
[----:B------:R-:W-:Y:S01]  /*4280*/  UMOV UR23, 0x40004040 ;  /* 0x4000404000177882 */ /* 0x000fe20000000000 */
[----:B------:R-:W-:Y:S01]  /*4290*/  UMOV UR21, 0x40004040 ;  /* 0x4000404000157882 */ /* 0x000fe20000000000 */
[----:B------:R3:W-:Y:S01]  /*42a0*/  UTCQMMA gdesc[UR22], gdesc[UR24], tmem[UR15], tmem[UR40], idesc[UR41], tmem[UR48], UPT ;  /* 0x0030281816007dea */ /* 0x0007e2000b80030f */
[----:B------:R-:W-:Y:S01]  /*42b0*/  UMOV UR19, 0x40004040 ;  /* 0x4000404000137882 */ /* 0x000fe20000000000 */
[----:B------:R-:W-:Y:S01]  /*42c0*/  UMOV UR17, 0x40004040 ;  /* 0x4000404000117882 */ /* 0x000fe20000000000 */
[----:B------:R3:W-:Y:S01]  /*42d0*/  UTCQMMA gdesc[UR18], gdesc[UR20], tmem[UR15], tmem[UR38], idesc[UR39], tmem[UR46], UPT ;  /* 0x002e261412007dea */ /* 0x0007e2000b80030f */
[----:B------:R-:W-:Y:S01]  /*42e0*/  UMOV UR13, 0x40004040 ;  /* 0x40004040000d7882 */ /* 0x000fe20000000000 */
[----:B------:R-:W-:Y:S01]  /*42f0*/  UMOV UR6, 0x1 ;  /* 0x0000000100067882 */ /* 0x000fe20000000000 */
[----:B------:R3:W-:Y:S01]  /*4300*/  UTCQMMA gdesc[UR12], gdesc[UR16], tmem[UR15], tmem[UR36], idesc[UR37], tmem[UR44], UPT ;  /* 0x002c24100c007dea */ /* 0x0007e2000b80030f */
[----:B------:R3:W-:Y:S01]  /*4310*/  UTCBAR.MULTICAST [UR33], URZ, UR32 ;  /* 0x000000ff210073e9 */ /* 0x0007e20008000820 */
[----:B--2---:R-:W-:Y:S01]  /*4320*/  UMOV UR9, 0x1 ;  /* 0x0000000100097882 */ /* 0x004fe20000000000 */
[----:B------:R-:W-:Y:S01]  /*4330*/  UMOV UR5, UR30 ;  /* 0x0000001e00057c82 */ /* 0x000fe20008000000 */
[----:B-1----:R-:W-:Y:S01]  /*4340*/  @P1 VOTEU.ANY UP0, P0 ;  /* 0x0000000000ff1886 */ /* 0x002fe20000000100 */
[----:B------:R-:W-:Y:S02]  /*4350*/  @UP1 USEL UR6, URZ, 0x1, !UP0 ;  /* 0x00000001ff061887 */ /* 0x000fe4000c000000 */
[----:B------:R-:W-:Y:S09]  /*4360*/  UISETP.GT.U32.AND UP0, UPT, UR7, 0x1, UPT ;  /* 0x000000010700788c */ /* 0x000ff2000bf04070 */
[----:B---3--:R-:W-:Y:S05]  /*4370*/  BRA.U UP0, `(.L_x_71) ;  /* 0xfffffffd00107547 */ /* 0x008fea000b83ffff */
.L_x_68:
[C---:B------:R-:W-:Y:S01]  /*4380*/  ISETP.NE.AND P0, PT, R9.reuse, 0x2, PT ;  /* 0x000000020900780c */ /* 0x040fe20003f05270 */
[----:B------:R1:W-:Y:S01]  /*4390*/  UTCBAR [UR66], URZ ;  /* 0x000000ff420073e9 */ /* 0x0003e200080000ff */
[----:B------:R-:W-:Y:S02]  /*43a0*/  UMOV UR5, UR55 ;  /* 0x0000003700057c82 */ /* 0x000fe40008000000 */
[----:B------:R-:W-:Y:S02]  /*43b0*/  SEL R5, RZ, 0x1, P0 ;  /* 0x00000001ff057807 */ /* 0x000fe40000000000 */
[----:B------:R-:W-:Y:S02]  /*43c0*/  SEL R9, R9, RZ, P0 ;  /* 0x000000ff09097207 */ /* 0x000fe40000000000 */
[----:B------:R-:W-:Y:S01]  /*43d0*/  LOP3.LUT R8, R8, R5, RZ, 0x3c, !PT ;  /* 0x0000000508087212 */ /* 0x000fe200078e3cff */
[----:B------:R-:W-:Y:S06]  /*43e0*/  @P2 BRA `(.L_x_72) ;  /* 0xfffffff4009c2947 */ /* 0x000fec000383ffff */
[----:B------:R-:W3:Y:S01]  /*43f0*/  S2UR UR6, SR_CgaCtaId ;  /* 0x00000000000679c3 */ /* 0x000ee20000008800 */
[----:B------:R-:W-:Y:S01]  /*4400*/  ELECT P0, URZ, PT ;  /* 0x0000000000ff782f */ /* 0x000fe20003800000 */
[----:B------:R-:W-:Y:S01]  /*4410*/  IMAD.MOV.U32 R0, RZ, RZ, 0x1 ;  /* 0x00000001ff007424 */ /* 0x000fe200078e00ff */
[----:B------:R-:W-:Y:S01]  /*4420*/  UMOV UR4, 0x40 ;  /* 0x0000004000047882 */ /* 0x000fe20000000000 */
[----:B------:R-:W-:-:S04]  /*4430*/  SHF.L.U32 R3, RZ, 0x1f, RZ ;  /* 0x0000001fff037819 */ /* 0x000fc800000006ff */
[----:B------:R-:W-:Y:S01]  /*4440*/  UVIRTCOUNT.DEALLOC.SMPOOL 0x80 ;  /* 0x000000800000784c */ /* 0x000fe20000000000 */
[----:B---3--:R-:W-:-:S09]  /*4450*/  ULEA UR6, UR6, UR4, 0x18 ;  /* 0x0000000406067291 */ /* 0x008fd2000f8ec0ff */
[----:B------:R3:W-:Y:S01]  /*4460*/  @P0 STS.U8 [UR6+0x1c], R0 ;  /* 0x00001c00ff000988 */ /* 0x0007e20008000006 */
[----:B------:R-:W4:Y:S02]  /*4470*/  SYNCS.PHASECHK.TRANS64.TRYWAIT P0, [UR34+0xd0], R3 ;  /* 0x0000d003ff0075a7 */ /* 0x000f240008001122 */
[----:B---34-:R-:W-:Y:S05]  /*4480*/  @!P0 BRA `(.L_x_73) ;  /* 0x000000ec00008947 */ /* 0x018fea0003800000 */
.L_x_212:
[----:B------:R-:W-:Y:S01]  /*4490*/  NOP ;  /* 0x0000000000007918 */ /* 0x000fe20000000000 */
[----:B---3--:R-:W3:Y:S01]  /*44a0*/  LDS R0, [UR6+0x14] ;  /* 0x00001406ff007984 */ /* 0x008ee20008000800 */
[----:B------:R-:W-:Y:S01]  /*44b0*/  ULOP3.LUT UR4, UR31, 0xffff, URZ, 0xc0, !UPT ;  /* 0x0000ffff1f047892 */ /* 0x000fe2000f8ec0ff */
[----:B------:R-:W-:Y:S01]  /*44c0*/  UMOV UR5, 0xffff ;  /* 0x0000ffff00057882 */ /* 0x000fe20000000000 */
[----:B--2---:R-:W-:Y:S02]  /*44d0*/  UMOV UR7, 0x1 ;  /* 0x0000000100077882 */ /* 0x004fe40000000000 */
[----:B------:R-:W-:-:S04]  /*44e0*/  USHF.R.U32.HI UR4, URZ, 0x5, UR4 ;  /* 0x00000005ff047899 */ /* 0x000fc80008011604 */
[----:B------:R-:W-:Y:S02]  /*44f0*/  USHF.L.U32 UR5, UR5, UR4, URZ ;  /* 0x0000000405057299 */ /* 0x000fe400080006ff */
[----:B------:R-:W-:-:S04]  /*4500*/  USHF.L.U32 UR4, UR7, UR4, URZ ;  /* 0x0000000407047299 */ /* 0x000fc800080006ff */
[----:B---3--:R-:W-:-:S04]  /*4510*/  LOP3.LUT R0, R0, UR5, RZ, 0xc0, !PT ;  /* 0x0000000500007c12 */ /* 0x008fc8000f8ec0ff */
[----:B------:R-:W-:-:S13]  /*4520*/  ISETP.NE.AND P0, PT, R0, UR5, PT ;  /* 0x0000000500007c0c */ /* 0x000fda000bf05270 */
[----:B------:R-:W-:Y:S05]  /*4530*/  @P0 BRA `(.L_x_74) ;  /* 0x0000000000580947 */ /* 0x000fea0003800000 */
[----:B------:R-:W2:Y:S02]  /*4540*/  LDS R0, [UR6+0x18] ;  /* 0x00001806ff007984 */ /* 0x000ea40008000800 */
[----:B--2---:R-:W-:-:S04]  /*4550*/  LOP3.LUT R0, R0, UR4, RZ, 0xc0, !PT ;  /* 0x0000000400007c12 */ /* 0x004fc8000f8ec0ff */
[----:B------:R-:W-:-:S13]  /*4560*/  ISETP.NE.AND P0, PT, R0, UR4, PT ;  /* 0x0000000400007c0c */ /* 0x000fda000bf05270 */
[----:B------:R-:W-:Y:S05]  /*4570*/  @P0 BRA `(.L_x_75) ;  /* 0x00000000003c0947 */ /* 0x000fea0003800000 */
[----:B------:R-:W2:Y:S01]  /*4580*/  S2R R2, SR_LANEID ;  /* 0x0000000000027919 */ /* 0x000ea20000000000 */
[----:B------:R-:W-:Y:S01]  /*4590*/  ULOP3.LUT UR5, URZ, UR5, URZ, 0x33, !UPT ;  /* 0x00000005ff057292 */ /* 0x000fe2000f8e33ff */
[----:B------:R-:W-:Y:S01]  /*45a0*/  LOP3.LUT R4, RZ, UR4, RZ, 0x33, !PT ;  /* 0x00000004ff047c12 */ /* 0x000fe2000f8e33ff */
[----:B------:R-:W-:Y:S02]  /*45b0*/  VOTEU.ANY UR4, UPT, PT ;  /* 0x0000000000047886 */ /* 0x000fe400038e0100 */
[----:B------:R-:W-:Y:S01]  /*45c0*/  UFLO.U32 UR4, UR4 ;  /* 0x00000004000472bd */ /* 0x000fe200080e0000 */
[----:B------:R-:W3:Y:S01]  /*45d0*/  REDUX UR7, R4 ;  /* 0x00000000040773c4 */ /* 0x000ee20000000000 */
[----:B------:R-:W-:-:S06]  /*45e0*/  IMAD.U32 R0, RZ, RZ, UR5 ;  /* 0x00000005ff007e24 */ /* 0x000fcc000f8e00ff */
[----:B------:R4:W-:Y:S01]  /*45f0*/  UTCATOMSWS.AND URZ, UR5 ;  /* 0x0000000500ff79e3 */ /* 0x0009e20008000000 */
[----:B------:R-:W1:Y:S01]  /*4600*/  REDUX UR8, R0 ;  /* 0x00000000000873c4 */ /* 0x000e620000000000 */
[----:B--2---:R-:W-:Y:S01]  /*4610*/  ISETP.EQ.U32.AND P0, PT, R2, UR4, PT ;  /* 0x0000000402007c0c */ /* 0x004fe2000bf02070 */
[----:B---3--:R-:W-:Y:S01]  /*4620*/  IMAD.U32 R2, RZ, RZ, UR7 ;  /* 0x00000007ff027e24 */ /* 0x008fe2000f8e00ff */
[----:B-1----:R-:W-:-:S11]  /*4630*/  MOV R3, UR8 ;  /* 0x0000000800037c02 */ /* 0x002fd60008000f00 */
[----:B------:R4:W-:Y:S04]  /*4640*/  @P0 ATOMS.AND RZ, [UR6+0x14], R3 ;  /* 0x00001403ffff098c */ /* 0x0009e8000a800006 */
[----:B------:R4:W-:Y:S01]  /*4650*/  @P0 ATOMS.AND RZ, [UR6+0x18], R2 ;  /* 0x00001802ffff098c */ /* 0x0009e2000a800006 */
[----:B------:R-:W-:Y:S05]  /*4660*/  BRA `(.L_x_76) ;  /* 0x0000000000147947 */ /* 0x000fea0003800000 */
.L_x_75:
[----:B------:R-:W-:Y:S02]  /*4670*/  MOV R2, 0x4690 ;  /* 0x0000469000027802 */ /* 0x000fe40000000f00 */
[----:B-1---5:R-:W-:Y:S05]  /*4680*/  CALL.REL.NOINC `($__internal_0_$__cuda_sm10x_tcgen05_guardrail_trap_col_being_dealloced_not_returned_by_alloc) ;  /* 0x000000f0009c7944 */ /* 0x022fea0003c00000 */
[----:B------:R-:W-:Y:S05]  /*4690*/  BRA `(.L_x_76) ;  /* 0x0000000000087947 */ /* 0x000fea0003800000 */
.L_x_74:
[----:B------:R-:W-:Y:S02]  /*46a0*/  MOV R2, 0x46c0 ;  /* 0x000046c000027802 */ /* 0x000fe40000000f00 */
[----:B-1---5:R-:W-:Y:S05]  /*46b0*/  CALL.REL.NOINC `($__internal_2_$__cuda_sm10x_tcgen05_guardrail_trap_unallocated_columns_being_dealloced) ;  /* 0x000000f000a87944 */ /* 0x022fea0003c00000 */
.L_x_76:
[----:B------:R-:W-:Y:S01]  /*46c0*/  NOP ;  /* 0x0000000000007918 */ /* 0x000fe20000000000 */
[----:B----4-:R-:W-:Y:S05]  /*46d0*/  EXIT ;  /* 0x000000000000794d */ /* 0x010fea0003800000 */
.L_x_58:
[----:B------:R-:W-:-:S09]  /*46e0*/  UISETP.NE.OR UP0, UPT, UR19, 0x3, !UP3 ;  /* 0x000000031300788c */ /* 0x000fd2000df05670 */
[----:B------:R-:W-:Y:S05]  /*46f0*/  BRA.U UP0, `(.L_x_77) ;  /* 0x0000001900f87547 */ /* 0x000fea000b800000 */
[----:B------:R-:W2:Y:S01]  /*4700*/  LDCU.64 UR4, c[0x0][0xc88] ;  /* 0x00019100ff0477ac */ /* 0x000ea20008000a00 */
[----:B------:R-:W3:Y:S01]  /*4710*/  S2UR UR10, SR_CgaCtaId ;  /* 0x00000000000a79c3 */ /* 0x000ee20000008800 */
[----:B------:R-:W-:Y:S01]  /*4720*/  HFMA2 R10, -RZ, RZ, 0, 0 ;  /* 0x00000000ff0a7431 */ /* 0x000fe200000001ff */
[----:B------:R-:W-:Y:S01]  /*4730*/  MOV R9, RZ ;  /* 0x000000ff00097202 */ /* 0x000fe20000000f00 */
[----:B------:R-:W4:Y:S01]  /*4740*/  LDCU UR61, c[0x0][0x370] ;  /* 0x00006e00ff3d77ac */ /* 0x000f220008000800 */
[----:B------:R-:W-:Y:S01]  /*4750*/  HFMA2 R3, -RZ, RZ, 0, 0.0078125 ;  /* 0x00002000ff037431 */ /* 0x000fe200000001ff */
[----:B------:R-:W4:Y:S03]  /*4760*/  LDCU.128 UR64, c[0x0][0xf10] ;  /* 0x0001e200ff4077ac */ /* 0x000f260008000c00 */
[----:B------:R-:W1:Y:S01]  /*4770*/  LDC.64 R12, c[0x0][0x348] ;  /* 0x0000d200ff0c7b82 */ /* 0x000e620000000a00 */
[----:B------:R-:W3:Y:S01]  /*4780*/  LDCU UR53, c[0x0][0x374] ;  /* 0x00006e80ff3577ac */ /* 0x000ee20008000800 */
[----:B------:R-:W3:Y:S01]  /*4790*/  LDCU.64 UR54, c[0x0][0xc90] ;  /* 0x00019200ff3677ac */ /* 0x000ee20008000a00 */
[----:B--2---:R-:W-:Y:S01]  /*47a0*/  UISETP.NE.U32.AND UP0, UPT, UR4, URZ, UPT ;  /* 0x000000ff0400728c */ /* 0x004fe2000bf05070 */
[----:B------:R-:W2:Y:S01]  /*47b0*/  LDCU UR15, c[0x0][0xf0c] ;  /* 0x0001e180ff0f77ac */ /* 0x000ea20008000800 */
[----:B------:R-:W2:Y:S01]  /*47c0*/  LDCU UR69, c[0x0][0xf20] ;  /* 0x0001e400ff4577ac */ /* 0x000ea20008000800 */
[----:B------:R-:W2:Y:S01]  /*47d0*/  LDCU UR4, c[0x0][0xf30] ;  /* 0x0001e600ff0477ac */ /* 0x000ea20008000800 */
[----:B------:R-:W-:Y:S01]  /*47e0*/  UMOV UR21, 0x400 ;  /* 0x0000040000157882 */ /* 0x000fe20000000000 */
[----:B----4-:R-:W-:-:S02]  /*47f0*/  UIMAD.WIDE.U32 UR6, UR61, UR64, URZ ;  /* 0x000000403d0672a5 */ /* 0x010fc4000f8e00ff */
[----:B---3--:R-:W-:Y:S02]  /*4800*/  UIMAD.WIDE.U32 UR8, UR53, UR67, URZ ;  /* 0x00000043350872a5 */ /* 0x008fe4000f8e00ff */
[----:B------:R-:W-:Y:S02]  /*4810*/  ULEA UR21, UR10, UR21, 0x18 ;  /* 0x000000150a157291 */ /* 0x000fe4000f8ec0ff */
[----:B------:R-:W-:Y:S02]  /*4820*/  UISETP.NE.AND.EX UP6, UPT, UR5, URZ, UPT, UP0 ;  /* 0x000000ff0500728c */ /* 0x000fe4000bfc5300 */
[----:B------:R-:W-:Y:S02]  /*4830*/  UISETP.NE.AND UP0, UPT, UR45, 0x1, UPT ;  /* 0x000000012d00788c */ /* 0x000fe4000bf05270 */
[----:B------:R-:W-:Y:S02]  /*4840*/  UISETP.NE.U32.AND UP0, UPT, UR54, URZ, UPT ;  /* 0x000000ff3600728c */ /* 0x000fe4000bf05070 */
[----:B------:R-:W-:-:S02]  /*4850*/  UIADD3 UR57, UPT, UPT, UR21, 0x30, URZ ;  /* 0x0000003015397890 */ /* 0x000fc4000fffe0ff */
[----:B------:R-:W-:Y:S02]  /*4860*/  UIADD3 UR49, UPT, UPT, UR21, 0x38, URZ ;  /* 0x0000003815317890 */ /* 0x000fe4000fffe0ff */
[----:B------:R-:W-:Y:S02]  /*4870*/  UIADD3 UR41, UPT, UPT, UR21, 0x40, URZ ;  /* 0x0000004015297890 */ /* 0x000fe4000fffe0ff */
[----:B------:R-:W-:Y:S02]  /*4880*/  UIADD3 UR33, UPT, UPT, UR21, 0x48, URZ ;  /* 0x0000004815217890 */ /* 0x000fe4000fffe0ff */
[----:B------:R-:W-:Y:S01]  /*4890*/  USEL UR68, URZ, 0x1, UP5 ;  /* 0x00000001ff447887 */ /* 0x000fe2000a800000 */
[----:B------:R-:W-:Y:S01]  /*48a0*/  UMOV UR6, UR7 ;  /* 0x0000000700067c82 */ /* 0x000fe20008000000 */
[----:B------:R-:W-:Y:S01]  /*48b0*/  UMOV UR62, UR9 ;  /* 0x00000009003e7c82 */ /* 0x000fe20008000000 */
[----:B------:R-:W-:Y:S02]  /*48c0*/  UISETP.GE.AND UP3, UPT, UR45, 0x1, UPT ;  /* 0x000000012d00788c */ /* 0x000fe4000bf66270 */
[----:B------:R-:W-:Y:S01]  /*48d0*/  UISETP.NE.AND.EX UP5, UPT, UR55, URZ, UPT, UP0 ;  /* 0x000000ff3700728c */ /* 0x000fe2000bfa5300 */
[----:B------:R-:W-:Y:S01]  /*48e0*/  UMOV UR29, URZ ;  /* 0x000000ff001d7c82 */ /* 0x000fe20008000000 */
[----:B------:R-:W-:Y:S01]  /*48f0*/  UPLOP3.LUT UP1, UPT, UPT, UPT, UPT, 0x40, 0x4 ;  /* 0x000000000004789c */ /* 0x000fe20003f2e870 */
[----:B------:R-:W3:Y:S01]  /*4900*/  LDCU.64 UR22, c[0x0][0xf28] ;  /* 0x0001e500ff1677ac */ /* 0x000ee20008000a00 */
[----:B--2---:R-:W-:-:S02]  /*4910*/  UISETP.NE.AND UP3, UPT, UR15, 0x1, UPT ;  /* 0x000000010f00788c */ /* 0x004fc4000bf65270 */
[----:B------:R-:W-:Y:S02]  /*4920*/  UPRMT UR46, UR10, 0x654, UR57 ;  /* 0x000006540a2e7896 */ /* 0x000fe40008000039 */
[----:B------:R-:W-:Y:S02]  /*4930*/  UPRMT UR39, UR10, 0x654, UR49 ;  /* 0x000006540a277896 */ /* 0x000fe40008000031 */
[----:B------:R-:W-:Y:S02]  /*4940*/  UPRMT UR38, UR10, 0x654, UR41 ;  /* 0x000006540a267896 */ /* 0x000fe40008000029 */
[----:B------:R-:W-:Y:S02]  /*4950*/  UPRMT UR37, UR10, 0x654, UR33 ;  /* 0x000006540a257896 */ /* 0x000fe40008000021 */
[----:B------:R-:W-:Y:S02]  /*4960*/  USHF.R.U32.HI UR63, URZ, UR65, UR6 ;  /* 0x00000041ff3f7299 */ /* 0x000fe40008011606 */
[----:B------:R-:W-:-:S02]  /*4970*/  USHF.R.U32.HI UR62, URZ, UR69, UR62 ;  /* 0x00000045ff3e7299 */ /* 0x000fc4000801163e */
[----:B------:R-:W-:Y:S02]  /*4980*/  UISETP.NE.AND UP0, UPT, UR66, 0x1, UPT ;  /* 0x000000014200788c */ /* 0x000fe4000bf05270 */
[----:B-1----:R-:W-:-:S11]  /*4990*/  UISETP.NE.AND UP4, UPT, UR4, 0x1, UPT ;  /* 0x000000010400788c */ /* 0x002fd6000bf85270 */
.L_x_92:
[C---:B------:R-:W-:Y:S02]  /*49a0*/  LEA R8, R10.reuse, UR21, 0x3 ;  /* 0x000000150a087c11 */ /* 0x040fe4000f8e18ff */
[----:B------:R-:W-:Y:S02]  /*49b0*/  SHF.L.U32 R5, R9, 0x1f, RZ ;  /* 0x0000001f09057819 */ /* 0x000fe400000006ff */
[----:B------:R-:W-:Y:S02]  /*49c0*/  LEA R6, R10, UR21, 0x4 ;  /* 0x000000150a067c11 */ /* 0x000fe4000f8e20ff */
[----:B-1----:R-:W1:Y:S02]  /*49d0*/  SYNCS.PHASECHK.TRANS64.TRYWAIT P0, [R8+URZ+0x80], R5 ;  /* 0x00008005080075a7 */ /* 0x002e6400080011ff */
[----:B-1----:R-:W-:Y:S05]  /*49e0*/  @!P0 BRA `(.L_x_78) ;  /* 0x000000e400c08947 */ /* 0x002fea0003800000 */
.L_x_213:
[----:B-1----:R-:W1:Y:S01]  /*49f0*/  LDS.128 R4, [R6+0xe0] ;  /* 0x0000e00006047984 */ /* 0x002e620000000c00 */
[----:B------:R-:W-:Y:S01]  /*4a00*/  UISETP.GE.AND UP0, UPT, UR45, 0x1, UPT ;  /* 0x000000012d00788c */ /* 0x000fe2000bf06270 */
[----:B------:R-:W-:Y:S01]  /*4a10*/  @!PT LDS RZ, [RZ] ;  /* 0x00000000fffff984 */ /* 0x000fe20000000800 */
[----:B------:R-:W-:Y:S01]  /*4a20*/  @!PT LDS RZ, [RZ] ;  /* 0x00000000fffff984 */ /* 0x000fe20000000800 */
[----:B------:R-:W-:Y:S01]  /*4a30*/  @!PT LDS RZ, [RZ] ;  /* 0x00000000fffff984 */ /* 0x000fe20000000800 */
[----:B------:R-:W-:Y:S01]  /*4a40*/  @!PT LDS RZ, [RZ] ;  /* 0x00000000fffff984 */ /* 0x000fe20000000800 */
[----:B------:R2:W-:Y:S06]  /*4a50*/  MEMBAR.ALL.CTA ;  /* 0x0000000000007992 */ /* 0x0005ec0000008000 */
[----:B--2---:R-:W2:Y:S01]  /*4a60*/  FENCE.VIEW.ASYNC.S ;  /* 0x00000000000073c6 */ /* 0x004ea20000000000 */
[----:B-1----:R-:W-:Y:S11]  /*4a70*/  LOP3.LUT P0, RZ, R6, 0x1, RZ, 0xc0, !PT ;  /* 0x0000000106ff7812 */ /* 0x002ff6000780c0ff */
[----:B------:R-:W-:Y:S02]  /*4a80*/  @!UPT UIADD3 URZ, UPT, UPT, URZ, URZ, URZ ;  /* 0x000000fffffff290 */ /* 0x000fe4000fffe0ff */
[----:B--2---:R-:W-:Y:S01]  /*4a90*/  VOTEU.ANY UP3, P0 ;  /* 0x0000000000ff7886 */ /* 0x004fe20000060100 */
[----:B------:R-:W-:Y:S11]  /*4aa0*/  PLOP3.LUT P0, PT, PT, PT, UP3, 0x80, 0x8 ;  /* 0x000000000008781c */ /* 0x000ff60003f0f038 */
[----:B------:R-:W-:Y:S02]  /*4ab0*/  @!UPT UIADD3 URZ, UPT, UPT, URZ, URZ, URZ ;  /* 0x000000fffffff290 */ /* 0x000fe4000fffe0ff */
[----:B------:R-:W-:Y:S02]  /*4ac0*/  @P0 SHF.R.U32.HI R0, RZ, 0x10, R5 ;  /* 0x00000010ff000819 */ /* 0x000fe40000011605 */
[----:B------:R-:W-:Y:S02]  /*4ad0*/  @P0 MOV R2, R4 ;  /* 0x0000000400020202 */ /* 0x000fe40000000f00 */
[----:B------:R-:W-:Y:S01]  /*4ae0*/  @P0 R2UR UR4, R0 ;  /* 0x00000000000402ca */ /* 0x000fe200000e0000 */
[----:B------:R-:W-:Y:S01]  /*4af0*/  VIADD R0, R8, 0x90 ;  /* 0x0000009008007836 */ /* 0x000fe20000000000 */
[----:B------:R-:W-:Y:S02]  /*4b00*/  @P0 LOP3.LUT R4, R5, 0xffff, RZ, 0xc0, !PT ;  /* 0x0000ffff05040812 */ /* 0x000fe400078ec0ff */
[----:B------:R-:W-:Y:S02]  /*4b10*/  @P0 R2UR UR6, R2 ;  /* 0x00000000020602ca */ /* 0x000fe400000e0000 */
[----:B------:R-:W-:Y:S02]  /*4b20*/  PRMT R0, RZ, 0x654, R0 ;  /* 0x00000654ff007816 */ /* 0x000fe40000000000 */
[----:B------:R-:W-:Y:S02]  /*4b30*/  @P0 R2UR UR5, R4 ;  /* 0x00000000040502ca */ /* 0x000fe400000e0000 */
[----:B------:R1:W-:Y:S03]  /*4b40*/  SYNCS.ARRIVE.TRANS64.RED.A1T0 RZ, [R0+URZ], RZ ;  /* 0x000000ff00ff79a7 */ /* 0x0003e600081004ff */
[----:B------:R-:W-:Y:S04]  /*4b50*/  @UP3 UMOV UR47, UR4 ;  /* 0x00000004002f3c82 */ /* 0x000fe80008000000 */
[----:B------:R-:W-:Y:S04]  /*4b60*/  @UP3 UMOV UR14, UR6 ;  /* 0x00000006000e3c82 */ /* 0x000fe80008000000 */
[----:B------:R-:W-:Y:S01]  /*4b70*/  @UP3 UMOV UR13, UR5 ;  /* 0x00000005000d3c82 */ /* 0x000fe20008000000 */
[----:B------:R-:W-:Y:S05]  /*4b80*/  BRA.U !UP0, `(.L_x_79) ;  /* 0x0000000108c07547 */ /* 0x000fea000b800000 */
[----:B------:R-:W-:Y:S02]  /*4b90*/  UIMAD.WIDE.U32 UR16, UR13, UR67, URZ ;  /* 0x000000430d1072a5 */ /* 0x000fe4000f8e00ff */
[----:B------:R-:W-:Y:S02]  /*4ba0*/  UP2UR UR20, UPR, URZ, 0x4 ;  /* 0x00000004ff147883 */ /* 0x000fe40008000000 */
[----:B------:R-:W-:Y:S02]  /*4bb0*/  UISETP.NE.AND UP2, UPT, UR66, 0x1, UPT ;  /* 0x000000014200788c */ /* 0x000fe4000bf45270 */
[----:B------:R-:W-:Y:S02]  /*4bc0*/  UIMAD.WIDE.U32 UR18, UR14, UR64, URZ ;  /* 0x000000400e1272a5 */ /* 0x000fe4000f8e00ff */
[----:B------:R-:W-:Y:S02]  /*4bd0*/  USEL UR4, UR53, UR62, !UP2 ;  /* 0x0000003e35047287 */ /* 0x000fe4000d000000 */
[----:B------:R-:W-:Y:S02]  /*4be0*/  UISETP.NE.AND UP0, UPT, UR15, 0x1, UPT ;  /* 0x000000010f00788c */ /* 0x000fe4000bf05270 */
[----:B------:R-:W-:Y:S02]  /*4bf0*/  UP2UR UR25, UPR, URZ, 0x2 ;  /* 0x00000002ff197883 */ /* 0x000fe40008000000 */
[----:B------:R-:W-:Y:S02]  /*4c00*/  UISETP.NE.AND UP1, UPT, UR45, 0x1, UPT ;  /* 0x000000012d00788c */ /* 0x000fe4000bf25270 */
[----:B---3--:R-:W-:Y:S02]  /*4c10*/  UIMAD.WIDE.U32 UR8, UR4, UR22, URZ ;  /* 0x00000016040872a5 */ /* 0x008fe4000f8e00ff */
[----:B------:R-:W-:Y:S01]  /*4c20*/  USEL UR7, UR61, UR63, !UP0 ;  /* 0x0000003f3d077287 */ /* 0x000fe2000c000000 */
[----:B------:R-:W-:Y:S02]  /*4c30*/  UMOV UR5, UR17 ;  /* 0x0000001100057c82 */ /* 0x000fe40008000000 */
[----:B------:R-:W-:Y:S02]  /*4c40*/  USHF.R.U32.HI UR6, URZ, UR69, UR5 ;  /* 0x00000045ff067299 */ /* 0x000fe40008011605 */
[----:B------:R-:W-:Y:S02]  /*4c50*/  UIMAD.WIDE.U32 UR10, UR7, UR22, URZ ;  /* 0x00000016070a72a5 */ /* 0x000fe4000f8e00ff */
[----:B------:R-:W-:Y:S02]  /*4c60*/  USEL UR6, UR13, UR6, !UP2 ;  /* 0x000000060d067287 */ /* 0x000fe4000d000000 */
[----:B------:R-:W-:Y:S01]  /*4c70*/  UISETP.NE.AND UP2, UPT, UR20, URZ, UPT ;  /* 0x000000ff1400728c */ /* 0x000fe2000bf45270 */
[----:B------:R-:W-:Y:S02]  /*4c80*/  UMOV UR5, UR19 ;  /* 0x0000001300057c82 */ /* 0x000fe40008000000 */
[----:B------:R-:W-:Y:S03]  /*4c90*/  USHF.R.U32.HI UR12, URZ, UR65, UR5 ;  /* 0x00000041ff0c7299 */ /* 0x000fe60008011605 */
[----:B------:R-:W-:Y:S02]  /*4ca0*/  UMOV UR5, UR9 ;  /* 0x0000000900057c82 */ /* 0x000fe40008000000 */
[----:B------:R-:W-:Y:S03]  /*4cb0*/  @UP1 USHF.R.U32.HI UR4, URZ, UR23, UR5 ;  /* 0x00000017ff041299 */ /* 0x000fe60008011605 */
[----:B------:R-:W-:Y:S01]  /*4cc0*/  UMOV UR5, UR11 ;  /* 0x0000000b00057c82 */ /* 0x000fe20008000000 */
[----:B------:R-:W-:Y:S02]  /*4cd0*/  UIMAD UR4, UR45, UR4, URZ ;  /* 0x000000042d0472a4 */ /* 0x000fe4000f8e02ff */
[----:B------:R-:W-:Y:S02]  /*4ce0*/  @UP1 USHF.R.U32.HI UR7, URZ, UR23, UR5 ;  /* 0x00000017ff071299 */ /* 0x000fe40008011605 */
[----:B------:R-:W-:Y:S02]  /*4cf0*/  USEL UR5, UR14, UR12, !UP0 ;  /* 0x0000000c0e057287 */ /* 0x000fe4000c000000 */
[----:B------:R-:W-:Y:S02]  /*4d00*/  UIMAD.WIDE.U32 UR10, UR6, UR22, URZ ;  /* 0x00000016060a72a5 */ /* 0x000fe4000f8e00ff */
[----:B------:R-:W-:Y:S02]  /*4d10*/  UIMAD UR8, UR45, UR7, URZ ;  /* 0x000000072d0872a4 */ /* 0x000fe4000f8e02ff */
[----:B------:R-:W-:Y:S03]  /*4d20*/  UISETP.GE.AND UP0, UPT, UR6, UR4, UPT ;  /* 0x000000040600728c */ /* 0x000fe6000bf06270 */
[----:B------:R-:W-:Y:S01]  /*4d30*/  UMOV UR4, UR11 ;  /* 0x0000000b00047c82 */ /* 0x000fe20008000000 */
[----:B------:R-:W-:Y:S02]  /*4d40*/  UISETP.GE.OR UP0, UPT, UR5, UR8, UP0 ;  /* 0x000000080500728c */ /* 0x000fe40008706670 */
[----:B------:R-:W-:Y:S02]  /*4d50*/  USHF.R.U32.HI UR4, URZ, UR23, UR4 ;  /* 0x00000017ff047299 */ /* 0x000fe40008011604 */
[----:B------:R-:W-:Y:S02]  /*4d60*/  UIMAD.WIDE.U32 UR8, UR5, UR22, URZ ;  /* 0x00000016050872a5 */ /* 0x000fe4000f8e00ff */
[----:B------:R-:W-:Y:S04]  /*4d70*/  USEL UR10, UR6, UR4, !UP1 ;  /* 0x00000004060a7287 */ /* 0x000fe8000c800000 */
[----:B------:R-:W-:Y:S01]  /*4d80*/  UIADD3 UR11, UPT, UPT, -UR10, URZ, URZ ;  /* 0x000000ff0a0b7290 */ /* 0x000fe2000fffe1ff */
[----:B------:R-:W-:Y:S02]  /*4d90*/  @!UP0 UMOV UR4, UR9 ;  /* 0x0000000900048c82 */ /* 0x000fe40008000000 */
[----:B------:R-:W-:Y:S02]  /*4da0*/  @!UP0 USHF.R.U32.HI UR4, URZ, UR23, UR4 ;  /* 0x00000017ff048299 */ /* 0x000fe40008011604 */
[----:B------:R-:W-:Y:S02]  /*4db0*/  UIMAD UR8, UR45, UR11, UR6 ;  /* 0x0000000b2d0872a4 */ /* 0x000fe4000f8e0206 */
[----:B------:R-:W-:Y:S02]  /*4dc0*/  @!UP0 USEL UR4, UR5, UR4, !UP1 ;  /* 0x0000000405048287 */ /* 0x000fe4000c800000 */
[----:B------:R-:W-:Y:S02]  /*4dd0*/  UISETP.NE.AND UP1, UPT, UR25, URZ, UPT ;  /* 0x000000ff1900728c */ /* 0x000fe4000bf25270 */
[----:B------:R-:W-:Y:S02]  /*4de0*/  @!UP0 UIMAD UR7, UR7, UR8, UR4 ;  /* 0x00000008070782a4 */ /* 0x000fe4000f8e0204 */
[----:B------:R-:W-:Y:S02]  /*4df0*/  @!UP0 UIADD3 UR9, UPT, UPT, UR10, -UR4, URZ ;  /* 0x800000040a098290 */ /* 0x000fe4000fffe0ff */
[----:B------:R-:W-:Y:S02]  /*4e00*/  UIADD3 UR8, UPT, UPT, -UR6, URZ, URZ ;  /* 0x000000ff06087290 */ /* 0x000fe4000fffe1ff */
[----:B------:R-:W-:Y:S02]  /*4e10*/  UIADD3 UR4, UPT, UPT, -UR5, URZ, URZ ;  /* 0x000000ff05047290 */ /* 0x000fe4000fffe1ff */
[----:B------:R-:W-:Y:S03]  /*4e20*/  @!UP0 UIMAD UR6, UR9, UR45, UR5 ;  /* 0x0000002d090682a4 */ /* 0x000fe6000f8e0205 */
[----:B------:R-:W-:Y:S01]  /*4e30*/  @!UP0 UMOV UR5, UR7 ;  /* 0x0000000700058c82 */ /* 0x000fe20008000000 */
[----:B------:R-:W-:Y:S02]  /*4e40*/  UIMAD UR7, UR15, UR4, UR14 ;  /* 0x000000040f0772a4 */ /* 0x000fe4000f8e020e */
[----:B------:R-:W-:Y:S02]  /*4e50*/  UIMAD UR4, UR66, UR8, UR13 ;  /* 0x00000008420472a4 */ /* 0x000fe4000f8e020d */
[----:B------:R-:W-:Y:S02]  /*4e60*/  UIMAD UR14, UR5, UR15, UR7 ;  /* 0x0000000f050e72a4 */ /* 0x000fe4000f8e0207 */
[----:B------:R-:W-:Y:S11]  /*4e70*/  UIMAD UR13, UR6, UR66, UR4 ;  /* 0x00000042060d72a4 */ /* 0x000ff6000f8e0204 */
[----:B------:R-:W-:Y:S01]  /*4e80*/  @!UPT UIADD3 URZ, UPT, UPT, URZ, URZ, URZ ;  /* 0x000000fffffff290 */ /* 0x000fe2000fffe0ff */
.L_x_79:
[----:B------:R-:W2:Y:S01]  /*4e90*/  @!UP4 LDCU.128 UR8, c[0x0][0xf10] ;  /* 0x0001e200ff08c7ac */ /* 0x000ea20008000c00 */
[----:B------:R-:W-:Y:S04]  /*4ea0*/  ISETP.NE.U32.AND P0, PT, RZ, UR54, PT ;  /* 0x00000036ff007c0c */ /* 0x000fe8000bf05070 */
[----:B------:R-:W-:Y:S01]  /*4eb0*/  ISETP.NE.AND.EX P0, PT, RZ, UR55, PT, P0 ;  /* 0x00000037ff007c0c */ /* 0x000fe2000bf05300 */
[----:B------:R-:W4:Y:S01]  /*4ec0*/  @!UP4 LDCU UR5, c[0x0][0xf0c] ;  /* 0x0001e180ff05c7ac */ /* 0x000f220008000800 */
[----:B------:R-:W3:Y:S01]  /*4ed0*/  @!UP4 LDCU UR4, c[0x0][0xf20] ;  /* 0x0001e400ff04c7ac */ /* 0x000ee20008000800 */
[----:B------:R-:W-:Y:S02]  /*4ee0*/  USHF.L.U32 UR17, UR24, 0x8, URZ ;  /* 0x0000000818117899 */ /* 0x000fe400080006ff */
[----:B--2---:R-:W-:Y:S02]  /*4ef0*/  UIMAD.WIDE.U32 UR6, UR14, UR8, URZ ;  /* 0x000000080e0672a5 */ /* 0x004fe4000f8e00ff */
[----:B------:R-:W-:Y:S02]  /*4f00*/  UIADD3 UR18, UPT, UPT, UR17, 0x60, URZ ;  /* 0x0000006011127890 */ /* 0x000fe4000fffe0ff */
[----:B------:R-:W-:Y:S02]  /*4f10*/  @!UP4 USHF.R.U32.HI UR7, URZ, UR9, UR7 ;  /* 0x00000009ff07c299 */ /* 0x000fe40008011607 */
[----:B------:R-:W-:Y:S02]  /*4f20*/  UIMAD.WIDE.U32 UR8, UR13, UR11, URZ ;  /* 0x0000000b0d0872a5 */ /* 0x000fe4000f8e00ff */
[----:B----4-:R-:W-:Y:S02]  /*4f30*/  @!UP4 UISETP.NE.AND UP0, UPT, UR5, 0x1, UPT ;  /* 0x000000010500c88c */ /* 0x010fe4000bf05270 */
[----:B------:R-:W-:Y:S02]  /*4f40*/  USHF.L.U32 UR59, UR27, 0x7, URZ ;  /* 0x000000071b3b7899 */ /* 0x000fe400080006ff */
[----:B------:R-:W-:Y:S02]  /*4f50*/  @!UP4 USEL UR7, UR14, UR7, !UP0 ;  /* 0x000000070e07c287 */ /* 0x000fe4000c000000 */
[----:B------:R-:W-:Y:S01]  /*4f60*/  @!UP4 UISETP.NE.AND UP0, UPT, UR10, 0x1, UPT ;  /* 0x000000010a00c88c */ /* 0x000fe2000bf05270 */
[----:B------:R-:W-:Y:S01]  /*4f70*/  @!UP4 UMOV UR6, UR9 ;  /* 0x000000090006cc82 */ /* 0x000fe20008000000 */
[----:B------:R-:W-:Y:S01]  /*4f80*/  UMOV UR58, UR18 ;  /* 0x00000012003a7c82 */ /* 0x000fe20008000000 */
[----:B---3--:R-:W-:Y:S04]  /*4f90*/  @!UP4 USHF.R.U32.HI UR6, URZ, UR4, UR6 ;  /* 0x00000004ff06c299 */ /* 0x008fe80008011606 */
[----:B------:R-:W-:Y:S04]  /*4fa0*/  @!UP4 USEL UR6, UR13, UR6, !UP0 ;  /* 0x000000060d06c287 */ /* 0x000fe8000c000000 */
[----:B------:R-:W-:Y:S02]  /*4fb0*/  @!UP4 UIADD3 UR4, UPT, UPT, -UR7, UR6, URZ ;  /* 0x000000060704c290 */ /* 0x000fe4000fffe1ff */
[----:B------:R-:W-:Y:S02]  /*4fc0*/  @!UP4 UIADD3 UR6, UPT, UPT, UR7, -UR6, URZ ;  /* 0x800000060706c290 */ /* 0x000fe4000fffe0ff */
[----:B------:R-:W-:Y:S02]  /*4fd0*/  @!UP4 UIMAD UR14, UR4, UR5, UR14 ;  /* 0x00000005040ec2a4 */ /* 0x000fe4000f8e020e */
[----:B------:R-:W-:Y:S01]  /*4fe0*/  @!UP4 UIMAD UR13, UR6, UR10, UR13 ;  /* 0x0000000a060dc2a4 */ /* 0x000fe2000f8e020d */
[----:B------:R-:W-:Y:S11]  /*4ff0*/  BRA.U UP1, `(.L_x_80) ;  /* 0x0000000101107547 */ /* 0x000ff6000b800000 */
[----:B-1----:R-:W-:Y:S04]  /*5000*/  MOV R0, UR68 ;  /* 0x0000004400007c02 */ /* 0x002fe80008000f00 */
[----:B------:R-:W-:Y:S04]  /*5010*/  SHF.L.U32 R5, R0, 0x1f, RZ ;  /* 0x0000001f00057819 */ /* 0x000fe800000006ff */
[----:B------:R-:W1:Y:S02]  /*5020*/  SYNCS.PHASECHK.TRANS64.TRYWAIT P1, [UR21+0x78], R5 ;  /* 0x00007805ff0075a7 */ /* 0x000e640008021115 */
[----:B-1----:R-:W-:Y:S05]  /*5030*/  @!P1 BRA `(.L_x_81) ;  /* 0x000000e000409947 */ /* 0x002fea0003800000 */
.L_x_80:
[----:B------:R-:W-:Y:S05]  /*5040*/  BRA.U !UP5, `(.L_x_82) ;  /* 0x000000010d387547 */ /* 0x000fea000b800000 */
[----:B------:R-:W-:Y:S01]  /*5050*/  UPLOP3.LUT UP2, UPT, UPT, UPT, UP6, 0x80, 0x8 ;  /* 0x000000000008789c */ /* 0x000fe20003f4f060 */
[----:B-1----:R-:W-:Y:S01]  /*5060*/  HFMA2 R0, -RZ, RZ, 0, 5.9604644775390625e-08 ;  /* 0x00000001ff007431 */ /* 0x002fe200000001ff */
[----:B------:R-:W1:Y:S01]  /*5070*/  LDCU.64 UR8, c[0x0][0x358] ;  /* 0x00006b00ff0877ac */ /* 0x000e620008000a00 */
[----:B------:R-:W-:Y:S03]  /*5080*/  IMAD.MOV.U32 R176, RZ, RZ, 0x1 ;  /* 0x00000001ffb07424 */ /* 0x000fe600078e00ff */
[----:B------:R-:W-:Y:S05]  /*5090*/  PLOP3.LUT P1, PT, PT, PT, UP2, 0x80, 0x8 ;  /* 0x000000000008781c */ /* 0x000fea0003f2f028 */
[----:B------:R-:W2:Y:S01]  /*50a0*/  @UP2 LDCU.64 UR4, c[0x0][0xc88] ;  /* 0x00019100ff0427ac */ /* 0x000ea20008000a00 */
[----:B------:R-:W-:Y:S07]  /*50b0*/  @UP2 UIMAD UR6, UR36, UR54, URZ ;  /* 0x00000036240622a4 */ /* 0x000fee000f8e02ff */
[----:B------:R-:W-:Y:S01]  /*50c0*/  @!P1 PRMT R176, R0, 0x7610, R176 ;  /* 0x0000761000b09816 */ /* 0x000fe200000000b0 */
[----:B--2---:R-:W-:Y:S06]  /*50d0*/  @UP2 UIMAD.WIDE UR4, UR6, 0x4, UR4 ;  /* 0x00000004060428a5 */ /* 0x004fec000f8e0204 */
[----:B------:R-:W-:Y:S01]  /*50e0*/  IMAD.U32 R4, RZ, RZ, UR4 ;  /* 0x00000004ff047e24 */ /* 0x000fe2000f8e00ff */
[----:B------:R-:W-:Y:S04]  /*50f0*/  MOV R5, UR5 ;  /* 0x0000000500057c02 */ /* 0x000fe80008000f00 */
[----:B------:R-:W2:Y:S01]  /*5100*/  @!UP2 LDCU UR4, c[0x0][0xc80] ;  /* 0x00019000ff04a7ac */ /* 0x000ea20008000800 */
[----:B-1---5:R3:W5:Y:S02]  /*5110*/  @P1 LDG.E R133, desc[UR8][R4.64] ;  /* 0x0000000804851981 */ /* 0x022764000c1e1900 */
[----:B--23--:R-:W-:Y:S07]  /*5120*/  @!P1 IMAD.U32 R133, RZ, RZ, UR4 ;  /* 0x00000004ff859e24 */ /* 0x00cfee000f8e00ff */
.L_x_82:
[----:B-----5:R-:W-:Y:S01]  /*5130*/  @!P0 FSETP.EQ.AND P2, PT, R133, RZ, PT ;  /* 0x000000ff8500820b */ /* 0x020fe20003f42000 */
[----:B------:R-:W-:Y:S01]  /*5140*/  @!UPT UIADD3 URZ, UPT, UPT, URZ, URZ, URZ ;  /* 0x000000fffffff290 */ /* 0x000fe2000fffe0ff */
[----:B------:R-:W-:Y:S11]  /*5150*/  @!P0 BRA `(.L_x_83) ;  /* 0x0000000000148947 */ /* 0x000ff60003800000 */
[----:B------:R-:W-:Y:S02]  /*5160*/  LOP3.LUT P0, RZ, R176, 0xff, RZ, 0xc0, !PT ;  /* 0x000000ffb0ff7812 */ /* 0x000fe4000780c0ff */
[----:B------:R-:W-:Y:S04]  /*5170*/  PLOP3.LUT P2, PT, PT, PT, UP2, 0x80, 0x8 ;  /* 0x000000000008781c */ /* 0x000fe80003f4f028 */
[----:B------:R-:W-:Y:S07]  /*5180*/  PLOP3.LUT P2, PT, P2, PT, PT, 0x8, 0x80 ;  /* 0x000000000080781c */ /* 0x000fee000174e170 */
[----:B------:R-:W-:Y:S11]  /*5190*/  @P0 FSETP.EQ.AND P2, PT, R133, RZ, PT ;  /* 0x000000ff8500020b */ /* 0x000ff60003f42000 */
[----:B------:R-:W-:Y:S02]  /*51a0*/  @!UPT UIADD3 URZ, UPT, UPT, URZ, URZ, URZ ;  /* 0x000000fffffff290 */ /* 0x000fe4000fffe0ff */
.L_x_83:
[----:B-1----:R-:W-:Y:S01]  /*51b0*/  IMAD.MOV.U32 R0, RZ, RZ, 0x1 ;  /* 0x00000001ff007424 */ /* 0x002fe200078e00ff */
[----:B------:R-:W-:Y:S01]  /*51c0*/  ULOP3.LUT UP0, UR19, UR29, 0x1, URZ, 0xc0, !UPT ;  /* 0x000000011d137892 */ /* 0x000fe2000f80c0ff */
[----:B------:R-:W-:Y:S03]  /*51d0*/  ELECT P1, URZ, PT ;  /* 0x0000000000ff782f */ /* 0x000fe60003820000 */
[----:B------:R-:W-:Y:S02]  /*51e0*/  SHF.L.U32 R5, R0, 0x1f, RZ ;  /* 0x0000001f00057819 */ /* 0x000fe400000006ff */
[----:B------:R-:W-:Y:S02]  /*51f0*/  PLOP3.LUT P1, PT, P2, P1, PT, 0xf2, 0x2f ;  /* 0x00000000002f781c */ /* 0x000fe40001723e72 */
[----:B------:R-:W1:Y:S03]  /*5200*/  SYNCS.PHASECHK.TRANS64.TRYWAIT P0, [UR21+0x50], R5 ;  /* 0x00005005ff0075a7 */ /* 0x000e660008001115 */
[----:B------:R-:W-:Y:S01]  /*5210*/  @UP0 UIADD3 UR58, UPT, UPT, UR17, URZ, URZ ;  /* 0x000000ff113a0290 */ /* 0x000fe2000fffe0ff */
[----:B-1----:R-:W-:Y:S11]  /*5220*/  @!P0 BRA `(.L_x_84) ;  /* 0x000000dc00dc8947 */ /* 0x002ff60003800000 */
.L_x_216:
[----:B------:R-:W-:Y:S01]  /*5230*/  @!P1 IADD3 R2, P0, PT, R12, 0x980, RZ ;  /* 0x000009800c029810 */ /* 0x000fe20007f1e0ff */
[----:B------:R-:W-:Y:S01]  /*5240*/  VOTEU.ALL UP0, P1 ;  /* 0x0000000000ff7886 */ /* 0x000fe20000800000 */
[----:B------:R-:W-:Y:S01]  /*5250*/  UMOV UR6, 0x0 ;  /* 0x0000000000067882 */ /* 0x000fe20000000000 */
[----:B------:R-:W-:Y:S01]  /*5260*/  UMOV UR7, 0x10000000 ;  /* 0x1000000000077882 */ /* 0x000fe20000000000 */
[----:B------:R-:W-:Y:S01]  /*5270*/  @!P1 R2UR UR5, R2 ;  /* 0x00000000020592ca */ /* 0x000fe200000e0000 */
[----:B-1----:R-:W-:Y:S01]  /*5280*/  @!P1 IMAD.X R0, RZ, RZ, R13, P0 ;  /* 0x000000ffff009224 */ /* 0x002fe200000e060d */
[----:B------:R-:W-:Y:S02]  /*5290*/  @!UP0 UIADD3 UR56, UPT, UPT, UR21, 0x200, URZ ;  /* 0x0000020015388890 */ /* 0x000fe4000fffe0ff */
[----:B------:R-:W-:Y:S02]  /*52a0*/  @!UP0 UIADD3 UR10, UPT, UPT, UR58, 0x80, URZ ;  /* 0x000000803a0a8890 */ /* 0x000fe4000fffe0ff */
[----:B------:R-:W-:Y:S01]  /*52b0*/  @!P1 R2UR UR4, R0 ;  /* 0x00000000000492ca */ /* 0x000fe200000e0000 */
[----:B------:R-:W-:Y:S01]  /*52c0*/  @!UP0 UIADD3 UR8, UPT, UPT, UR21, 0x1200, URZ ;  /* 0x0000120015088890 */ /* 0x000fe2000fffe0ff */
[----:B------:R-:W-:Y:S01]  /*52d0*/  @!P1 IMAD.MOV.U32 R0, RZ, RZ, 0x2000 ;  /* 0x00002000ff009424 */ /* 0x000fe200078e00ff */
[----:B------:R-:W-:Y:S01]  /*52e0*/  VOTEU.ALL UP0, P1 ;  /* 0x0000000000ff7886 */ /* 0x000fe20000800000 */
[----:B------:R-:W-:Y:S01]  /*52f0*/  UMOV UR60, UR36 ;  /* 0x00000024003c7c82 */ /* 0x000fe20008000000 */
[----:B------:R-:W-:Y:S01]  /*5300*/  UMOV UR9, UR57 ;  /* 0x0000003900097c82 */ /* 0x000fe20008000000 */
[----:B------:R-:W-:Y:S01]  /*5310*/  UMOV UR11, UR59 ;  /* 0x0000003b000b7c82 */ /* 0x000fe20008000000 */
[----:B------:R-:W-:Y:S01]  /*5320*/  IMAD.U32 R6, RZ, RZ, UR5 ;  /* 0x00000005ff067e24 */ /* 0x000fe2000f8e00ff */
[----:B------:R-:W-:Y:S05]  /*5330*/  UMOV UR12, UR36 ;  /* 0x00000024000c7c82 */ /* 0x000fea0008000000 */
[----:B------:R-:W-:Y:S01]  /*5340*/  IMAD.U32 R7, RZ, RZ, UR4 ;  /* 0x00000004ff077e24 */ /* 0x000fe2000f8e00ff */
[----:B------:R-:W-:Y:S04]  /*5350*/  @!P1 R2UR UR4, R6 ;  /* 0x00000000060492ca */ /* 0x000fe800000e0000 */
[----:B------:R-:W-:Y:S11]  /*5360*/  @!P1 R2UR UR5, R7 ;  /* 0x00000000070592ca */ /* 0x000ff600000e0000 */
[----:B------:R-:W-:Y:S02]  /*5370*/  @!UPT UIADD3 URZ, UPT, UPT, URZ, URZ, URZ ;  /* 0x000000fffffff290 */ /* 0x000fe4000fffe0ff */
[----:B------:R1:W-:Y:S01]  /*5380*/  @!UP0 UTMALDG.3D [UR56], [UR4], desc[UR6] ;  /* 0x00000638040085b4 */ /* 0x0003e20008011000 */
[----:B------:R-:W-:Y:S05]  /*5390*/  VOTEU.ALL UP0, P1 ;  /* 0x0000000000ff7886 */ /* 0x000fea0000800000 */
[----:B------:R1:W-:Y:S01]  /*53a0*/  @!UP0 UTMALDG.3D [UR8], [UR4], desc[UR6] ;  /* 0x00000608040085b4 */ /* 0x0003e20008011000 */
[----:B------:R1:W-:Y:S01]  /*53b0*/  @!P1 SYNCS.ARRIVE.TRANS64.RED.A0TR RZ, [UR21+0x30], R0 ;  /* 0x00003000ffff99a7 */ /* 0x0003e20008300415 */
[----:B------:R-:W-:Y:S01]  /*53c0*/  SYNCS.ARRIVE.TRANS64.RED.A1T0 RZ, [UR46], RZ ;  /* 0x000000ffffff79a7 */ /* 0x000fe2000810042e */
[----:B------:R-:W2:Y:S02]  /*53d0*/  SYNCS.PHASECHK.TRANS64.TRYWAIT P0, [UR21+0x58], R5 ;  /* 0x00005805ff0075a7 */ /* 0x000ea40008001115 */
[----:B-12---:R-:W-:Y:S05]  /*53e0*/  @!P0 BRA `(.L_x_85) ;  /* 0x000000dc00848947 */ /* 0x006fea0003800000 */
.L_x_218:
        /* <DEDUP_REMOVED lines=11> */
[----:B------:R-:W-:Y:S01]  /*54a0*/  @!UP0 UIADD3 UR8, UPT, UPT, UR21, 0x3200, URZ ;  /* 0x0000320015088890 */ /* 0x000fe2000fffe0ff */
[----:B------:R-:W-:Y:S01]  /*54b0*/  VOTEU.ALL UP0, P1 ;  /* 0x0000000000ff7886 */ /* 0x000fe20000800000 */
[----:B------:R-:W-:Y:S02]  /*54c0*/  UMOV UR50, UR58 ;  /* 0x0000003a00327c82 */ /* 0x000fe40008000000 */
[----:B------:R-:W-:Y:S01]  /*54d0*/  IMAD.U32 R6, RZ, RZ, UR5 ;  /* 0x00000005ff067e24 */ /* 0x000fe2000f8e00ff */
[----:B------:R-:W-:Y:S01]  /*54e0*/  UMOV UR52, UR36 ;  /* 0x0000002400347c82 */ /* 0x000fe20008000000 */
[----:B------:R-:W-:Y:S01]  /*54f0*/  UMOV UR9, UR49 ;  /* 0x0000003100097c82 */ /* 0x000fe20008000000 */
[----:B------:R-:W-:Y:S01]  /*5500*/  UMOV UR12, UR36 ;  /* 0x00000024000c7c82 */ /* 0x000fe20008000000 */
[----:B------:R-:W-:Y:S01]  /*5510*/  UMOV UR11, UR51 ;  /* 0x00000033000b7c82 */ /* 0x000fe20008000000 */
[----:B------:R-:W-:Y:S01]  /*5520*/  USHF.L.U32 UR16, UR19, 0x5, URZ ;  /* 0x0000000513107899 */ /* 0x000fe200080006ff */
[----:B------:R-:W-:Y:S01]  /*5530*/  IMAD.U32 R7, RZ, RZ, UR4 ;  /* 0x00000004ff077e24 */ /* 0x000fe2000f8e00ff */
[----:B------:R-:W-:Y:S04]  /*5540*/  @!P1 R2UR UR4, R6 ;  /* 0x00000000060492ca */ /* 0x000fe800000e0000 */
[----:B------:R-:W-:Y:S11]  /*5550*/  @!P1 R2UR UR5, R7 ;  /* 0x00000000070592ca */ /* 0x000ff600000e0000 */
[----:B------:R-:W-:Y:S02]  /*5560*/  @!UPT UIADD3 URZ, UPT, UPT, URZ, URZ, URZ ;  /* 0x000000fffffff290 */ /* 0x000fe4000fffe0ff */
[----:B------:R-:W-:Y:S01]  /*5570*/  @!UP0 UTMALDG.3D [UR48], [UR4], desc[UR6] ;  /* 0x00000630040085b4 */ /* 0x000fe20008011000 */
[----:B------:R-:W-:Y:S05]  /*5580*/  VOTEU.ALL UP0, P1 ;  /* 0x0000000000ff7886 */ /* 0x000fea0000800000 */
[----:B------:R1:W-:Y:S01]  /*5590*/  @!UP0 UTMALDG.3D [UR8], [UR4], desc[UR6] ;  /* 0x00000608040085b4 */ /* 0x0003e20008011000 */
[----:B------:R2:W-:Y:S01]  /*55a0*/  @!P1 SYNCS.ARRIVE.TRANS64.RED.A0TR RZ, [UR21+0x38], R0 ;  /* 0x00003800ffff99a7 */ /* 0x0005e20008300415 */
[----:B------:R-:W-:Y:S01]  /*55b0*/  SYNCS.ARRIVE.TRANS64.RED.A1T0 RZ, [UR39], RZ ;  /* 0x000000ffffff79a7 */ /* 0x000fe20008100427 */
[----:B------:R-:W3:Y:S01]  /*55c0*/  SYNCS.PHASECHK.TRANS64.TRYWAIT P0, [UR21+0x60], R5 ;  /* 0x00006005ff0075a7 */ /* 0x000ee20008001115 */
[----:B-1----:R-:W-:Y:S01]  /*55d0*/  UIADD3 UR4, UPT, UPT, UR17, -UR16, URZ ;  /* 0x8000001011047290 */ /* 0x002fe2000fffe0ff */
[----:B--23--:R-:W-:Y:S11]  /*55e0*/  @!P0 BRA `(.L_x_86) ;  /* 0x000000dc001c8947 */ /* 0x00cff60003800000 */
.L_x_220:
[----:B------:R-:W-:Y:S01]  /*55f0*/  @!P1 IADD3 R2, P0, PT, R12, 0x980, RZ ;  /* 0x000009800c029810 */ /* 0x000fe20007f1e0ff */
[----:B------:R-:W-:Y:S01]  /*5600*/  VOTEU.ALL UP0, P1 ;  /* 0x0000000000ff7886 */ /* 0x000fe20000800000 */
[----:B------:R-:W-:Y:S02]  /*5610*/  UIADD3 UR42, UPT, UPT, UR4, 0x40, URZ ;  /* 0x00000040042a7890 */ /* 0x000fe4000fffe0ff */
        /* <DEDUP_REMOVED lines=8> */
[----:B------:R-:W-:Y:S01]  /*56a0*/  UMOV UR24, 0x0 ;  /* 0x0000000000187882 */ /* 0x000fe20000000000 */
[----:B------:R-:W-:Y:S01]  /*56b0*/  UMOV UR25, 0x10000000 ;  /* 0x1000000000197882 */ /* 0x000fe20000000000 */
[----:B------:R-:W-:Y:S01]  /*56c0*/  UMOV UR43, UR59 ;  /* 0x0000003b002b7c82 */ /* 0x000fe20008000000 */
[----:B------:R-:W-:Y:S01]  /*56d0*/  IMAD.U32 R6, RZ, RZ, UR6 ;  /* 0x00000006ff067e24 */ /* 0x000fe2000f8e00ff */
[----:B------:R-:W-:Y:S01]  /*56e0*/  UMOV UR44, UR36 ;  /* 0x00000024002c7c82 */ /* 0x000fe20008000000 */
[----:B------:R-:W-:Y:S01]  /*56f0*/  UMOV UR9, UR41 ;  /* 0x0000002900097c82 */ /* 0x000fe20008000000 */
[----:B------:R-:W-:Y:S01]  /*5700*/  UMOV UR11, UR59 ;  /* 0x0000003b000b7c82 */ /* 0x000fe20008000000 */
[----:B------:R-:W-:Y:S01]  /*5710*/  UMOV UR12, UR36 ;  /* 0x00000024000c7c82 */ /* 0x000fe20008000000 */
[----:B------:R-:W-:Y:S01]  /*5720*/  @!P1 R2UR UR6, R6 ;  /* 0x00000000060692ca */ /* 0x000fe200000e0000 */
[----:B------:R-:W-:Y:S05]  /*5730*/  IMAD.U32 R7, RZ, RZ, UR5 ;  /* 0x00000005ff077e24 */ /* 0x000fea000f8e00ff */
        /* <DEDUP_REMOVED lines=9> */
.L_x_222:
[----:B------:R-:W-:Y:S01]  /*57d0*/  @!P1 IADD3 R2, P0, PT, R12, 0x980, RZ ;  /* 0x000009800c029810 */ /* 0x000fe20007f1e0ff */
[----:B------:R-:W-:Y:S01]  /*57e0*/  VOTEU.ALL UP0, P1 ;  /* 0x0000000000ff7886 */ /* 0x000fe20000800000 */
[----:B------:R-:W-:Y:S01]  /*57f0*/  UMOV UR6, 0x0 ;  /* 0x0000000000067882 */ /* 0x000fe20000000000 */
[----:B------:R-:W-:Y:S01]  /*5800*/  UMOV UR7, 0x10000000 ;  /* 0x1000000000077882 */ /* 0x000fe20000000000 */
[----:B------:R-:W-:Y:S01]  /*5810*/  @!P1 R2UR UR5, R2 ;  /* 0x00000000020592ca */ /* 0x000fe200000e0000 */
[----:B-1----:R-:W-:Y:S01]  /*5820*/  @!P1 IMAD.X R0, RZ, RZ, R13, P0 ;  /* 0x000000ffff009224 */ /* 0x002fe200000e060d */
[----:B------:R-:W-:Y:S01]  /*5830*/  @!UP0 UIADD3 UR10, UPT, UPT, UR4, 0xc0, URZ ;  /* 0x000000c0040a8890 */ /* 0x000fe2000fffe0ff */
[----:B------:R-:W-:Y:S01]  /*5840*/  SHF.L.U32 R4, RZ, 0x1f, RZ ;  /* 0x0000001fff047819 */ /* 0x000fe200000006ff */
        /* <DEDUP_REMOVED lines=10> */
[----:B------:R-:W-:Y:S03]  /*58f0*/  UMOV UR11, UR35 ;  /* 0x00000023000b7c82 */ /* 0x000fe60008000000 */
        /* <DEDUP_REMOVED lines=10> */
[----:B-1----:R-:W-:Y:S01]  /*59a0*/  UIADD3 UR4, UPT, UPT, UR17, UR16, URZ ;  /* 0x0000001011047290 */ /* 0x002fe2000fffe0ff */
[----:B--23--:R-:W-:Y:S11]  /*59b0*/  @!P0 BRA `(.L_x_88) ;  /* 0x000000d800588947 */ /* 0x00cff60003800000 */
.L_x_224:
[----:B------:R-:W-:Y:S01]  /*59c0*/  @!P1 IADD3 R2, P0, PT, R12, 0x980, RZ ;  /* 0x000009800c029810 */ /* 0x000fe20007f1e0ff */
[----:B------:R-:W-:Y:S01]  /*59d0*/  VOTEU.ALL UP0, P1 ;  /* 0x0000000000ff7886 */ /* 0x000fe20000800000 */
[----:B------:R-:W-:Y:S02]  /*59e0*/  UIADD3 UR26, UPT, UPT, UR4, 0x20, URZ ;  /* 0x00000020041a7890 */ /* 0x000fe4000fffe0ff */
[----:B------:R-:W-:Y:S01]  /*59f0*/  @!P1 R2UR UR6, R2 ;  /* 0x00000000020692ca */ /* 0x000fe200000e0000 */
[----:B------:R-:W-:Y:S01]  /*5a00*/  @!P1 IMAD.X R0, RZ, RZ, R13, P0 ;  /* 0x000000ffff009224 */ /* 0x000fe200000e060d */
        /* <DEDUP_REMOVED lines=15> */
[----:B-1----:R-:W-:Y:S01]  /*5b00*/  IMAD.U32 R7, RZ, RZ, UR5 ;  /* 0x00000005ff077e24 */ /* 0x002fe2000f8e00ff */
[----:B------:R-:W-:Y:S04]  /*5b10*/  UMOV UR12, UR36 ;  /* 0x00000024000c7c82 */ /* 0x000fe80008000000 */
        /* <DEDUP_REMOVED lines=9> */
.L_x_226:
[----:B------:R-:W-:Y:S01]  /*5bb0*/  @!P1 IADD3 R2, P0, PT, R12, 0x980, RZ ;  /* 0x000009800c029810 */ /* 0x000fe20007f1e0ff */
[----:B------:R-:W-:Y:S01]  /*5bc0*/  VOTEU.ALL UP0, P1 ;  /* 0x0000000000ff7886 */ /* 0x000fe20000800000 */
[----:B------:R-:W-:Y:S01]  /*5bd0*/  UMOV UR6, 0x0 ;  /* 0x0000000000067882 */ /* 0x000fe20000000000 */
[----:B------:R-:W-:Y:S01]  /*5be0*/  UMOV UR7, 0x10000000 ;  /* 0x1000000000077882 */ /* 0x000fe20000000000 */
[----:B------:R-:W-:Y:S01]  /*5bf0*/  @!P1 R2UR UR5, R2 ;  /* 0x00000000020592ca */ /* 0x000fe200000e0000 */
[----:B------:R-:W-:Y:S01]  /*5c00*/  @!P1 IMAD.X R0, RZ, RZ, R13, P0 ;  /* 0x000000ffff009224 */ /* 0x000fe200000e060d */
[----:B------:R-:W-:Y:S02]  /*5c10*/  @!UP0 UIADD3 UR10, UPT, UPT, UR4, 0xa0, URZ ;  /* 0x000000a0040a8890 */ /* 0x000fe4000fffe0ff */
[----:B------:R-:W-:Y:S02]  /*5c20*/  @!UP0 UIADD3 UR27, UPT, UPT, UR59, 0x40, URZ ;  /* 0x000000403b1b8890 */ /* 0x000fe4000fffe0ff */
[----:B------:R-:W-:Y:S01]  /*5c30*/  @!P1 R2UR UR4, R0 ;  /* 0x00000000000492ca */ /* 0x000fe200000e0000 */
[----:B------:R-:W-:Y:S01]  /*5c40*/  @!UP0 UIADD3 UR24, UPT, UPT, UR21, 0x2200, URZ ;  /* 0x0000220015188890 */ /* 0x000fe2000fffe0ff */
[----:B------:R-:W-:Y:S01]  /*5c50*/  @!P1 IMAD.MOV.U32 R0, RZ, RZ, 0x2000 ;  /* 0x00002000ff009424 */ /* 0x000fe200078e00ff */
[----:B------:R-:W-:Y:S02]  /*5c60*/  @!UP0 UIADD3 UR8, UPT, UPT, UR21, 0x3200, URZ ;  /* 0x0000320015088890 */ /* 0x000fe4000fffe0ff */
[----:B------:R-:W-:Y:S02]  /*5c70*/  UISETP.NE.AND UP0, UPT, UR19, URZ, UPT ;  /* 0x000000ff1300728c */ /* 0x000fe4000bf05270 */
[----:B------:R-:W-:Y:S01]  /*5c80*/  IMAD.U32 R6, RZ, RZ, UR5 ;  /* 0x00000005ff067e24 */ /* 0x000fe2000f8e00ff */
[----:B------:R-:W-:Y:S01]  /*5c90*/  UMOV UR25, UR49 ;  /* 0x0000003100197c82 */ /* 0x000fe20008000000 */
[----:B------:R-:W-:Y:S01]  /*5ca0*/  UMOV UR28, UR36 ;  /* 0x00000024001c7c82 */ /* 0x000fe20008000000 */
[----:B------:R-:W-:Y:S01]  /*5cb0*/  UMOV UR9, UR49 ;  /* 0x0000003100097c82 */ /* 0x000fe20008000000 */
[----:B------:R-:W-:Y:S01]  /*5cc0*/  UMOV UR12, UR36 ;  /* 0x00000024000c7c82 */ /* 0x000fe20008000000 */
[----:B------:R-:W-:Y:S01]  /*5cd0*/  UMOV UR11, UR27 ;  /* 0x0000001b000b7c82 */ /* 0x000fe20008000000 */
[----:B-1----:R-:W-:Y:S01]  /*5ce0*/  IMAD.U32 R7, RZ, RZ, UR4 ;  /* 0x00000004ff077e24 */ /* 0x002fe2000f8e00ff */
[----:B------:R-:W-:Y:S02]  /*5cf0*/  @!P1 R2UR UR4, R6 ;  /* 0x00000000060492ca */ /* 0x000fe400000e0000 */
[----:B------:R-:W-:Y:S02]  /*5d00*/  @!UP0 UIADD3 UR18, UPT, UPT, UR17, URZ, URZ ;  /* 0x000000ff11128290 */ /* 0x000fe4000fffe0ff */
[----:B------:R-:W-:Y:S01]  /*5d10*/  @!P1 R2UR UR5, R7 ;  /* 0x00000000070592ca */ /* 0x000fe200000e0000 */
[----:B------:R-:W-:Y:S11]  /*5d20*/  VOTEU.ALL UP0, P1 ;  /* 0x0000000000ff7886 */ /* 0x000ff60000800000 */
[----:B------:R-:W-:Y:S01]  /*5d30*/  @!UPT UIADD3 URZ, UPT, UPT, URZ, URZ, URZ ;  /* 0x000000fffffff290 */ /* 0x000fe2000fffe0ff */
[----:B------:R1:W-:Y:S01]  /*5d40*/  @!UP0 UTMALDG.3D [UR24], [UR4], desc[UR6] ;  /* 0x00000618040085b4 */ /* 0x0003e20008011000 */
[----:B------:R-:W-:Y:S05]  /*5d50*/  VOTEU.ALL UP0, P1 ;  /* 0x0000000000ff7886 */ /* 0x000fea0000800000 */
[----:B------:R1:W-:Y:S01]  /*5d60*/  @!UP0 UTMALDG.3D [UR8], [UR4], desc[UR6] ;  /* 0x00000608040085b4 */ /* 0x0003e20008011000 */
[----:B------:R1:W-:Y:S01]  /*5d70*/  @!P1 SYNCS.ARRIVE.TRANS64.RED.A0TR RZ, [UR21+0x38], R0 ;  /* 0x00003800ffff99a7 */ /* 0x0003e20008300415 */
[----:B------:R-:W-:Y:S01]  /*5d80*/  SYNCS.ARRIVE.TRANS64.RED.A1T0 RZ, [UR39], RZ ;  /* 0x000000ffffff79a7 */ /* 0x000fe20008100427 */
[----:B------:R-:W2:Y:S02]  /*5d90*/  SYNCS.PHASECHK.TRANS64.TRYWAIT P0, [UR21+0x60], R4 ;  /* 0x00006004ff0075a7 */ /* 0x000ea40008001115 */
[----:B-12---:R-:W-:Y:S05]  /*5da0*/  @!P0 BRA `(.L_x_90) ;  /* 0x000000d4008c8947 */ /* 0x006fea0003800000 */
.L_x_228:
[----:B------:R-:W-:Y:S01]  /*5db0*/  @!P1 IADD3 R2, P0, PT, R12, 0x980, RZ ;  /* 0x000009800c029810 */ /* 0x000fe20007f1e0ff */
[----:B------:R-:W-:Y:S01]  /*5dc0*/  VOTEU.ALL UP0, P1 ;  /* 0x0000000000ff7886 */ /* 0x000fe20000800000 */
[----:B------:R-:W-:Y:S01]  /*5dd0*/  UMOV UR6, 0x0 ;  /* 0x0000000000067882 */ /* 0x000fe20000000000 */
[----:B------:R-:W-:Y:S01]  /*5de0*/  UMOV UR7, 0x10000000 ;  /* 0x1000000000077882 */ /* 0x000fe20000000000 */
[----:B------:R-:W-:Y:S01]  /*5df0*/  @!P1 R2UR UR5, R2 ;  /* 0x00000000020592ca */ /* 0x000fe200000e0000 */
[----:B------:R-:W-:Y:S01]  /*5e00*/  @!P1 IMAD.X R0, RZ, RZ, R13, P0 ;  /* 0x000000ffff009224 */ /* 0x000fe200000e060d */
[----:B------:R-:W-:Y:S01]  /*5e10*/  @!UP0 UIADD3 UR16, UPT, UPT, UR21, 0x4200, URZ ;  /* 0x0000420015108890 */ /* 0x000fe2000fffe0ff */
[----:B------:R-:W-:Y:S01]  /*5e20*/  VIADD R10, R10, 0x1 ;  /* 0x000000010a0a7836 */ /* 0x000fe20000000000 */
        /* <DEDUP_REMOVED lines=9> */
[----:B------:R-:W-:Y:S01]  /*5ec0*/  UMOV UR9, UR41 ;  /* 0x0000002900097c82 */ /* 0x000fe20008000000 */
[----:B------:R-:W-:Y:S01]  /*5ed0*/  UMOV UR11, UR59 ;  /* 0x0000003b000b7c82 */ /* 0x000fe20008000000 */
[----:B------:R-:W-:Y:S03]  /*5ee0*/  UMOV UR12, UR36 ;  /* 0x00000024000c7c82 */ /* 0x000fe60008000000 */
[----:B-1----:R-:W-:Y:S01]  /*5ef0*/  IMAD.U32 R7, RZ, RZ, UR4 ;  /* 0x00000004ff077e24 */ /* 0x002fe2000f8e00ff */
        /* <DEDUP_REMOVED lines=10> */
.L_x_230:
[----:B------:R-:W-:Y:S01]  /*5fa0*/  UIADD3 UR29, UPT, UPT, UR29, 0x1, URZ ;  /* 0x000000011d1d7890 */ /* 0x000fe2000fffe0ff */
[----:B------:R-:W-:Y:S01]  /*5fb0*/  @!P1 IADD3 R2, P0, PT, R12, 0x980, RZ ;  /* 0x000009800c029810 */ /* 0x000fe20007f1e0ff */
[----:B------:R-:W-:Y:S01]  /*5fc0*/  UPLOP3.LUT UP1, UPT, UPT, UPT, UPT, 0x80, 0x8 ;  /* 0x000000000008789c */ /* 0x000fe20003f2f070 */
[----:B------:R-:W-:Y:S01]  /*5fd0*/  R2UR UR24, R178 ;  /* 0x00000000b21872ca */ /* 0x000fe200000e0000 */
[----:B------:R-:W-:Y:S01]  /*5fe0*/  VOTEU.ALL UP0, P1 ;  /* 0x0000000000ff7886 */ /* 0x000fe20000800000 */
[----:B------:R-:W-:Y:S01]  /*5ff0*/  @!P1 R2UR UR5, R2 ;  /* 0x00000000020592ca */ /* 0x000fe200000e0000 */
[----:B------:R-:W-:Y:S01]  /*6000*/  @!P1 IMAD.X R0, RZ, RZ, R13, P0 ;  /* 0x000000ffff009224 */ /* 0x000fe200000e060d */
[----:B------:R-:W-:Y:S01]  /*6010*/  UMOV UR6, 0x0 ;  /* 0x0000000000067882 */ /* 0x000fe20000000000 */
[----:B------:R-:W-:Y:S01]  /*6020*/  UMOV UR7, 0x10000000 ;  /* 0x1000000000077882 */ /* 0x000fe20000000000 */
[----:B------:R-:W-:Y:S01]  /*6030*/  @!UP0 UIADD3 UR19, UPT, UPT, UR59, 0x40, URZ ;  /* 0x000000403b138890 */ /* 0x000fe2000fffe0ff */
[----:B------:R-:W-:Y:S01]  /*6040*/  R2UR UR25, R179 ;  /* 0x00000000b31972ca */ /* 0x000fe200000e0000 */
[----:B------:R-:W-:Y:S01]  /*6050*/  @!UP0 UIADD3 UR16, UPT, UPT, UR21, 0x6200, URZ ;  /* 0x0000620015108890 */ /* 0x000fe2000fffe0ff */
[----:B------:R-:W-:Y:S01]  /*6060*/  @!P1 R2UR UR4, R0 ;  /* 0x00000000000492ca */ /* 0x000fe200000e0000 */
[----:B------:R-:W-:Y:S01]  /*6070*/  @!UP0 UIADD3 UR10, UPT, UPT, UR18, 0x80, URZ ;  /* 0x00000080120a8890 */ /* 0x000fe2000fffe0ff */
[----:B------:R-:W-:Y:S01]  /*6080*/  ISETP.NE.AND P0, PT, R10, 0x2, PT ;  /* 0x000000020a00780c */ /* 0x000fe20003f05270 */
[----:B------:R-:W-:Y:S01]  /*6090*/  @!UP0 UIADD3 UR8, UPT, UPT, UR21, 0x7200, URZ ;  /* 0x0000720015088890 */ /* 0x000fe2000fffe0ff */
[----:B------:R-:W-:Y:S02]  /*60a0*/  VOTEU.ALL UP0, P1 ;  /* 0x0000000000ff7886 */ /* 0x000fe40000800000 */
[----:B------:R-:W-:Y:S01]  /*60b0*/  IMAD.U32 R6, RZ, RZ, UR5 ;  /* 0x00000005ff067e24 */ /* 0x000fe2000f8e00ff */
[----:B------:R-:W-:Y:S01]  /*60c0*/  UMOV UR17, UR33 ;  /* 0x0000002100117c82 */ /* 0x000fe20008000000 */
[----:B------:R-:W-:Y:S01]  /*60d0*/  UMOV UR20, UR36 ;  /* 0x0000002400147c82 */ /* 0x000fe20008000000 */
[----:B------:R-:W-:Y:S01]  /*60e0*/  UMOV UR9, UR33 ;  /* 0x0000002100097c82 */ /* 0x000fe20008000000 */
[----:B------:R-:W-:Y:S01]  /*60f0*/  UMOV UR12, UR36 ;  /* 0x00000024000c7c82 */ /* 0x000fe20008000000 */
[----:B------:R-:W-:Y:S01]  /*6100*/  UMOV UR11, UR19 ;  /* 0x00000013000b7c82 */ /* 0x000fe20008000000 */
[----:B------:R-:W-:Y:S01]  /*6110*/  SEL R0, RZ, 0x1, P0 ;  /* 0x00000001ff007807 */ /* 0x000fe20000000000 */
[----:B-1----:R-:W-:Y:S01]  /*6120*/  IMAD.U32 R7, RZ, RZ, UR4 ;  /* 0x00000004ff077e24 */ /* 0x002fe2000f8e00ff */
[----:B------:R-:W-:Y:S01]  /*6130*/  @!P1 R2UR UR4, R6 ;  /* 0x00000000060492ca */ /* 0x000fe200000e0000 */
[----:B------:R-:W-:Y:S01]  /*6140*/  UIADD3 UR24, UPT, UPT, UR13, UR24, URZ ;  /* 0x000000180d187290 */ /* 0x000fe2000fffe0ff */
[----:B------:R-:W-:Y:S01]  /*6150*/  LOP3.LUT R9, R9, R0, RZ, 0x3c, !PT ;  /* 0x0000000009097212 */ /* 0x000fe200078e3cff */
[----:B------:R-:W-:Y:S01]  /*6160*/  UIADD3 UR27, UPT, UPT, UR14, UR25, URZ ;  /* 0x000000190e1b7290 */ /* 0x000fe2000fffe0ff */
[----:B------:R-:W-:Y:S01]  /*6170*/  @!P1 R2UR UR5, R7 ;  /* 0x00000000070592ca */ /* 0x000fe200000e0000 */
[----:B------:R-:W-:Y:S01]  /*6180*/  UMOV UR36, UR47 ;  /* 0x0000002f00247c82 */ /* 0x000fe20008000000 */
[----:B------:R-:W-:Y:S11]  /*6190*/  SEL R10, R10, RZ, P0 ;  /* 0x000000ff0a0a7207 */ /* 0x000ff60000000000 */
[----:B------:R1:W-:Y:S01]  /*61a0*/  @!UP0 UTMALDG.3D [UR16], [UR4], desc[UR6] ;  /* 0x00000610040085b4 */ /* 0x0003e20008011000 */
[----:B------:R-:W-:Y:S05]  /*61b0*/  VOTEU.ALL UP0, P1 ;  /* 0x0000000000ff7886 */ /* 0x000fea0000800000 */
[----:B------:R1:W-:Y:S01]  /*61c0*/  @!UP0 UTMALDG.3D [UR8], [UR4], desc[UR6] ;  /* 0x00000608040085b4 */ /* 0x0003e20008011000 */
[----:B------:R1:W-:Y:S01]  /*61d0*/  @!P1 SYNCS.ARRIVE.TRANS64.RED.A0TR RZ, [UR21+0x48], R3 ;  /* 0x00004803ffff99a7 */ /* 0x0003e20008300415 */
[----:B------:R-:W-:Y:S01]  /*61e0*/  SYNCS.ARRIVE.TRANS64.RED.A1T0 RZ, [UR37], RZ ;  /* 0x000000ffffff79a7 */ /* 0x000fe20008100425 */
[----:B------:R-:W-:Y:S05]  /*61f0*/  BRA.U UP3, `(.L_x_92) ;  /* 0xffffffe503e87547 */ /* 0x000fea000b83ffff */
[----:B------:R-:W2:Y:S02]  /*6200*/  SYNCS.PHASECHK.TRANS64.TRYWAIT P0, [UR21+0x50], R5 ;  /* 0x00005005ff0075a7 */ /* 0x000ea40008001115 */
[----:B--2---:R-:W-:Y:S05]  /*6210*/  @!P0 BRA `(.L_x_93) ;  /* 0x000000d000a08947 */ /* 0x004fea0003800000 */
.L_x_232:
[----:B------:R-:W3:Y:S02]  /*6220*/  SYNCS.PHASECHK.TRANS64.TRYWAIT P0, [UR21+0x58], R5 ;  /* 0x00005805ff0075a7 */ /* 0x000ee40008001115 */
[----:B---3--:R-:W-:Y:S05]  /*6230*/  @!P0 BRA `(.L_x_94) ;  /* 0x000000d000b08947 */ /* 0x008fea0003800000 */
.L_x_234:
[----:B------:R-:W3:Y:S01]  /*6240*/  SYNCS.PHASECHK.TRANS64.TRYWAIT P0, [UR21+0x60], R5 ;  /* 0x00006005ff0075a7 */ /* 0x000ee20008001115 */
[----:B--2---:R-:W-:Y:S01]  /*6250*/  HFMA2 R0, -RZ, RZ, 0, 5.9604644775390625e-08 ;  /* 0x00000001ff007431 */ /* 0x004fe200000001ff */
[----:B---3--:R-:W-:Y:S06]  /*6260*/  @!P0 BRA `(.L_x_95) ;  /* 0x000000d000bc8947 */ /* 0x008fec0003800000 */
.L_x_236:
[----:B--2---:R-:W-:Y:S02]  /*6270*/  MOV R2, UR21 ;  /* 0x0000001500027c02 */ /* 0x004fe40008000f00 */
[----:B-1----:R-:W-:-:S07]  /*6280*/  SHF.L.U32 R3, R0, 0x1f, RZ ;  /* 0x0000001f00037819 */ /* 0x002fce00000006ff */
.L_x_96:
[----:B-1----:R1:W2:Y:S02]  /*6290*/  SYNCS.PHASECHK.TRANS64.TRYWAIT P0, [R2+URZ+0x68], R3 ;  /* 0x00006803020075a7 */ /* 0x0022a400080011ff */
[----:B--2---:R-:W-:Y:S05]  /*62a0*/  @!P0 NANOSLEEP.SYNCS 0x989680 ;  /* 0x009896800000895d */ /* 0x004fea0003900000 */
[----:B------:R-:W2:Y:S02]  /*62b0*/  @!P0 SYNCS.PHASECHK.TRANS64 P0, [R2+URZ+0x68], R3 ;  /* 0x00006803020085a7 */ /* 0x000ea400080010ff */
[----:B--2---:R-:W-:Y:S05]  /*62c0*/  @P0 EXIT ;  /* 0x000000000000094d */ /* 0x004fea0003800000 */
[----:B------:R-:W-:Y:S05]  /*62d0*/  BRA `(.L_x_96) ;  /* 0xfffffffc00ec7947 */ /* 0x000fea000383ffff */
.L_x_77:
[----:B------:R-:W-:-:S06]  /*62e0*/  UISETP.GE.AND UP0, UPT, UR19, 0x4, UPT ;  /* 0x000000041300788c */ /* 0x000fcc000bf06270 */
[----:B------:R-:W-:-:S13]  /*62f0*/  PLOP3.LUT P0, PT, PT, PT, UP0, 0x80, 0x8 ;  /* 0x000000000008781c */ /* 0x000fda0003f0f008 */
[----:B-1----:R-:W-:Y:S05]  /*6300*/  @!P0 EXIT ;  /* 0x000000000000894d */ /* 0x002fea0003800000 */
[----:B------:R-:W1:Y:S08]  /*6310*/  S2UR UR4, SR_CgaCtaId ;  /* 0x00000000000479c3 */ /* 0x000e700000008800 */
[----:B------:R-:W-:Y:S01]  /*6320*/  BAR.SYNC.DEFER_BLOCKING 0x6, 0xa0 ;  /* 0x0182800000007b1d */ /* 0x000fe20000010000 */
[C---:B------:R-:W-:Y:S01]  /*6330*/  IMAD.SHL.U32 R5, R184.reuse, 0x20, RZ ;  /* 0x00000020b8057824 */ /* 0x040fe200078e00ff */
[----:B------:R-:W-:Y:S01]  /*6340*/  LOP3.LUT R185, R184, 0x2, RZ, 0xc0, !PT ;  /* 0x00000002b8b97812 */ /* 0x000fe200078ec0ff */
[----:B------:R-:W-:-:S02]  /*6350*/  IMAD.SHL.U32 R188, R177, 0x400, RZ ;  /* 0x00000400b1bc7824 */ /* 0x000fc400078e00ff */
[----:B------:R-:W-:Y:S02]  /*6360*/  HFMA2 R186, -RZ, RZ, 0, 0 ;  /* 0x00000000ffba7431 */ /* 0x000fe400000001ff */
[C---:B------:R-:W-:Y:S01]  /*6370*/  IMAD.SHL.U32 R0, R184.reuse, 0x4, RZ ;  /* 0x00000004b8007824 */ /* 0x040fe200078e00ff */
[----:B------:R-:W-:Y:S01]  /*6380*/  UMOV UR44, 0x400 ;  /* 0x00000400002c7882 */ /* 0x000fe20000000000 */
[----:B------:R-:W2:Y:S01]  /*6390*/  LDC.64 R174, c[0x0][0xcb0] ;  /* 0x00032c00ffae7b82 */ /* 0x000ea20000000a00 */
[C---:B------:R-:W-:Y:S01]  /*63a0*/  LOP3.LUT R7, R5.reuse, 0x320, RZ, 0xc0, !PT ;  /* 0x0000032005077812 */ /* 0x040fe200078ec0ff */
[C---:B------:R-:W-:Y:S01]  /*63b0*/  IMAD.U32 R2, R184.reuse, 0x10000, RZ ;  /* 0x00010000b8027824 */ /* 0x040fe200078e00ff */
[----:B------:R-:W-:Y:S01]  /*63c0*/  LOP3.LUT R5, R5, 0xc0, RZ, 0xc0, !PT ;  /* 0x000000c005057812 */ /* 0x000fe200078ec0ff */
[----:B------:R-:W-:Y:S01]  /*63d0*/  IMAD.MOV.U32 R183, RZ, RZ, RZ ;  /* 0x000000ffffb77224 */ /* 0x000fe200078e00ff */
[----:B------:R-:W-:Y:S01]  /*63e0*/  LOP3.LUT R188, R7, 0x400, R188, 0xf8, !PT ;  /* 0x0000040007bc7812 */ /* 0x000fe200078ef8bc */
[----:B------:R-:W-:Y:S01]  /*63f0*/  IMAD.MOV R185, RZ, RZ, -R185 ;  /* 0x000000ffffb97224 */ /* 0x000fe200078e0ab9 */
[----:B------:R-:W-:Y:S01]  /*6400*/  LOP3.LUT R5, R5, 0x18, R0, 0xf8, !PT ;  /* 0x0000001805057812 */ /* 0x000fe200078ef800 */
[----:B------:R-:W3:Y:S01]  /*6410*/  LDC.64 R172, c[0x0][0xca8] ;  /* 0x00032a00ffac7b82 */ /* 0x000ee20000000a00 */
[----:B------:R-:W-:Y:S01]  /*6420*/  LOP3.LUT R184, R184, 0x4, RZ, 0xc0, !PT ;  /* 0x00000004b8b87812 */ /* 0x000fe200078ec0ff */
[----:B------:R-:W4:Y:S01]  /*6430*/  LDCU UR63, c[0x0][0x370] ;  /* 0x00006e00ff3f77ac */ /* 0x000f220008000800 */
[----:B------:R-:W-:-:S02]  /*6440*/  LOP3.LUT R188, R188, R5, RZ, 0xfc, !PT ;  /* 0x00000005bcbc7212 */ /* 0x000fc400078efcff */
[----:B------:R-:W-:Y:S01]  /*6450*/  LOP3.LUT R2, R2, 0x200000, RZ, 0xc0, !PT ;  /* 0x0020000002027812 */ /* 0x000fe200078ec0ff */
[----:B------:R-:W2:Y:S01]  /*6460*/  LDCU.64 UR54, c[0x0][0x348] ;  /* 0x00006900ff3677ac */ /* 0x000ea20008000a00 */
[----:B------:R-:W-:Y:S01]  /*6470*/  IADD3 R187, PT, PT, -R184, 0x2, RZ ;  /* 0x00000002b8bb7810 */ /* 0x000fe20007ffe1ff */
[----:B------:R-:W-:Y:S01]  /*6480*/  IMAD.MOV R184, RZ, RZ, -R184 ;  /* 0x000000ffffb87224 */ /* 0x000fe200078e0ab8 */
[----:B------:R-:W-:Y:S01]  /*6490*/  LOP3.LUT R189, R177, 0x3, RZ, 0xc0, !PT ;  /* 0x00000003b1bd7812 */ /* 0x000fe200078ec0ff */
[----:B-1----:R-:W-:Y:S01]  /*64a0*/  ULEA UR44, UR4, UR44, 0x18 ;  /* 0x0000002c042c7291 */ /* 0x002fe2000f8ec0ff */
[----:B------:R-:W-:Y:S01]  /*64b0*/  SHF.L.U32 R187, R187, 0x4, RZ ;  /* 0x00000004bbbb7819 */ /* 0x000fe200000006ff */
[----:B------:R-:W1:Y:S01]  /*64c0*/  LDCU.64 UR4, c[0x0][0xc90] ;  /* 0x00019200ff0477ac */ /* 0x000e620008000a00 */
[----:B------:R-:W2:Y:S06]  /*64d0*/  LDCU UR42, c[0x0][0xf0c] ;  /* 0x0001e180ff2a77ac */ /* 0x000eac0008000800 */
[----:B------:R-:W4:Y:S01]  /*64e0*/  LDS R3, [UR44+0x100] ;  /* 0x0001002cff037984 */ /* 0x000f220008000800 */
[----:B------:R-:W2:Y:S01]  /*64f0*/  LDCU UR39, c[0x0][0xf30] ;  /* 0x0001e600ff2777ac */ /* 0x000ea20008000800 */
[----:B------:R-:W2:Y:S01]  /*6500*/  LDCU.64 UR60, c[0x0][0xc88] ;  /* 0x00019100ff3c77ac */ /* 0x000ea20008000a00 */
[----:B------:R-:W2:Y:S01]  /*6510*/  LDCU.64 UR40, c[0x0][0xf28] ;  /* 0x0001e500ff2877ac */ /* 0x000ea20008000a00 */
[----:B-1----:R-:W-:Y:S01]  /*6520*/  IMAD.U32 R191, RZ, RZ, UR4 ;  /* 0x00000004ffbf7e24 */ /* 0x002fe2000f8e00ff */
[----:B------:R-:W-:Y:S01]  /*6530*/  UIADD3 UR4, UPT, UPT, UR44, 0x200, URZ ;  /* 0x000002002c047890 */ /* 0x000fe2000fffe0ff */
[----:B------:R-:W-:Y:S01]  /*6540*/  IMAD.U32 R190, RZ, RZ, UR5 ;  /* 0x00000005ffbe7e24 */ /* 0x000fe2000f8e00ff */
[----:B------:R-:W1:Y:S04]  /*6550*/  LDCU.128 UR56, c[0x0][0xf10] ;  /* 0x0001e200ff3877ac */ /* 0x000e680008000c00 */
[----:B------:R-:W-:Y:S01]  /*6560*/  IMAD.U32 R181, RZ, RZ, UR4 ;  /* 0x00000004ffb57e24 */ /* 0x000fe2000f8e00ff */
[----:B------:R-:W1:Y:S03]  /*6570*/  LDCU UR62, c[0x0][0x374] ;  /* 0x00006e80ff3e77ac */ /* 0x000e660008000800 */
[----:B------:R-:W-:Y:S01]  /*6580*/  IMAD R188, R188, 0x2, R181 ;  /* 0x00000002bcbc7824 */ /* 0x000fe200078e02b5 */
[----:B------:R-:W-:Y:S01]  /*6590*/  UMOV UR43, URZ ;  /* 0x000000ff002b7c82 */ /* 0x000fe20008000000 */
[----:B------:R-:W-:Y:S01]  /*65a0*/  UMOV UR53, URZ ;  /* 0x000000ff00357c82 */ /* 0x000fe20008000000 */
[----:B------:R-:W-:Y:S01]  /*65b0*/  UMOV UR47, URZ ;  /* 0x000000ff002f7c82 */ /* 0x000fe20008000000 */
[----:B-1234-:R-:W-:-:S07]  /*65c0*/  IADD3 R2, PT, PT, R3, R2, RZ ;  /* 0x0000000203027210 */ /* 0x01efce0007ffe0ff */
.L_x_188:
[C---:B------:R-:W-:Y:S02]  /*65d0*/  LEA R0, R183.reuse, UR44, 0x3 ;  /* 0x0000002cb7007c11 */ /* 0x040fe4000f8e18ff */
[----:B------:R-:W-:Y:S02]  /*65e0*/  SHF.L.U32 R3, R186, 0x1f, RZ ;  /* 0x0000001fba037819 */ /* 0x000fe400000006ff */
[----:B--2---:R-:W-:Y:S02]  /*65f0*/  LEA R5, R183, UR44, 0x4 ;  /* 0x0000002cb7057c11 */ /* 0x004fe4000f8e20ff */
[----:B------:R-:W1:Y:S02]  /*6600*/  SYNCS.PHASECHK.TRANS64.TRYWAIT P0, [R0+URZ+0x80], R3 ;  /* 0x00008003000075a7 */ /* 0x000e6400080011ff */
[----:B-1-3--:R-:W-:Y:S05]  /*6610*/  @!P0 BRA `(.L_x_97) ;  /* 0x000000cc00e88947 */ /* 0x00afea0003800000 */
.L_x_237:
[----:B------:R-:W-:Y:S01]  /*6620*/  R2UR UR7, R192 ;  /* 0x00000000c00772ca */ /* 0x000fe200000e0000 */
[----:B------:R-:W2:Y:S01]  /*6630*/  LDS.128 R4, [R5+0xe0] ;  /* 0x0000e00005047984 */ /* 0x000ea20000000c00 */
[----:B-1----:R-:W-:Y:S01]  /*6640*/  VIADD R0, R0, 0x90 ;  /* 0x0000009000007836 */ /* 0x002fe20000000000 */
[----:B------:R-:W-:Y:S04]  /*6650*/  UISETP.GE.AND UP0, UPT, UR45, 0x1, UPT ;  /* 0x000000012d00788c */ /* 0x000fe8000bf06270 */
[----:B------:R-:W-:Y:S01]  /*6660*/  PRMT R0, RZ, 0x654, R0 ;  /* 0x00000654ff007816 */ /* 0x000fe20000000000 */
[----:B------:R-:W-:Y:S01]  /*6670*/  @!PT LDS RZ, [RZ] ;  /* 0x00000000fffff984 */ /* 0x000fe20000000800 */
[----:B------:R-:W-:Y:S01]  /*6680*/  @!PT LDS RZ, [RZ] ;  /* 0x00000000fffff984 */ /* 0x000fe20000000800 */
[----:B------:R-:W-:Y:S01]  /*6690*/  @!PT LDS RZ, [RZ] ;  /* 0x00000000fffff984 */ /* 0x000fe20000000800 */
[----:B------:R-:W-:Y:S01]  /*66a0*/  @!PT LDS RZ, [RZ] ;  /* 0x00000000fffff984 */ /* 0x000fe20000000800 */
[----:B------:R1:W-:Y:S06]  /*66b0*/  MEMBAR.ALL.CTA ;  /* 0x0000000000007992 */ /* 0x0003ec0000008000 */
[----:B-1----:R-:W1:Y:S02]  /*66c0*/  FENCE.VIEW.ASYNC.S ;  /* 0x00000000000073c6 */ /* 0x002e640000000000 */
[----:B-1----:R1:W-:Y:S01]  /*66d0*/  SYNCS.ARRIVE.TRANS64.RED.A1T0 RZ, [R0+URZ], RZ ;  /* 0x000000ff00ff79a7 */ /* 0x0023e200081004ff */
[----:B--2---:R-:W-:Y:S11]  /*66e0*/  LOP3.LUT P0, RZ, R6, 0x1, RZ, 0xc0, !PT ;  /* 0x0000000106ff7812 */ /* 0x004ff6000780c0ff */
[----:B------:R-:W-:Y:S02]  /*66f0*/  @!UPT UIADD3 URZ, UPT, UPT, URZ, URZ, URZ ;  /* 0x000000fffffff290 */ /* 0x000fe4000fffe0ff */
[----:B------:R-:W-:Y:S01]  /*6700*/  VOTEU.ANY UP1, P0 ;  /* 0x0000000000ff7886 */ /* 0x000fe20000020100 */
[----:B------:R-:W-:Y:S01]  /*6710*/  PLOP3.LUT P0, PT, PT, PT, UP1, 0x80, 0x8 ;  /* 0x000000000008781c */ /* 0x000fe20003f0f018 */
[----:B------:R-:W-:Y:S06]  /*6720*/  UP2UR UR4, UPR, URZ, 0x2 ;  /* 0x00000002ff047883 */ /* 0x000fec0008000000 */
[----:B------:R-:W-:Y:S06]  /*6730*/  IMAD.U32 R193, RZ, RZ, UR4 ;  /* 0x00000004ffc17e24 */ /* 0x000fec000f8e00ff */
[----:B------:R-:W-:Y:S02]  /*6740*/  @P0 SHF.R.U32.HI R3, RZ, 0x10, R5 ;  /* 0x00000010ff030819 */ /* 0x000fe40000011605 */
[----:B------:R-:W-:Y:S02]  /*6750*/  @P0 MOV R8, R4 ;  /* 0x0000000400080202 */ /* 0x000fe40000000f00 */
[----:B------:R-:W-:Y:S02]  /*6760*/  @P0 R2UR UR4, R3 ;  /* 0x00000000030402ca */ /* 0x000fe400000e0000 */
[----:B------:R-:W-:Y:S02]  /*6770*/  @P0 LOP3.LUT R4, R5, 0xffff, RZ, 0xc0, !PT ;  /* 0x0000ffff05040812 */ /* 0x000fe400078ec0ff */
[----:B------:R-:W-:Y:S02]  /*6780*/  @P0 R2UR UR6, R8 ;  /* 0x00000000080602ca */ /* 0x000fe400000e0000 */
[----:B------:R-:W-:Y:S07]  /*6790*/  @P0 R2UR UR5, R4 ;  /* 0x00000000040502ca */ /* 0x000fee00000e0000 */
[----:B------:R-:W-:Y:S02]  /*67a0*/  @UP1 UMOV UR7, UR4 ;  /* 0x0000000400071c82 */ /* 0x000fe40008000000 */
[----:B------:R-:W-:Y:S02]  /*67b0*/  IMAD.U32 R192, RZ, RZ, UR7 ;  /* 0x00000007ffc07e24 */ /* 0x000fe4000f8e00ff */
[----:B------:R-:W-:Y:S02]  /*67c0*/  @UP1 UMOV UR38, UR6 ;  /* 0x0000000600261c82 */ /* 0x000fe40008000000 */
[----:B------:R-:W-:Y:S01]  /*67d0*/  @UP1 UMOV UR37, UR5 ;  /* 0x0000000500251c82 */ /* 0x000fe20008000000 */
[----:B-1----:R-:W-:Y:S05]  /*67e0*/  BRA.U !UP0, `(.L_x_98) ;  /* 0x0000000108cc7547 */ /* 0x002fea000b800000 */
[----:B------:R-:W1:Y:S01]  /*67f0*/  LDCU UR12, c[0x0][0xf20] ;  /* 0x0001e400ff0c77ac */ /* 0x000e620008000800 */
[----:B------:R-:W-:Y:S02]  /*6800*/  UIMAD.WIDE.U32 UR4, UR62, UR59, URZ ;  /* 0x0000003b3e0472a5 */ /* 0x000fe4000f8e00ff */
[----:B------:R-:W-:Y:S02]  /*6810*/  UIMAD.WIDE.U32 UR6, UR63, UR56, URZ ;  /* 0x000000383f0672a5 */ /* 0x000fe4000f8e00ff */
[----:B------:R-:W-:Y:S02]  /*6820*/  UISETP.NE.AND UP0, UPT, UR58, 0x1, UPT ;  /* 0x000000013a00788c */ /* 0x000fe4000bf05270 */
[----:B------:R-:W-:Y:S02]  /*6830*/  UIMAD.WIDE.U32 UR8, UR37, UR59, URZ ;  /* 0x0000003b250872a5 */ /* 0x000fe4000f8e00ff */
[----:B------:R-:W-:Y:S02]  /*6840*/  UISETP.NE.AND UP1, UPT, UR42, 0x1, UPT ;  /* 0x000000012a00788c */ /* 0x000fe4000bf25270 */
[----:B------:R-:W-:Y:S02]  /*6850*/  UIMAD.WIDE.U32 UR10, UR38, UR56, URZ ;  /* 0x00000038260a72a5 */ /* 0x000fe4000f8e00ff */
[----:B------:R-:W-:Y:S01]  /*6860*/  UISETP.NE.AND UP2, UPT, UR45, 0x1, UPT ;  /* 0x000000012d00788c */ /* 0x000fe2000bf45270 */
[----:B------:R-:W-:Y:S02]  /*6870*/  UMOV UR4, UR5 ;  /* 0x0000000500047c82 */ /* 0x000fe40008000000 */
[----:B-1----:R-:W-:Y:S03]  /*6880*/  USHF.R.U32.HI UR5, URZ, UR12, UR4 ;  /* 0x0000000cff057299 */ /* 0x002fe60008011604 */
[----:B------:R-:W-:Y:S02]  /*6890*/  UMOV UR4, UR7 ;  /* 0x0000000700047c82 */ /* 0x000fe40008000000 */
[----:B------:R-:W-:Y:S02]  /*68a0*/  USHF.R.U32.HI UR7, URZ, UR57, UR4 ;  /* 0x00000039ff077299 */ /* 0x000fe40008011604 */
[----:B------:R-:W-:Y:S02]  /*68b0*/  USEL UR4, UR62, UR5, !UP0 ;  /* 0x000000053e047287 */ /* 0x000fe4000c000000 */
[----:B------:R-:W-:Y:S01]  /*68c0*/  USEL UR7, UR63, UR7, !UP1 ;  /* 0x000000073f077287 */ /* 0x000fe2000c800000 */
[----:B------:R-:W-:Y:S01]  /*68d0*/  UMOV UR5, UR9 ;  /* 0x0000000900057c82 */ /* 0x000fe20008000000 */
[----:B------:R-:W-:Y:S02]  /*68e0*/  UIMAD.WIDE.U32 UR8, UR4, UR40, URZ ;  /* 0x00000028040872a5 */ /* 0x000fe4000f8e00ff */
[----:B------:R-:W-:Y:S03]  /*68f0*/  USHF.R.U32.HI UR6, URZ, UR12, UR5 ;  /* 0x0000000cff067299 */ /* 0x000fe60008011605 */
[----:B------:R-:W-:Y:S01]  /*6900*/  UMOV UR5, UR11 ;  /* 0x0000000b00057c82 */ /* 0x000fe20008000000 */
[----:B------:R-:W-:Y:S02]  /*6910*/  UIMAD.WIDE.U32 UR10, UR7, UR40, URZ ;  /* 0x00000028070a72a5 */ /* 0x000fe4000f8e00ff */
[----:B------:R-:W-:Y:S02]  /*6920*/  USEL UR6, UR37, UR6, !UP0 ;  /* 0x0000000625067287 */ /* 0x000fe4000c000000 */
[----:B------:R-:W-:Y:S01]  /*6930*/  USHF.R.U32.HI UR5, URZ, UR57, UR5 ;  /* 0x00000039ff057299 */ /* 0x000fe20008011605 */
[----:B------:R-:W-:Y:S02]  /*6940*/  UMOV UR8, UR9 ;  /* 0x0000000900087c82 */ /* 0x000fe40008000000 */
[----:B------:R-:W-:Y:S01]  /*6950*/  UMOV UR10, UR11 ;  /* 0x0000000b000a7c82 */ /* 0x000fe20008000000 */
[----:B------:R-:W-:Y:S02]  /*6960*/  @UP2 USHF.R.U32.HI UR4, URZ, UR41, UR8 ;  /* 0x00000029ff042299 */ /* 0x000fe40008011608 */
[----:B------:R-:W-:Y:S02]  /*6970*/  @UP2 USHF.R.U32.HI UR7, URZ, UR41, UR10 ;  /* 0x00000029ff072299 */ /* 0x000fe4000801160a */
[----:B------:R-:W-:Y:S02]  /*6980*/  UIMAD UR4, UR45, UR4, URZ ;  /* 0x000000042d0472a4 */ /* 0x000fe4000f8e02ff */
[----:B------:R-:W-:Y:S02]  /*6990*/  UIMAD.WIDE.U32 UR10, UR6, UR40, URZ ;  /* 0x00000028060a72a5 */ /* 0x000fe4000f8e00ff */
[----:B------:R-:W-:Y:S02]  /*69a0*/  USEL UR5, UR38, UR5, !UP1 ;  /* 0x0000000526057287 */ /* 0x000fe4000c800000 */
[----:B------:R-:W-:Y:S02]  /*69b0*/  UIMAD UR8, UR45, UR7, URZ ;  /* 0x000000072d0872a4 */ /* 0x000fe4000f8e02ff */
[----:B------:R-:W-:Y:S03]  /*69c0*/  UISETP.GE.AND UP0, UPT, UR6, UR4, UPT ;  /* 0x000000040600728c */ /* 0x000fe6000bf06270 */
[----:B------:R-:W-:Y:S01]  /*69d0*/  UMOV UR4, UR11 ;  /* 0x0000000b00047c82 */ /* 0x000fe20008000000 */
[----:B------:R-:W-:Y:S02]  /*69e0*/  UISETP.GE.OR UP0, UPT, UR5, UR8, UP0 ;  /* 0x000000080500728c */ /* 0x000fe40008706670 */
[----:B------:R-:W-:Y:S02]  /*69f0*/  USHF.R.U32.HI UR4, URZ, UR41, UR4 ;  /* 0x00000029ff047299 */ /* 0x000fe40008011604 */
[----:B------:R-:W-:Y:S02]  /*6a00*/  UIMAD.WIDE.U32 UR8, UR5, UR40, URZ ;  /* 0x00000028050872a5 */ /* 0x000fe4000f8e00ff */
[----:B------:R-:W-:Y:S02]  /*6a10*/  USEL UR11, UR6, UR4, !UP2 ;  /* 0x00000004060b7287 */ /* 0x000fe4000d000000 */
[----:B------:R-:W-:Y:S02]  /*6a20*/  UIADD3 UR8, UPT, UPT, -UR5, URZ, URZ ;  /* 0x000000ff05087290 */ /* 0x000fe4000fffe1ff */
[----:B------:R-:W-:Y:S01]  /*6a30*/  UIADD3 UR10, UPT, UPT, -UR11, URZ, URZ ;  /* 0x000000ff0b0a7290 */ /* 0x000fe2000fffe1ff */
[----:B------:R-:W-:Y:S01]  /*6a40*/  @!UP0 UMOV UR4, UR9 ;  /* 0x0000000900048c82 */ /* 0x000fe20008000000 */
[----:B------:R-:W-:Y:S02]  /*6a50*/  UIADD3 UR9, UPT, UPT, -UR6, URZ, URZ ;  /* 0x000000ff06097290 */ /* 0x000fe4000fffe1ff */
[----:B------:R-:W-:Y:S02]  /*6a60*/  @!UP0 USHF.R.U32.HI UR4, URZ, UR41, UR4 ;  /* 0x00000029ff048299 */ /* 0x000fe40008011604 */
[----:B------:R-:W-:Y:S02]  /*6a70*/  UIMAD UR10, UR45, UR10, UR6 ;  /* 0x0000000a2d0a72a4 */ /* 0x000fe4000f8e0206 */
[----:B------:R-:W-:Y:S04]  /*6a80*/  @!UP0 USEL UR4, UR5, UR4, !UP2 ;  /* 0x0000000405048287 */ /* 0x000fe8000d000000 */
[----:B------:R-:W-:Y:S02]  /*6a90*/  @!UP0 UIMAD UR10, UR7, UR10, UR4 ;  /* 0x0000000a070a82a4 */ /* 0x000fe4000f8e0204 */
[----:B------:R-:W-:Y:S02]  /*6aa0*/  @!UP0 UIADD3 UR11, UPT, UPT, UR11, -UR4, URZ ;  /* 0x800000040b0b8290 */ /* 0x000fe4000fffe0ff */
[----:B------:R-:W-:Y:S02]  /*6ab0*/  UIMAD UR7, UR42, UR8, UR38 ;  /* 0x000000082a0772a4 */ /* 0x000fe4000f8e0226 */
[----:B------:R-:W-:Y:S02]  /*6ac0*/  @!UP0 UIMAD UR6, UR11, UR45, UR5 ;  /* 0x0000002d0b0682a4 */ /* 0x000fe4000f8e0205 */
[----:B------:R-:W-:Y:S01]  /*6ad0*/  UIMAD UR4, UR58, UR9, UR37 ;  /* 0x000000093a0472a4 */ /* 0x000fe2000f8e0225 */
[----:B------:R-:W-:Y:S02]  /*6ae0*/  @!UP0 UMOV UR5, UR10 ;  /* 0x0000000a00058c82 */ /* 0x000fe40008000000 */
[----:B------:R-:W-:Y:S02]  /*6af0*/  UIMAD UR38, UR5, UR42, UR7 ;  /* 0x0000002a052672a4 */ /* 0x000fe4000f8e0207 */
[----:B------:R-:W-:Y:S11]  /*6b00*/  UIMAD UR37, UR6, UR58, UR4 ;  /* 0x0000003a062572a4 */ /* 0x000ff6000f8e0204 */
[----:B------:R-:W-:Y:S01]  /*6b10*/  @!UPT UIADD3 URZ, UPT, UPT, URZ, URZ, URZ ;  /* 0x000000fffffff290 */ /* 0x000fe2000fffe0ff */
.L_x_98:
[----:B------:R-:W-:Y:S01]  /*6b20*/  UISETP.NE.AND UP0, UPT, UR39, 0x1, UPT ;  /* 0x000000012700788c */ /* 0x000fe2000bf05270 */
[----:B------:R-:W-:Y:S01]  /*6b30*/  LOP3.LUT P0, RZ, R181, 0x1b0, RZ, 0xc0, !PT ;  /* 0x000001b0b5ff7812 */ /* 0x000fe2000780c0ff */
[----:B------:R-:W-:Y:S01]  /*6b40*/  USHF.L.U32 UR50, UR27, 0x7, URZ ;  /* 0x000000071b327899 */ /* 0x000fe200080006ff */
[----:B------:R-:W-:Y:S01]  /*6b50*/  BSSY.RECONVERGENT B6, `(.L_x_99) ;  /* 0x0000034000067945 */ /* 0x000fe20003800200 */
[----:B------:R-:W-:Y:S01]  /*6b60*/  USHF.L.U32 UR52, UR24, 0x8, URZ ;  /* 0x0000000818347899 */ /* 0x000fe200080006ff */
[----:B------:R-:W-:Y:S06]  /*6b70*/  IADD3 R183, PT, PT, R183, 0x1, RZ ;  /* 0x00000001b7b77810 */ /* 0x000fec0007ffe0ff */
[----:B------:R-:W1:Y:S01]  /*6b80*/  @!UP0 LDCU.128 UR12, c[0x0][0xf10] ;  /* 0x0001e200ff0c87ac */ /* 0x000e620008000c00 */
[----:B------:R-:W2:Y:S01]  /*6b90*/  @!UP0 LDCU UR5, c[0x0][0xf0c] ;  /* 0x0001e180ff0587ac */ /* 0x000ea20008000800 */
[----:B------:R-:W3:Y:S01]  /*6ba0*/  @!UP0 LDCU UR10, c[0x0][0xf20] ;  /* 0x0001e400ff0a87ac */ /* 0x000ee20008000800 */
[----:B-1----:R-:W-:Y:S02]  /*6bb0*/  UIMAD.WIDE.U32 UR8, UR38, UR12, URZ ;  /* 0x0000000c260872a5 */ /* 0x002fe4000f8e00ff */
[----:B------:R-:W-:Y:S02]  /*6bc0*/  UIMAD.WIDE.U32 UR6, UR37, UR15, URZ ;  /* 0x0000000f250672a5 */ /* 0x000fe4000f8e00ff */
[----:B------:R-:W-:Y:S03]  /*6bd0*/  @!UP0 UISETP.NE.AND UP1, UPT, UR14, 0x1, UPT ;  /* 0x000000010e00888c */ /* 0x000fe6000bf25270 */
[----:B------:R-:W-:Y:S01]  /*6be0*/  @!UP0 UMOV UR4, UR9 ;  /* 0x0000000900048c82 */ /* 0x000fe20008000000 */
[----:B--2---:R-:W-:Y:S02]  /*6bf0*/  @!UP0 UISETP.NE.AND UP2, UPT, UR5, 0x1, UPT ;  /* 0x000000010500888c */ /* 0x004fe4000bf45270 */
[----:B------:R-:W-:Y:S01]  /*6c00*/  @!UP0 USHF.R.U32.HI UR4, URZ, UR13, UR4 ;  /* 0x0000000dff048299 */ /* 0x000fe20008011604 */
[----:B------:R-:W-:Y:S02]  /*6c10*/  @!UP0 UMOV UR6, UR7 ;  /* 0x0000000700068c82 */ /* 0x000fe40008000000 */
[----:B---3--:R-:W-:Y:S02]  /*6c20*/  @!UP0 USHF.R.U32.HI UR6, URZ, UR10, UR6 ;  /* 0x0000000aff068299 */ /* 0x008fe40008011606 */
[----:B------:R-:W-:Y:S02]  /*6c30*/  @!UP0 USEL UR7, UR38, UR4, !UP2 ;  /* 0x0000000426078287 */ /* 0x000fe4000d000000 */
[----:B------:R-:W-:Y:S04]  /*6c40*/  @!UP0 USEL UR6, UR37, UR6, !UP1 ;  /* 0x0000000625068287 */ /* 0x000fe8000c800000 */
[----:B------:R-:W-:Y:S02]  /*6c50*/  @!UP0 UIADD3 UR4, UPT, UPT, -UR7, UR6, URZ ;  /* 0x0000000607048290 */ /* 0x000fe4000fffe1ff */
[----:B------:R-:W-:Y:S02]  /*6c60*/  @!UP0 UIADD3 UR6, UPT, UPT, UR7, -UR6, URZ ;  /* 0x8000000607068290 */ /* 0x000fe4000fffe0ff */
[----:B------:R-:W-:Y:S02]  /*6c70*/  @!UP0 UIMAD UR38, UR4, UR5, UR38 ;  /* 0x00000005042682a4 */ /* 0x000fe4000f8e0226 */
[----:B------:R-:W-:Y:S01]  /*6c80*/  @!UP0 UIMAD UR37, UR6, UR14, UR37 ;  /* 0x0000000e062582a4 */ /* 0x000fe2000f8e0225 */
[----:B------:R-:W-:Y:S11]  /*6c90*/  @!P0 BRA `(.L_x_100) ;  /* 0x00000000007c8947 */ /* 0x000ff60003800000 */
[----:B------:R-:W1:Y:S01]  /*6ca0*/  LDCU.64 UR8, c[0x4][0x80] ;  /* 0x01001000ff0877ac */ /* 0x000e620008000a00 */
[----:B------:R-:W-:Y:S01]  /*6cb0*/  MOV R16, 0x0 ;  /* 0x0000000000107802 */ /* 0x000fe20000000f00 */
[----:B------:R-:W-:Y:S02]  /*6cc0*/  HFMA2 R12, -RZ, RZ, 0, 5.9604644775390625e-08 ;  /* 0x00000001ff0c7431 */ /* 0x000fe400000001ff */
[----:B------:R-:W-:Y:S01]  /*6cd0*/  IMAD.MOV.U32 R8, RZ, RZ, 0x70 ;  /* 0x00000070ff087424 */ /* 0x000fe200078e00ff */
[----:B------:R2:W3:Y:S01]  /*6ce0*/  LDC.64 R14, c[0x4][R16] ;  /* 0x01000000100e7b82 */ /* 0x0004e20000000a00 */
[----:B------:R-:W4:Y:S01]  /*6cf0*/  LDCU.64 UR6, c[0x4][0x88] ;  /* 0x01001100ff0677ac */ /* 0x000f220008000a00 */
[----:B------:R-:W-:Y:S01]  /*6d00*/  IMAD.MOV.U32 R13, RZ, RZ, RZ ;  /* 0x000000ffff0d7224 */ /* 0x000fe200078e00ff */
[----:B------:R-:W2:Y:S01]  /*6d10*/  LDCU.64 UR4, c[0x4][0x8] ;  /* 0x01000100ff0477ac */ /* 0x000ea20008000a00 */
[----:B-1----:R-:W-:Y:S01]  /*6d20*/  MOV R5, UR9 ;  /* 0x0000000900057c02 */ /* 0x002fe20008000f00 */
[----:B------:R-:W-:Y:S01]  /*6d30*/  IMAD.U32 R4, RZ, RZ, UR8 ;  /* 0x00000008ff047e24 */ /* 0x000fe2000f8e00ff */
[----:B----4-:R-:W-:Y:S01]  /*6d40*/  MOV R7, UR7 ;  /* 0x0000000700077c02 */ /* 0x010fe20008000f00 */
[----:B------:R-:W-:Y:S01]  /*6d50*/  IMAD.U32 R6, RZ, RZ, UR6 ;  /* 0x00000006ff067e24 */ /* 0x000fe2000f8e00ff */
[----:B--2---:R-:W-:Y:S01]  /*6d60*/  MOV R11, UR5 ;  /* 0x00000005000b7c02 */ /* 0x004fe20008000f00 */
[----:B------:R-:W-:Y:S02]  /*6d70*/  IMAD.U32 R10, RZ, RZ, UR4 ;  /* 0x00000004ff0a7e24 */ /* 0x000fe4000f8e00ff */
[----:B------:R-:W-:Y:S07]  /*6d80*/  LEPC R20, `(.L_x_101) ;  /* 0x000000001014794e */ /* 0x000fee0000000000 */
[----:B---3-5:R-:W-:Y:S05]  /*6d90*/  CALL.ABS.NOINC R14 ;  /* 0x000000000e007343 */ /* 0x028fea0003c00000 */
.L_x_101:
[----:B------:R-:W1:Y:S01]  /*6da0*/  LDCU.64 UR8, c[0x4][0x80] ;  /* 0x01001000ff0877ac */ /* 0x000e620008000a00 */
[----:B------:R-:W2:Y:S01]  /*6db0*/  LDC.64 R16, c[0x4][R16] ;  /* 0x0100000010107b82 */ /* 0x000ea20000000a00 */
[----:B------:R-:W-:Y:S02]  /*6dc0*/  HFMA2 R12, -RZ, RZ, 0, 5.9604644775390625e-08 ;  /* 0x00000001ff0c7431 */ /* 0x000fe400000001ff */
[----:B------:R-:W-:Y:S02]  /*6dd0*/  IMAD.MOV.U32 R8, RZ, RZ, 0x70 ;  /* 0x00000070ff087424 */ /* 0x000fe400078e00ff */
[----:B------:R-:W-:Y:S01]  /*6de0*/  IMAD.MOV.U32 R13, RZ, RZ, RZ ;  /* 0x000000ffff0d7224 */ /* 0x000fe200078e00ff */
[----:B------:R-:W3:Y:S01]  /*6df0*/  LDCU.64 UR6, c[0x4][0x88] ;  /* 0x01001100ff0677ac */ /* 0x000ee20008000a00 */
[----:B------:R-:W4:Y:S01]  /*6e00*/  LDCU.64 UR4, c[0x4][0x8] ;  /* 0x01000100ff0477ac */ /* 0x000f220008000a00 */
[----:B-1----:R-:W-:Y:S02]  /*6e10*/  MOV R4, UR8 ;  /* 0x0000000800047c02 */ /* 0x002fe40008000f00 */
[----:B------:R-:W-:Y:S02]  /*6e20*/  MOV R5, UR9 ;  /* 0x0000000900057c02 */ /* 0x000fe40008000f00 */
[----:B---3--:R-:W-:Y:S01]  /*6e30*/  MOV R7, UR7 ;  /* 0x0000000700077c02 */ /* 0x008fe20008000f00 */
[----:B------:R-:W-:Y:S01]  /*6e40*/  IMAD.U32 R6, RZ, RZ, UR6 ;  /* 0x00000006ff067e24 */ /* 0x000fe2000f8e00ff */
[----:B----4-:R-:W-:Y:S01]  /*6e50*/  MOV R11, UR5 ;  /* 0x00000005000b7c02 */ /* 0x010fe20008000f00 */
[----:B------:R-:W-:Y:S02]  /*6e60*/  IMAD.U32 R10, RZ, RZ, UR4 ;  /* 0x00000004ff0a7e24 */ /* 0x000fe4000f8e00ff */
[----:B------:R-:W-:Y:S07]  /*6e70*/  LEPC R20, `(.L_x_100) ;  /* 0x000000001014794e */ /* 0x000fee0000000000 */
[----:B--2---:R-:W-:Y:S05]  /*6e80*/  CALL.ABS.NOINC R16 ;  /* 0x0000000010007343 */ /* 0x004fea0003c00000 */
.L_x_100:
[----:B------:R-:W-:Y:S05]  /*6e90*/  BSYNC.RECONVERGENT B6 ;  /* 0x0000000000067941 */ /* 0x000fea0003800200 */
.L_x_99:
[----:B------:R-:W-:Y:S02]  /*6ea0*/  R2UR UR6, R180 ;  /* 0x00000000b40672ca */ /* 0x000fe400000e0000 */
[----:B------:R-:W-:Y:S02]  /*6eb0*/  R2UR UR5, R191 ;  /* 0x00000000bf0572ca */ /* 0x000fe400000e0000 */
[----:B------:R-:W-:Y:S02]  /*6ec0*/  R2UR UR4, R190 ;  /* 0x00000000be0472ca */ /* 0x000fe400000e0000 */
[----:B------:R-:W-:Y:S02]  /*6ed0*/  ISETP.NE.U32.AND P4, PT, R174, RZ, PT ;  /* 0x000000ffae00720c */ /* 0x000fe40003f85070 */
[----:B------:R-:W-:Y:S02]  /*6ee0*/  ISETP.NE.U32.AND P2, PT, RZ, UR60, PT ;  /* 0x0000003cff007c0c */ /* 0x000fe4000bf45070 */
[----:B------:R-:W-:Y:S02]  /*6ef0*/  ISETP.NE.AND.EX P4, PT, R175, RZ, PT, P4 ;  /* 0x000000ffaf00720c */ /* 0x000fe40003f85340 */
[----:B------:R-:W-:Y:S01]  /*6f00*/  ISETP.NE.AND.EX P2, PT, RZ, UR61, PT, P2 ;  /* 0x0000003dff007c0c */ /* 0x000fe2000bf45320 */
[----:B------:R-:W-:Y:S02]  /*6f10*/  UISETP.NE.AND UP2, UPT, UR6, URZ, UPT ;  /* 0x000000ff0600728c */ /* 0x000fe4000bf45270 */
[----:B------:R-:W-:Y:S04]  /*6f20*/  UISETP.NE.U32.AND UP0, UPT, UR5, URZ, UPT ;  /* 0x000000ff0500728c */ /* 0x000fe8000bf05070 */
[----:B------:R-:W-:Y:S01]  /*6f30*/  UISETP.NE.AND.EX UP1, UPT, UR4, URZ, UPT, UP0 ;  /* 0x000000ff0400728c */ /* 0x000fe2000bf25300 */
[----:B------:R-:W-:Y:S01]  /*6f40*/  PLOP3.LUT P1, PT, PT, PT, UP2, 0x80, 0x8 ;  /* 0x000000000008781c */ /* 0x000fe20003f2f028 */
[----:B------:R-:W-:Y:S03]  /*6f50*/  UPLOP3.LUT UP0, UPT, UPT, UPT, UPT, 0x40, 0x4 ;  /* 0x000000000004789c */ /* 0x000fe60003f0e870 */
[----:B------:R-:W-:Y:S06]  /*6f60*/  @UP2 UPLOP3.LUT UP0, UPT, UPT, UPT, UP1, 0x80, 0x8 ;  /* 0x000000000008289c */ /* 0x000fec0003f0f010 */
[----:B------:R-:W-:Y:S01]  /*6f70*/  PLOP3.LUT P0, PT, PT, PT, UP0, 0x80, 0x8 ;  /* 0x000000000008781c */ /* 0x000fe20003f0f008 */
[----:B------:R-:W-:Y:S01]  /*6f80*/  @!UPT UIADD3 URZ, UPT, UPT, URZ, URZ, URZ ;  /* 0x000000fffffff290 */ /* 0x000fe2000fffe0ff */
[----:B------:R-:W-:Y:S11]  /*6f90*/  BRA.U !UP1, `(.L_x_102) ;  /* 0x0000000109407547 */ /* 0x000ff6000b800000 */
[----:B------:R-:W-:Y:S01]  /*6fa0*/  UISETP.NE.U32.AND UP0, UPT, UR60, URZ, UPT ;  /* 0x000000ff3c00728c */ /* 0x000fe2000bf05070 */
[----:B------:R-:W-:Y:S01]  /*6fb0*/  R2UR UR6, R191 ;  /* 0x00000000bf0672ca */ /* 0x000fe200000e0000 */
[----:B------:R-:W1:Y:S01]  /*6fc0*/  LDCU.64 UR8, c[0x0][0x358] ;  /* 0x00006b00ff0877ac */ /* 0x000e620008000a00 */
[----:B------:R-:W-:Y:S02]  /*6fd0*/  HFMA2 R176, -RZ, RZ, 0, 5.9604644775390625e-08 ;  /* 0x00000001ffb07431 */ /* 0x000fe400000001ff */
[----:B------:R-:W-:Y:S01]  /*6fe0*/  IMAD.MOV.U32 R0, RZ, RZ, 0x1 ;  /* 0x00000001ff007424 */ /* 0x000fe200078e00ff */
[----:B------:R-:W-:Y:S06]  /*6ff0*/  UISETP.NE.AND.EX UP0, UPT, UR61, URZ, UPT, UP0 ;  /* 0x000000ff3d00728c */ /* 0x000fec000bf05300 */
[----:B------:R-:W-:Y:S05]  /*7000*/  PLOP3.LUT P3, PT, PT, PT, UP0, 0x80, 0x8 ;  /* 0x000000000008781c */ /* 0x000fea0003f6f008 */
[----:B------:R-:W2:Y:S01]  /*7010*/  @UP0 LDCU.64 UR4, c[0x0][0xc88] ;  /* 0x00019100ff0407ac */ /* 0x000ea20008000a00 */
[----:B------:R-:W-:Y:S07]  /*7020*/  @UP0 UIMAD UR6, UR36, UR6, URZ ;  /* 0x00000006240602a4 */ /* 0x000fee000f8e02ff */
[----:B------:R-:W-:Y:S01]  /*7030*/  @!P3 PRMT R176, R0, 0x7610, R176 ;  /* 0x0000761000b0b816 */ /* 0x000fe200000000b0 */
[----:B--2---:R-:W-:Y:S06]  /*7040*/  @UP0 UIMAD.WIDE UR4, UR6, 0x4, UR4 ;  /* 0x00000004060408a5 */ /* 0x004fec000f8e0204 */
[----:B------:R-:W-:Y:S02]  /*7050*/  IMAD.U32 R4, RZ, RZ, UR4 ;  /* 0x00000004ff047e24 */ /* 0x000fe4000f8e00ff */
[----:B------:R-:W-:Y:S03]  /*7060*/  IMAD.U32 R5, RZ, RZ, UR5 ;  /* 0x00000005ff057e24 */ /* 0x000fe6000f8e00ff */
[----:B------:R-:W2:Y:S02]  /*7070*/  @!UP0 LDCU UR4, c[0x0][0xc80] ;  /* 0x00019000ff0487ac */ /* 0x000ea40008000800 */
[----:B-1---5:R1:W5:Y:S02]  /*7080*/  @P3 LDG.E R133, desc[UR8][R4.64] ;  /* 0x0000000804853981 */ /* 0x022364000c1e1900 */
[----:B-12---:R-:W-:Y:S02]  /*7090*/  @!P3 MOV R133, UR4 ;  /* 0x000000040085bc02 */ /* 0x006fe40008000f00 */
.L_x_102:
[----:B------:R-:W-:Y:S05]  /*70a0*/  @!P4 BRA `(.L_x_103) ;  /* 0x000000000024c947 */ /* 0x000fea0003800000 */
[----:B------:R-:W-:Y:S01]  /*70b0*/  ISETP.NE.U32.AND P3, PT, R172, RZ, PT ;  /* 0x000000ffac00720c */ /* 0x000fe20003f65070 */
[----:B------:R-:W1:Y:S03]  /*70c0*/  LDCU.64 UR4, c[0x0][0x358] ;  /* 0x00006b00ff0477ac */ /* 0x000e660008000a00 */
[----:B------:R-:W-:Y:S11]  /*70d0*/  ISETP.NE.AND.EX P3, PT, R173, RZ, PT, P3 ;  /* 0x000000ffad00720c */ /* 0x000ff60003f65330 */
[----:B------:R-:W-:Y:S02]  /*70e0*/  @!UPT UIADD3 URZ, UPT, UPT, URZ, URZ, URZ ;  /* 0x000000fffffff290 */ /* 0x000fe4000fffe0ff */
[----:B------:R-:W2:Y:S01]  /*70f0*/  @P3 LDC.64 R4, c[0x0][0xca8] ;  /* 0x00032a00ff043b82 */ /* 0x000ea20000000a00 */
[----:B------:R-:W-:Y:S04]  /*7100*/  @P3 IMAD R0, R174, UR36, RZ ;  /* 0x00000024ae003c24 */ /* 0x000fe8000f8e02ff */
[----:B--2---:R-:W-:Y:S05]  /*7110*/  @P3 IMAD.WIDE R4, R0, 0x4, R4 ;  /* 0x0000000400043825 */ /* 0x004fea00078e0204 */
[----:B-1---5:R1:W5:Y:S02]  /*7120*/  @P3 LDG.E R130, desc[UR4][R4.64] ;  /* 0x0000000404823981 */ /* 0x022364000c1e1900 */
[----:B-1----:R-:W2:Y:S02]  /*7130*/  @!P3 LDC R130, c[0x0][0xca0] ;  /* 0x00032800ff82bb82 */ /* 0x002ea40000000800 */
.L_x_103:
[----:B-----5:R-:W-:Y:S01]  /*7140*/  FSETP.NEU.AND P3, PT, R133, RZ, PT ;  /* 0x000000ff8500720b */ /* 0x020fe20003f6d000 */
[----:B------:R-:W-:Y:S01]  /*7150*/  IMAD.U32 R3, RZ, RZ, UR43 ;  /* 0x0000002bff037e24 */ /* 0x000fe2000f8e00ff */
[----:B------:R-:W-:Y:S01]  /*7160*/  SEL R5, RZ, 0xffffffff, P2 ;  /* 0xffffffffff057807 */ /* 0x000fe20001000000 */
[----:B------:R-:W-:Y:S01]  /*7170*/  IMAD.SHL.U32 R197, R185, 0x10, RZ ;  /* 0x00000010b9c57824 */ /* 0x000fe200078e00ff */
[----:B------:R-:W-:Y:S01]  /*7180*/  @P1 LOP3.LUT P2, RZ, R176, 0xff, RZ, 0xc0, !PT ;  /* 0x000000ffb0ff1812 */ /* 0x000fe2000784c0ff */
[----:B------:R-:W-:Y:S01]  /*7190*/  IMAD R131, R3, 0xc0, R2 ;  /* 0x000000c003837824 */ /* 0x000fe200078e0202 */
[----:B------:R-:W-:Y:S01]  /*71a0*/  @P1 SEL R0, RZ, 0xffffffff, P3 ;  /* 0xffffffffff001807 */ /* 0x000fe20001800000 */
[----:B------:R-:W-:Y:S01]  /*71b0*/  IMAD.SHL.U32 R139, R184, 0x10, RZ ;  /* 0x00000010b88b7824 */ /* 0x000fe200078e00ff */
[----:B------:R-:W-:Y:S01]  /*71c0*/  LOP3.LUT P4, R182, R176, 0xff, RZ, 0xc0, !PT ;  /* 0x000000ffb0b67812 */ /* 0x000fe2000788c0ff */
[----:B------:R-:W-:Y:S01]  /*71d0*/  IMAD.IADD R198, R188, 0x1, R197 ;  /* 0x00000001bcc67824 */ /* 0x000fe200078e02c5 */
[C---:B------:R-:W-:Y:S01]  /*71e0*/  @P0 SEL R0, R5.reuse, R0, !P2 ;  /* 0x0000000005000207 */ /* 0x040fe20005000000 */
[----:B------:R-:W-:Y:S01]  /*71f0*/  BSSY B1, `(.L_x_104) ;  /* 0x000004d000017945 */ /* 0x000fe20003800000 */
[----:B------:R-:W-:Y:S01]  /*7200*/  PLOP3.LUT P2, PT, PT, PT, UP1, 0x80, 0x8 ;  /* 0x000000000008781c */ /* 0x000fe20003f4f018 */
[----:B------:R-:W-:Y:S01]  /*7210*/  IMAD.MOV.U32 R138, RZ, RZ, 0x1 ;  /* 0x00000001ff8a7424 */ /* 0x000fe200078e00ff */
[----:B------:R-:W-:Y:S01]  /*7220*/  @P1 LOP3.LUT R0, R0, 0x1, RZ, 0xc0, !PT ;  /* 0x0000000100001812 */ /* 0x000fe200078ec0ff */
[----:B------:R-:W-:Y:S01]  /*7230*/  IMAD.MOV.U32 R137, RZ, RZ, RZ ;  /* 0x000000ffff897224 */ /* 0x000fe200078e00ff */
[----:B------:R-:W-:Y:S02]  /*7240*/  CS2R R146, SRZ ;  /* 0x0000000000927805 */ /* 0x000fe4000001ff00 */
[----:B------:R-:W-:Y:S02]  /*7250*/  CS2R R144, SRZ ;  /* 0x0000000000907805 */ /* 0x000fe4000001ff00 */
[----:B------:R-:W-:Y:S01]  /*7260*/  ISETP.NE.U32.OR P5, PT, R0, 0x1, !P1 ;  /* 0x000000010000780c */ /* 0x000fe20004fa5470 */
[----:B------:R-:W-:Y:S01]  /*7270*/  IMAD.U32 R0, RZ, RZ, UR43 ;  /* 0x0000002bff007e24 */ /* 0x000fe2000f8e00ff */
[----:B------:R-:W-:Y:S02]  /*7280*/  CS2R R142, SRZ ;  /* 0x00000000008e7805 */ /* 0x000fe4000001ff00 */
[----:B------:R-:W-:Y:S02]  /*7290*/  CS2R R140, SRZ ;  /* 0x00000000008c7805 */ /* 0x000fe4000001ff00 */
[----:B------:R-:W-:Y:S02]  /*72a0*/  P2R R194, PR, RZ, 0x20 ;  /* 0x00000020ffc27803 */ /* 0x000fe40000000000 */
[----:B------:R-:W-:Y:S02]  /*72b0*/  CS2R R150, SRZ ;  /* 0x0000000000967805 */ /* 0x000fe4000001ff00 */
[----:B------:R-:W-:Y:S02]  /*72c0*/  SHF.L.U32 R4, R0, 0x1f, RZ ;  /* 0x0000001f00047819 */ /* 0x000fe400000006ff */
[----:B------:R-:W-:Y:S02]  /*72d0*/  CS2R R148, SRZ ;  /* 0x0000000000947805 */ /* 0x000fe4000001ff00 */
[----:B------:R-:W-:Y:S02]  /*72e0*/  SEL R0, RZ, 0xffffffff, P3 ;  /* 0xffffffffff007807 */ /* 0x000fe40001800000 */
[----:B------:R-:W-:Y:S02]  /*72f0*/  CS2R R154, SRZ ;  /* 0x00000000009a7805 */ /* 0x000fe4000001ff00 */
[----:B------:R-:W-:Y:S02]  /*7300*/  CS2R R152, SRZ ;  /* 0x0000000000987805 */ /* 0x000fe4000001ff00 */
[----:B------:R-:W-:Y:S02]  /*7310*/  CS2R R158, SRZ ;  /* 0x00000000009e7805 */ /* 0x000fe4000001ff00 */
[----:B------:R-:W-:Y:S02]  /*7320*/  @P2 SEL R0, R5, R0, !P4 ;  /* 0x0000000005002207 */ /* 0x000fe40006000000 */
[----:B------:R-:W-:Y:S02]  /*7330*/  CS2R R156, SRZ ;  /* 0x00000000009c7805 */ /* 0x000fe4000001ff00 */
[----:B------:R-:W-:Y:S02]  /*7340*/  @P5 SHF.L.U32 R6, RZ, 0x1f, RZ ;  /* 0x0000001fff065819 */ /* 0x000fe400000006ff */
[----:B------:R-:W-:Y:S02]  /*7350*/  CS2R R162, SRZ ;  /* 0x0000000000a27805 */ /* 0x000fe4000001ff00 */
[----:B------:R-:W-:Y:S02]  /*7360*/  ISETP.NE.AND P2, PT, RZ, UR43, PT ;  /* 0x0000002bff007c0c */ /* 0x000fe4000bf45270 */
[----:B------:R-:W-:Y:S01]  /*7370*/  CS2R R160, SRZ ;  /* 0x0000000000a07805 */ /* 0x000fe2000001ff00 */
[----:B------:R-:W1:Y:S01]  /*7380*/  @P5 SYNCS.PHASECHK.TRANS64.TRYWAIT P1, [UR44+0x30], R6 ;  /* 0x00003006ff0055a7 */ /* 0x000e62000802112c */
[----:B------:R-:W-:Y:S02]  /*7390*/  LOP3.LUT R0, R0, 0x1, RZ, 0xc0, !PT ;  /* 0x0000000100007812 */ /* 0x000fe400078ec0ff */
[----:B------:R-:W-:Y:S02]  /*73a0*/  CS2R R166, SRZ ;  /* 0x0000000000a67805 */ /* 0x000fe4000001ff00 */
[----:B------:R-:W-:Y:S02]  /*73b0*/  SEL R212, RZ, 0x60, P2 ;  /* 0x00000060ffd47807 */ /* 0x000fe40001000000 */
[----:B------:R-:W-:Y:S02]  /*73c0*/  CS2R R164, SRZ ;  /* 0x0000000000a47805 */ /* 0x000fe4000001ff00 */
[----:B------:R-:W-:Y:S02]  /*73d0*/  ISETP.NE.U32.AND P3, PT, R0, 0x1, PT ;  /* 0x000000010000780c */ /* 0x000fe40003f65070 */
[----:B------:R-:W-:Y:S02]  /*73e0*/  CS2R R170, SRZ ;  /* 0x0000000000aa7805 */ /* 0x000fe4000001ff00 */
[----:B------:R-:W-:Y:S01]  /*73f0*/  CS2R R168, SRZ ;  /* 0x0000000000a87805 */ /* 0x000fe2000001ff00 */
[----:B------:R-:W-:Y:S01]  /*7400*/  IMAD.IADD R213, R131, 0x1, R212 ;  /* 0x0000000183d57824 */ /* 0x000fe200078e02d4 */
[----:B------:R-:W-:Y:S01]  /*7410*/  P2R R199, PR, RZ, 0x8 ;  /* 0x00000008ffc77803 */ /* 0x000fe20000000000 */
[----:B------:R-:W-:Y:S02]  /*7420*/  IMAD.IADD R196, R188, 0x1, R139 ;  /* 0x00000001bcc47824 */ /* 0x000fe400078e028b */
[----:B------:R-:W-:Y:S01]  /*7430*/  VIADD R212, R212, UR52 ;  /* 0x00000034d4d47c36 */ /* 0x000fe20008000000 */
[----:B------:R-:W-:Y:S01]  /*7440*/  SHF.R.U32.HI R0, RZ, 0x15, R213 ;  /* 0x00000015ff007819 */ /* 0x000fe200000116d5 */
[----:B------:R-:W-:Y:S01]  /*7450*/  IMAD.IADD R195, R187, 0x1, R198 ;  /* 0x00000001bbc37824 */ /* 0x000fe200078e02c6 */
[----:B------:R3:W4:Y:S02]  /*7460*/  SYNCS.PHASECHK.TRANS64.TRYWAIT P0, [UR44+0xa0], R4 ;  /* 0x0000a004ff0075a7 */ /* 0x000724000800112c */
[----:B------:R-:W-:Y:S02]  /*7470*/  LOP3.LUT R200, R0, 0x3, RZ, 0xc0, !PT ;  /* 0x0000000300c87812 */ /* 0x000fe400078ec0ff */
[----:B-1----:R-:W-:Y:S01]  /*7480*/  @P5 SEL R138, RZ, 0x1, !P1 ;  /* 0x00000001ff8a5807 */ /* 0x002fe20004800000 */
[----:B---3--:R-:W-:Y:S06]  /*7490*/  @!P5 BRA `(.L_x_105) ;  /* 0x000000000088d947 */ /* 0x008fec0003800000 */
[----:B------:R-:W-:Y:S01]  /*74a0*/  IMAD.MOV.U32 R147, RZ, RZ, RZ ;  /* 0x000000ffff937224 */ /* 0x000fe200078e00ff */
[----:B------:R-:W-:Y:S01]  /*74b0*/  ISETP.NE.AND P1, PT, R138, RZ, PT ;  /* 0x000000ff8a00720c */ /* 0x000fe20003f25270 */
[----:B------:R-:W-:Y:S01]  /*74c0*/  BSSY B0, `(.L_x_106) ;  /* 0x0000014000007945 */ /* 0x000fe20003800000 */
[----:B------:R-:W-:Y:S02]  /*74d0*/  CS2R R170, SRZ ;  /* 0x0000000000aa7805 */ /* 0x000fe4000001ff00 */
        /* <DEDUP_REMOVED lines=13> */
[----:B------:R-:W-:Y:S01]  /*75b0*/  CS2R R144, SRZ ;  /* 0x0000000000907805 */ /* 0x000fe2000001ff00 */
[----:B------:R-:W-:Y:S06]  /*75c0*/  @P1 BRA `(.L_x_107) ;  /* 0x00000000000c1947 */ /* 0x000fec0003800000 */
[----:B------:R-:W-:Y:S04]  /*75d0*/  SHF.L.U32 R6, RZ, 0x1f, RZ ;  /* 0x0000001fff067819 */ /* 0x000fe800000006ff */
[----:B------:R-:W1:Y:S02]  /*75e0*/  SYNCS.PHASECHK.TRANS64.TRYWAIT P1, [UR44+0x30], R6 ;  /* 0x00003006ff0075a7 */ /* 0x000e64000802112c */
[----:B-1----:R-:W-:Y:S05]  /*75f0*/  @!P1 BRA `(.L_x_108) ;  /* 0x000000c000049947 */ /* 0x002fea0003800000 */
.L_x_107:
[----:B------:R-:W-:Y:S05]  /*7600*/  BSYNC B0 ;  /* 0x0000000000007941 */ /* 0x000fea0003800000 */
.L_x_106:
[----:B------:R-:W-:Y:S01]  /*7610*/  ISETP.NE.AND P1, PT, R199, RZ, PT ;  /* 0x000000ffc700720c */ /* 0x000fe20003f25270 */
[----:B------:R-:W-:Y:S11]  /*7620*/  HFMA2 R137, -RZ, RZ, 0, 5.9604644775390625e-08 ;  /* 0x00000001ff897431 */ /* 0x000ff600000001ff */
[----:B------:R-:W-:Y:S01]  /*7630*/  @!UPT UIADD3 URZ, UPT, UPT, URZ, URZ, URZ ;  /* 0x000000fffffff290 */ /* 0x000fe2000fffe0ff */
[----:B------:R3:W1:Y:S04]  /*7640*/  @P1 LDS.128 R168, [R188] ;  /* 0x00000000bca81984 */ /* 0x0006680000000c00 */
[----:B------:R3:W1:Y:S04]  /*7650*/  @P1 LDS.128 R164, [R198+0x10] ;  /* 0x00001000c6a41984 */ /* 0x0006680000000c00 */
[----:B------:R3:W1:Y:S04]  /*7660*/  @P1 LDS.128 R160, [R196+0x20] ;  /* 0x00002000c4a01984 */ /* 0x0006680000000c00 */
[----:B------:R3:W1:Y:S04]  /*7670*/  @P1 LDS.128 R156, [R195+0x10] ;  /* 0x00001000c39c1984 */ /* 0x0006680000000c00 */
[----:B------:R3:W1:Y:S04]  /*7680*/  @P1 LDS.128 R152, [R188+0x1000] ;  /* 0x00100000bc981984 */ /* 0x0006680000000c00 */
[----:B------:R3:W1:Y:S04]  /*7690*/  @P1 LDS.128 R148, [R198+0x1010] ;  /* 0x00101000c6941984 */ /* 0x0006680000000c00 */
[----:B------:R3:W1:Y:S04]  /*76a0*/  @P1 LDS.128 R140, [R196+0x1020] ;  /* 0x00102000c48c1984 */ /* 0x0006680000000c00 */
[----:B------:R3:W1:Y:S02]  /*76b0*/  @P1 LDS.128 R144, [R195+0x1010] ;  /* 0x00101000c3901984 */ /* 0x0006640000000c00 */
.L_x_105:
[----:B------:R-:W-:Y:S05]  /*76c0*/  BSYNC B1 ;  /* 0x0000000000017941 */ /* 0x000fea0003800000 */
.L_x_104:
[----:B------:R-:W-:Y:S02]  /*76d0*/  ISETP.NE.AND P1, PT, R189, R200, PT ;  /* 0x000000c8bd00720c */ /* 0x000fe40003f25270 */
[----:B------:R-:W-:Y:S01]  /*76e0*/  MOV R55, RZ ;  /* 0x000000ff00377202 */ /* 0x000fe20000000f00 */
[----:B----4-:R-:W-:Y:S10]  /*76f0*/  @P0 BRA `(.L_x_109) ;  /* 0x0000000000080947 */ /* 0x010ff40003800000 */
[----:B------:R-:W4:Y:S02]  /*7700*/  SYNCS.PHASECHK.TRANS64.TRYWAIT P0, [UR44+0xa0], R4 ;  /* 0x0000a004ff0075a7 */ /* 0x000f24000800112c */
[----:B----4-:R-:W-:Y:S05]  /*7710*/  @!P0 BRA `(.L_x_110) ;  /* 0x000000bc00d48947 */ /* 0x010fea0003800000 */
.L_x_109:
[----:B------:R-:W-:Y:S01]  /*7720*/  IMAD.MOV.U32 R54, RZ, RZ, RZ ;  /* 0x000000ffff367224 */ /* 0x000fe200078e00ff */
        /* <DEDUP_REMOVED lines=32> */
[----:B------:R-:W-:Y:S11]  /*7930*/  LOP3.LUT P0, RZ, R0, 0x3, R177, 0x48, !PT ;  /* 0x0000000300ff7812 */ /* 0x000ff600078048b1 */
[----:B------:R-:W-:Y:S02]  /*7940*/  @!UPT UIADD3 URZ, UPT, UPT, URZ, URZ, URZ ;  /* 0x000000fffffff290 */ /* 0x000fe4000fffe0ff */
[----:B------:R-:W-:Y:S05]  /*7950*/  @!P0 BRA `(.L_x_112) ;  /* 0x0000000000408947 */ /* 0x000fea0003800000 */
[----:B------:R-:W4:Y:S01]  /*7960*/  LDCU.64 UR8, c[0x4][0x70] ;  /* 0x01000e00ff0877ac */ /* 0x000f220008000a00 */
[----:B------:R-:W-:Y:S01]  /*7970*/  MOV R15, 0x0 ;  /* 0x00000000000f7802 */ /* 0x000fe20000000f00 */
[----:B------:R-:W-:Y:S02]  /*7980*/  HFMA2 R12, -RZ, RZ, 0, 5.9604644775390625e-08 ;  /* 0x00000001ff0c7431 */ /* 0x000fe400000001ff */
[----:B------:R-:W-:Y:S02]  /*7990*/  IMAD.MOV.U32 R8, RZ, RZ, 0x192 ;  /* 0x00000192ff087424 */ /* 0x000fe400078e00ff */
[----:B------:R-:W-:Y:S01]  /*79a0*/  IMAD.MOV.U32 R13, RZ, RZ, RZ ;  /* 0x000000ffff0d7224 */ /* 0x000fe200078e00ff */
[----:B------:R-:W5:Y:S01]  /*79b0*/  LDCU.64 UR6, c[0x4][0x78] ;  /* 0x01000f00ff0677ac */ /* 0x000f620008000a00 */
[----:B------:R-:W2:Y:S01]  /*79c0*/  LDC.64 R14, c[0x4][R15] ;  /* 0x010000000f0e7b82 */ /* 0x000ea20000000a00 */
[----:B------:R-:W3:Y:S01]  /*79d0*/  LDCU.64 UR4, c[0x4][0x10] ;  /* 0x01000200ff0477ac */ /* 0x000ee20008000a00 */
[----:B----4-:R-:W-:Y:S01]  /*79e0*/  MOV R5, UR9 ;  /* 0x0000000900057c02 */ /* 0x010fe20008000f00 */
[----:B-1----:R-:W-:Y:S01]  /*79f0*/  IMAD.U32 R4, RZ, RZ, UR8 ;  /* 0x00000008ff047e24 */ /* 0x002fe2000f8e00ff */
[----:B-----5:R-:W-:Y:S01]  /*7a00*/  MOV R7, UR7 ;  /* 0x0000000700077c02 */ /* 0x020fe20008000f00 */
[----:B------:R-:W-:Y:S01]  /*7a10*/  IMAD.U32 R6, RZ, RZ, UR6 ;  /* 0x00000006ff067e24 */ /* 0x000fe2000f8e00ff */
[----:B---3--:R-:W-:Y:S01]  /*7a20*/  MOV R11, UR5 ;  /* 0x00000005000b7c02 */ /* 0x008fe20008000f00 */
[----:B------:R-:W-:Y:S02]  /*7a30*/  IMAD.U32 R10, RZ, RZ, UR4 ;  /* 0x00000004ff0a7e24 */ /* 0x000fe4000f8e00ff */
[----:B------:R-:W-:Y:S07]  /*7a40*/  LEPC R20, `(.L_x_112) ;  /* 0x000000001014794e */ /* 0x000fee0000000000 */
[----:B--2---:R-:W-:Y:S05]  /*7a50*/  CALL.ABS.NOINC R14 ;  /* 0x000000000e007343 */ /* 0x004fea0003c00000 */
.L_x_112:
[----:B------:R-:W-:Y:S05]  /*7a60*/  WARPSYNC.ALL ;  /* 0x0000000000007948 */ /* 0x000fea0003800000 */
[C---:B------:R-:W-:Y:S01]  /*7a70*/  R2UR UR4, R213.reuse ;  /* 0x00000000d50472ca */ /* 0x040fe200000e0000 */
[----:B------:R-:W-:Y:S05]  /*7a80*/  VIADD R0, R213, 0x80 ;  /* 0x00000080d5007836 */ /* 0x000fea0000000000 */
[----:B------:R-:W-:Y:S04]  /*7a90*/  SHF.R.U32.HI R0, RZ, 0x15, R0 ;  /* 0x00000015ff007819 */ /* 0x000fe80000011600 */
[----:B------:R-:W-:Y:S03]  /*7aa0*/  LOP3.LUT P0, RZ, R0, 0x3, R177, 0x48, !PT ;  /* 0x0000000300ff7812 */ /* 0x000fe600078048b1 */
[----:B------:R-:W4:Y:S10]  /*7ab0*/  LDTM.x32 R24, tmem[UR4] ;  /* 0x00000004001879ee */ /* 0x000f3400082c0000 */
[----:B----4-:R-:W-:Y:S05]  /*7ac0*/  @!P0 BRA `(.L_x_113) ;  /* 0x0000000000408947 */ /* 0x010fea0003800000 */
        /* <DEDUP_REMOVED lines=16> */
.L_x_113:
[----:B------:R-:W-:Y:S05]  /*7bd0*/  WARPSYNC.ALL ;  /* 0x0000000000007948 */ /* 0x000fea0003800000 */
[----:B------:R-:W-:Y:S11]  /*7be0*/  R2UR UR4, R213 ;  /* 0x00000000d50472ca */ /* 0x000ff600000e0000 */
[----:B------:R-:W-:Y:S02]  /*7bf0*/  @!UPT UIADD3 URZ, UPT, UPT, URZ, URZ, URZ ;  /* 0x000000fffffff290 */ /* 0x000fe4000fffe0ff */
[----:B------:R-:W4:Y:S02]  /*7c00*/  LDTM.x32 R56, tmem[UR4+0x80] ;  /* 0x00008004003879ee */ /* 0x000f2400082c0000 */
[----:B----4-:R-:W-:Y:S01]  /*7c10*/  NOP ;  /* 0x0000000000007918 */ /* 0x010fe20000000000 */
.L_x_111:
[----:B-1----:R-:W-:Y:S01]  /*7c20*/  SHF.L.U32 R132, R168, 0x10, RZ ;  /* 0x00000010a8847819 */ /* 0x002fe200000006ff */
[----:B--2---:R-:W-:Y:S01]  /*7c30*/  FMUL R0, R130, R24 ;  /* 0x0000001882007220 */ /* 0x004fe20000400000 */
[----:B------:R-:W-:Y:S01]  /*7c40*/  LOP3.LUT R134, R168, 0xffff0000, RZ, 0xc0, !PT ;  /* 0xffff0000a8867812 */ /* 0x000fe200078ec0ff */
[C---:B------:R-:W-:Y:S01]  /*7c50*/  FMUL R3, R130.reuse, R25 ;  /* 0x0000001982037220 */ /* 0x040fe20000400000 */
[----:B------:R-:W-:Y:S01]  /*7c60*/  SHF.L.U32 R135, R169, 0x10, RZ ;  /* 0x00000010a9877819 */ /* 0x000fe200000006ff */
[----:B------:R-:W-:Y:S01]  /*7c70*/  FMUL R4, R130, R26 ;  /* 0x0000001a82047220 */ /* 0x000fe20000400000 */
[----:B------:R-:W-:Y:S01]  /*7c80*/  LOP3.LUT R136, R165, 0xffff0000, RZ, 0xc0, !PT ;  /* 0xffff0000a5887812 */ /* 0x000fe200078ec0ff */
[----:B------:R-:W-:Y:S01]  /*7c90*/  FFMA R0, R133, R132, R0 ;  /* 0x0000008485007223 */ /* 0x000fe20000000000 */
[----:B------:R-:W-:Y:S01]  /*7ca0*/  LOP3.LUT R132, R169, 0xffff0000, RZ, 0xc0, !PT ;  /* 0xffff0000a9847812 */ /* 0x000fe200078ec0ff */
[C---:B------:R-:W-:Y:S01]  /*7cb0*/  FFMA R3, R133.reuse, R134, R3 ;  /* 0x0000008685037223 */ /* 0x040fe20000000003 */
[C---:B------:R-:W-:Y:S01]  /*7cc0*/  LOP3.LUT R134, R170.reuse, 0xffff0000, RZ, 0xc0, !PT ;  /* 0xffff0000aa867812 */ /* 0x040fe200078ec0ff */
[----:B------:R-:W-:Y:S01]  /*7cd0*/  FFMA R4, R133, R135, R4 ;  /* 0x0000008785047223 */ /* 0x000fe20000000004 */
[----:B------:R-:W-:Y:S01]  /*7ce0*/  SHF.L.U32 R135, R170, 0x10, RZ ;  /* 0x00000010aa877819 */ /* 0x000fe200000006ff */
[C---:B------:R-:W-:Y:S01]  /*7cf0*/  FMUL R5, R130.reuse, R27 ;  /* 0x0000001b82057220 */ /* 0x040fe20000400000 */
[----:B------:R-:W-:Y:S01]  /*7d00*/  ISETP.NE.AND P0, PT, R189, R200, PT ;  /* 0x000000c8bd00720c */ /* 0x000fe20003f05270 */
[C---:B------:R-:W-:Y:S01]  /*7d10*/  FMUL R6, R130.reuse, R28 ;  /* 0x0000001c82067220 */ /* 0x040fe20000400000 */
[----:B------:R-:W-:Y:S01]  /*7d20*/  F2FP.BF16.F32.PACK_AB R200, R3, R0 ;  /* 0x0000000003c8723e */ /* 0x000fe200000010ff */
[C---:B------:R-:W-:Y:S01]  /*7d30*/  FMUL R7, R130.reuse, R29 ;  /* 0x0000001d82077220 */ /* 0x040fe20000400000 */
[----:B------:R-:W-:Y:S01]  /*7d40*/  ISETP.NE.AND P1, PT, R189, RZ, PT ;  /* 0x000000ffbd00720c */ /* 0x000fe20003f25270 */
[----:B------:R-:W-:Y:S01]  /*7d50*/  FFMA R5, R133, R132, R5 ;  /* 0x0000008485057223 */ /* 0x000fe20000000005 */
[----:B------:R-:W-:Y:S01]  /*7d60*/  SHF.L.U32 R132, R171, 0x10, RZ ;  /* 0x00000010ab847819 */ /* 0x000fe200000006ff */
[----:B------:R-:W-:Y:S01]  /*7d70*/  FFMA R6, R133, R135, R6 ;  /* 0x0000008785067223 */ /* 0x000fe20000000006 */
[----:B------:R-:W-:Y:S01]  /*7d80*/  SHF.L.U32 R135, R165, 0x10, RZ ;  /* 0x00000010a5877819 */ /* 0x000fe200000006ff */
[----:B------:R-:W-:Y:S01]  /*7d90*/  FFMA R7, R133, R134, R7 ;  /* 0x0000008685077223 */ /* 0x000fe20000000007 */
[----:B------:R-:W-:Y:S01]  /*7da0*/  LOP3.LUT R134, R171, 0xffff0000, RZ, 0xc0, !PT ;  /* 0xffff0000ab867812 */ /* 0x000fe200078ec0ff */
[C---:B------:R-:W-:Y:S01]  /*7db0*/  FMUL R8, R130.reuse, R30 ;  /* 0x0000001e82087220 */ /* 0x040fe20000400000 */
[----:B------:R-:W-:Y:S01]  /*7dc0*/  F2FP.BF16.F32.PACK_AB R201, R5, R4 ;  /* 0x0000000405c9723e */ /* 0x000fe200000010ff */
[----:B------:R-:W-:Y:S01]  /*7dd0*/  FMUL R9, R130, R31 ;  /* 0x0000001f82097220 */ /* 0x000fe20000400000 */
[----:B------:R-:W-:Y:S01]  /*7de0*/  F2FP.BF16.F32.PACK_AB R202, R7, R6 ;  /* 0x0000000607ca723e */ /* 0x000fe200000010ff */
[C---:B------:R-:W-:Y:S01]  /*7df0*/  FFMA R8, R133.reuse, R132, R8 ;  /* 0x0000008485087223 */ /* 0x040fe20000000008 */
[C---:B------:R-:W-:Y:S01]  /*7e00*/  SHF.L.U32 R132, R164.reuse, 0x10, RZ ;  /* 0x00000010a4847819 */ /* 0x040fe200000006ff */
[----:B------:R-:W-:Y:S01]  /*7e10*/  FFMA R9, R133, R134, R9 ;  /* 0x0000008685097223 */ /* 0x000fe20000000009 */
[----:B------:R-:W-:Y:S01]  /*7e20*/  LOP3.LUT R134, R164, 0xffff0000, RZ, 0xc0, !PT ;  /* 0xffff0000a4867812 */ /* 0x000fe200078ec0ff */
[C---:B------:R-:W-:Y:S01]  /*7e30*/  FMUL R10, R130.reuse, R32 ;  /* 0x00000020820a7220 */ /* 0x040fe20000400000 */
[C---:B------:R-:W-:Y:S01]  /*7e40*/  FMUL R11, R130.reuse, R33 ;  /* 0x00000021820b7220 */ /* 0x040fe20000400000 */
        /* <DEDUP_REMOVED lines=10> */
[----:B------:R-:W-:Y:S01]  /*7ef0*/  FFMA R12, R133, R135, R12 ;  /* 0x00000087850c7223 */ /* 0x000fe2000000000c */
[----:B------:R-:W-:Y:S01]  /*7f00*/  SHF.L.U32 R135, R167, 0x10, RZ ;  /* 0x00000010a7877819 */ /* 0x000fe200000006ff */
[----:B------:R-:W-:Y:S01]  /*7f10*/  FFMA R13, R133, R136, R13 ;  /* 0x00000088850d7223 */ /* 0x000fe2000000000d */
[----:B------:R-:W-:Y:S01]  /*7f20*/  LOP3.LUT R136, R167, 0xffff0000, RZ, 0xc0, !PT ;  /* 0xffff0000a7887812 */ /* 0x000fe200078ec0ff */
[----:B------:R-:W-:Y:S01]  /*7f30*/  FFMA R14, R133, R132, R14 ;  /* 0x00000084850e7223 */ /* 0x000fe2000000000e */
[----:B------:R-:W-:Y:S01]  /*7f40*/  SHF.L.U32 R132, R160, 0x10, RZ ;  /* 0x00000010a0847819 */ /* 0x000fe200000006ff */
[----:B------:R-:W-:Y:S01]  /*7f50*/  FMUL R16, R130, R38 ;  /* 0x0000002682107220 */ /* 0x000fe20000400000 */
[----:B------:R-:W-:Y:S01]  /*7f60*/  F2FP.BF16.F32.PACK_AB R205, R13, R12 ;  /* 0x0000000c0dcd723e */ /* 0x000fe200000010ff */
[----:B------:R-:W-:Y:S01]  /*7f70*/  FFMA R15, R133, R134, R15 ;  /* 0x00000086850f7223 */ /* 0x000fe2000000000f */
[----:B------:R-:W-:Y:S01]  /*7f80*/  LOP3.LUT R134, R160, 0xffff0000, RZ, 0xc0, !PT ;  /* 0xffff0000a0867812 */ /* 0x000fe200078ec0ff */
[C---:B------:R-:W-:Y:S01]  /*7f90*/  FMUL R17, R130.reuse, R39 ;  /* 0x0000002782117220 */ /* 0x040fe20000400000 */
[C---:B------:R-:W-:Y:S01]  /*7fa0*/  FMUL R18, R130.reuse, R40 ;  /* 0x0000002882127220 */ /* 0x040fe20000400000 */
[----:B------:R-:W-:Y:S01]  /*7fb0*/  FMUL R19, R130, R41 ;  /* 0x0000002982137220 */ /* 0x000fe20000400000 */
[----:B------:R-:W-:Y:S01]  /*7fc0*/  F2FP.BF16.F32.PACK_AB R206, R15, R14 ;  /* 0x0000000e0fce723e */ /* 0x000fe200000010ff */
[C---:B------:R-:W-:Y:S01]  /*7fd0*/  FFMA R16, R133.reuse, R135, R16 ;  /* 0x0000008785107223 */ /* 0x040fe20000000010 */
[----:B------:R-:W-:Y:S01]  /*7fe0*/  SHF.L.U32 R135, R162, 0x10, RZ ;  /* 0x00000010a2877819 */ /* 0x000fe200000006ff */
[----:B------:R-:W-:Y:S01]  /*7ff0*/  FFMA R17, R133, R136, R17 ;  /* 0x0000008885117223 */ /* 0x000fe20000000011 */
[----:B------:R-:W-:Y:S01]  /*8000*/  LOP3.LUT R136, R159, 0xffff0000, RZ, 0xc0, !PT ;  /* 0xffff00009f887812 */ /* 0x000fe200078ec0ff */
[----:B------:R-:W-:Y:S01]  /*8010*/  FFMA R18, R133, R132, R18 ;  /* 0x0000008485127223 */ /* 0x000fe20000000012 */
[----:B------:R-:W-:Y:S01]  /*8020*/  SHF.L.U32 R132, R161, 0x10, RZ ;  /* 0x00000010a1847819 */ /* 0x000fe200000006ff */
[----:B------:R-:W-:Y:S01]  /*8030*/  FFMA R19, R133, R134, R19 ;  /* 0x0000008685137223 */ /* 0x000fe20000000013 */
[----:B------:R-:W-:Y:S01]  /*8040*/  LOP3.LUT R134, R161, 0xffff0000, RZ, 0xc0, !PT ;  /* 0xffff0000a1867812 */ /* 0x000fe200078ec0ff */
[C---:B------:R-:W-:Y:S01]  /*8050*/  FMUL R20, R130.reuse, R42 ;  /* 0x0000002a82147220 */ /* 0x040fe20000400000 */
[----:B------:R-:W-:Y:S01]  /*8060*/  F2FP.BF16.F32.PACK_AB R207, R17, R16 ;  /* 0x0000001011cf723e */ /* 0x000fe200000010ff */
[C---:B------:R-:W-:Y:S01]  /*8070*/  FMUL R21, R130.reuse, R43 ;  /* 0x0000002b82157220 */ /* 0x040fe20000400000 */
[----:B------:R-:W-:Y:S01]  /*8080*/  FMUL R22, R130, R44 ;  /* 0x0000002c82167220 */ /* 0x000fe20000400000 */
[C---:B------:R-:W-:Y:S01]  /*8090*/  FFMA R20, R133.reuse, R132, R20 ;  /* 0x0000008485147223 */ /* 0x040fe20000000014 */
[----:B------:R-:W-:Y:S01]  /*80a0*/  LOP3.LUT R132, R162, 0xffff0000, RZ, 0xc0, !PT ;  /* 0xffff0000a2847812 */ /* 0x000fe200078ec0ff */
[----:B------:R-:W-:Y:S01]  /*80b0*/  FFMA R21, R133, R134, R21 ;  /* 0x0000008685157223 */ /* 0x000fe20000000015 */
[----:B------:R-:W-:Y:S01]  /*80c0*/  LOP3.LUT R134, R163, 0xffff0000, RZ, 0xc0, !PT ;  /* 0xffff0000a3867812 */ /* 0x000fe200078ec0ff */
[----:B------:R-:W-:Y:S01]  /*80d0*/  FFMA R22, R133, R135, R22 ;  /* 0x0000008785167223 */ /* 0x000fe20000000016 */
[----:B------:R-:W-:Y:S01]  /*80e0*/  SHF.L.U32 R135, R163, 0x10, RZ ;  /* 0x00000010a3877819 */ /* 0x000fe200000006ff */
[C---:B------:R-:W-:Y:S01]  /*80f0*/  FMUL R23, R130.reuse, R45 ;  /* 0x0000002d82177220 */ /* 0x040fe20000400000 */
[C---:B------:R-:W-:Y:S01]  /*8100*/  FMUL R88, R130.reuse, R46 ;  /* 0x0000002e82587220 */ /* 0x040fe20000400000 */
[C---:B------:R-:W-:Y:S01]  /*8110*/  FMUL R89, R130.reuse, R47 ;  /* 0x0000002f82597220 */ /* 0x040fe20000400000 */
[----:B------:R-:W-:Y:S01]  /*8120*/  FMUL R90, R130, R48 ;  /* 0x00000030825a7220 */ /* 0x000fe20000400000 */
[C---:B------:R-:W-:Y:S01]  /*8130*/  FFMA R23, R133.reuse, R132, R23 ;  /* 0x0000008485177223 */ /* 0x040fe20000000017 */
[C---:B------:R-:W-:Y:S01]  /*8140*/  SHF.L.U32 R132, R156.reuse, 0x10, RZ ;  /* 0x000000109c847819 */ /* 0x040fe200000006ff */
[----:B------:R-:W-:Y:S01]  /*8150*/  FFMA R88, R133, R135, R88 ;  /* 0x0000008785587223 */ /* 0x000fe20000000058 */
[----:B------:R-:W-:Y:S01]  /*8160*/  SHF.L.U32 R135, R159, 0x10, RZ ;  /* 0x000000109f877819 */ /* 0x000fe200000006ff */
[C---:B------:R-:W-:Y:S01]  /*8170*/  FFMA R89, R133.reuse, R134, R89 ;  /* 0x0000008685597223 */ /* 0x040fe20000000059 */
[----:B------:R-:W-:Y:S01]  /*8180*/  LOP3.LUT R134, R156, 0xffff0000, RZ, 0xc0, !PT ;  /* 0xffff00009c867812 */ /* 0x000fe200078ec0ff */
[C---:B------:R-:W-:Y:S01]  /*8190*/  FMUL R91, R130.reuse, R49 ;  /* 0x00000031825b7220 */ /* 0x040fe20000400000 */
[----:B------:R-:W-:Y:S01]  /*81a0*/  FFMA R90, R133, R132, R90 ;  /* 0x00000084855a7223 */ /* 0x000fe2000000005a */
[----:B------:R-:W-:Y:S01]  /*81b0*/  SHF.L.U32 R132, R157, 0x10, RZ ;  /* 0x000000109d847819 */ /* 0x000fe200000006ff */
[C---:B------:R-:W-:Y:S01]  /*81c0*/  FMUL R92, R130.reuse, R50 ;  /* 0x00000032825c7220 */ /* 0x040fe20000400000 */
[----:B------:R-:W-:Y:S01]  /*81d0*/  FFMA R91, R133, R134, R91 ;  /* 0x00000086855b7223 */ /* 0x000fe2000000005b */
[----:B------:R-:W-:Y:S01]  /*81e0*/  LOP3.LUT R134, R157, 0xffff0000, RZ, 0xc0, !PT ;  /* 0xffff00009d867812 */ /* 0x000fe200078ec0ff */
[----:B------:R-:W-:Y:S01]  /*81f0*/  FMUL R93, R130, R51 ;  /* 0x00000033825d7220 */ /* 0x000fe20000400000 */
[----:B------:R1:W-:Y:S01]  /*8200*/  @!P0 STS.128 [R188], R200 ;  /* 0x000000c8bc008388 */ /* 0x0003e20000000c00 */
[C---:B------:R-:W-:Y:S01]  /*8210*/  FFMA R92, R133.reuse, R132, R92 ;  /* 0x00000084855c7223 */ /* 0x040fe2000000005c */
[----:B------:R-:W-:Y:S01]  /*8220*/  SHF.L.U32 R132, R158, 0x10, RZ ;  /* 0x000000109e847819 */ /* 0x000fe200000006ff */
[----:B------:R-:W-:Y:S01]  /*8230*/  FMUL R94, R130, R52 ;  /* 0x00000034825e7220 */ /* 0x000fe20000400000 */
[C---:B------:R-:W-:Y:S01]  /*8240*/  FFMA R93, R133.reuse, R134, R93 ;  /* 0x00000086855d7223 */ /* 0x040fe2000000005d */
[----:B------:R-:W-:Y:S01]  /*8250*/  LOP3.LUT R134, R158, 0xffff0000, RZ, 0xc0, !PT ;  /* 0xffff00009e867812 */ /* 0x000fe200078ec0ff */
[----:B------:R-:W-:Y:S01]  /*8260*/  FMUL R95, R130, R53 ;  /* 0x00000035825f7220 */ /* 0x000fe20000400000 */
[C---:B------:R-:W-:Y:S01]  /*8270*/  FFMA R94, R133.reuse, R132, R94 ;  /* 0x00000084855e7223 */ /* 0x040fe2000000005e */
[----:B------:R-:W-:Y:S01]  /*8280*/  SHF.L.U32 R132, R152, 0x10, RZ ;  /* 0x0000001098847819 */ /* 0x000fe200000006ff */
[C---:B------:R-:W-:Y:S01]  /*8290*/  FMUL R96, R130.reuse, R54 ;  /* 0x0000003682607220 */ /* 0x040fe20000400000 */
[C---:B------:R-:W-:Y:S01]  /*82a0*/  FMUL R97, R130.reuse, R55 ;  /* 0x0000003782617220 */ /* 0x040fe20000400000 */
[----:B------:R2:W-:Y:S01]  /*82b0*/  @!P0 STS.128 [R198+0x10], R204 ;  /* 0x000010ccc6008388 */ /* 0x0005e20000000c00 */
[----:B------:R-:W-:Y:S01]  /*82c0*/  FMUL R98, R130, R56 ;  /* 0x0000003882627220 */ /* 0x000fe20000400000 */
[C---:B------:R-:W-:Y:S01]  /*82d0*/  FFMA R95, R133.reuse, R134, R95 ;  /* 0x00000086855f7223 */ /* 0x040fe2000000005f */
[----:B------:R-:W-:Y:S01]  /*82e0*/  LOP3.LUT R134, R154, 0xffff0000, RZ, 0xc0, !PT ;  /* 0xffff00009a867812 */ /* 0x000fe200078ec0ff */
[----:B------:R-:W-:Y:S01]  /*82f0*/  FFMA R96, R133, R135, R96 ;  /* 0x0000008785607223 */ /* 0x000fe20000000060 */
[----:B------:R-:W-:Y:S01]  /*8300*/  SHF.L.U32 R135, R153, 0x10, RZ ;  /* 0x0000001099877819 */ /* 0x000fe200000006ff */
[----:B------:R-:W-:Y:S01]  /*8310*/  FFMA R97, R133, R136, R97 ;  /* 0x0000008885617223 */ /* 0x000fe20000000061 */
[----:B------:R-:W-:Y:S01]  /*8320*/  LOP3.LUT R136, R145, 0xffff0000, RZ, 0xc0, !PT ;  /* 0xffff000091887812 */ /* 0x000fe200078ec0ff */
[C---:B------:R-:W-:Y:S01]  /*8330*/  FFMA R98, R133.reuse, R132, R98 ;  /* 0x0000008485627223 */ /* 0x040fe20000000062 */
[----:B------:R-:W-:Y:S01]  /*8340*/  LOP3.LUT R132, R152, 0xffff0000, RZ, 0xc0, !PT ;  /* 0xffff000098847812 */ /* 0x000fe200078ec0ff */
[C---:B------:R-:W-:Y:S01]  /*8350*/  FMUL R99, R130.reuse, R57 ;  /* 0x0000003982637220 */ /* 0x040fe20000400000 */
[C---:B------:R-:W-:Y:S01]  /*8360*/  FMUL R100, R130.reuse, R58 ;  /* 0x0000003a82647220 */ /* 0x040fe20000400000 */
[C---:B------:R-:W-:Y:S01]  /*8370*/  FMUL R101, R130.reuse, R59 ;  /* 0x0000003b82657220 */ /* 0x040fe20000400000 */
[----:B------:R-:W-:Y:S01]  /*8380*/  FMUL R102, R130, R60 ;  /* 0x0000003c82667220 */ /* 0x000fe20000400000 */
[----:B------:R-:W-:Y:S01]  /*8390*/  FFMA R99, R133, R132, R99 ;  /* 0x0000008485637223 */ /* 0x000fe20000000063 */
[----:B------:R-:W-:Y:S01]  /*83a0*/  LOP3.LUT R132, R153, 0xffff0000, RZ, 0xc0, !PT ;  /* 0xffff000099847812 */ /* 0x000fe200078ec0ff */
[----:B------:R-:W-:Y:S01]  /*83b0*/  FFMA R100, R133, R135, R100 ;  /* 0x0000008785647223 */ /* 0x000fe20000000064 */
[----:B------:R-:W-:Y:S01]  /*83c0*/  SHF.L.U32 R135, R154, 0x10, RZ ;  /* 0x000000109a877819 */ /* 0x000fe200000006ff */
[C---:B------:R-:W-:Y:S01]  /*83d0*/  FMUL R103, R130.reuse, R61 ;  /* 0x0000003d82677220 */ /* 0x040fe20000400000 */
[C---:B------:R-:W-:Y:S01]  /*83e0*/  FMUL R104, R130.reuse, R62 ;  /* 0x0000003e82687220 */ /* 0x040fe20000400000 */
[----:B-1----:R-:W-:Y:S01]  /*83f0*/  F2FP.BF16.F32.PACK_AB R200, R19, R18 ;  /* 0x0000001213c8723e */ /* 0x002fe200000010ff */
[----:B------:R-:W-:Y:S01]  /*8400*/  FFMA R101, R133, R132, R101 ;  /* 0x0000008485657223 */ /* 0x000fe20000000065 */
[----:B------:R-:W-:Y:S01]  /*8410*/  SHF.L.U32 R132, R155, 0x10, RZ ;  /* 0x000000109b847819 */ /* 0x000fe200000006ff */
[----:B------:R-:W-:Y:S01]  /*8420*/  FFMA R102, R133, R135, R102 ;  /* 0x0000008785667223 */ /* 0x000fe20000000066 */
[----:B------:R-:W-:Y:S01]  /*8430*/  F2FP.BF16.F32.PACK_AB R201, R21, R20 ;  /* 0x0000001415c9723e */ /* 0x000fe200000010ff */
[----:B------:R-:W-:Y:S01]  /*8440*/  FFMA R103, R133, R134, R103 ;  /* 0x0000008685677223 */ /* 0x000fe20000000067 */
[----:B------:R-:W-:Y:S01]  /*8450*/  LOP3.LUT R134, R155, 0xffff0000, RZ, 0xc0, !PT ;  /* 0xffff00009b867812 */ /* 0x000fe200078ec0ff */
[----:B------:R-:W-:Y:S01]  /*8460*/  FMUL R105, R130, R63 ;  /* 0x0000003f82697220 */ /* 0x000fe20000400000 */
[----:B------:R-:W-:Y:S01]  /*8470*/  F2FP.BF16.F32.PACK_AB R202, R23, R22 ;  /* 0x0000001617ca723e */ /* 0x000fe200000010ff */
[----:B------:R-:W-:Y:S01]  /*8480*/  FFMA R104, R133, R132, R104 ;  /* 0x0000008485687223 */ /* 0x000fe20000000068 */
[----:B------:R-:W-:Y:S01]  /*8490*/  F2FP.BF16.F32.PACK_AB R203, R89, R88 ;  /* 0x0000005859cb723e */ /* 0x000fe200000010ff */
[----:B------:R-:W-:Y:S01]  /*84a0*/  FFMA R105, R133, R134, R105 ;  /* 0x0000008685697223 */ /* 0x000fe20000000069 */
[----:B------:R-:W-:Y:S01]  /*84b0*/  SHF.L.U32 R132, R148, 0x10, RZ ;  /* 0x0000001094847819 */ /* 0x000fe200000006ff */
[----:B------:R-:W-:Y:S01]  /*84c0*/  FMUL R106, R130, R64 ;  /* 0x00000040826a7220 */ /* 0x000fe20000400000 */
[----:B------:R-:W-:Y:S01]  /*84d0*/  LOP3.LUT R134, R148, 0xffff0000, RZ, 0xc0, !PT ;  /* 0xffff000094867812 */ /* 0x000fe200078ec0ff */
[----:B------:R1:W-:Y:S01]  /*84e0*/  @!P0 STS.128 [R196+0x20], R200 ;  /* 0x000020c8c4008388 */ /* 0x0003e20000000c00 */
[----:B------:R-:W-:Y:S01]  /*84f0*/  SHF.L.U32 R135, R149, 0x10, RZ ;  /* 0x0000001095877819 */ /* 0x000fe200000006ff */
[C---:B------:R-:W-:Y:S01]  /*8500*/  FMUL R107, R130.reuse, R65 ;  /* 0x00000041826b7220 */ /* 0x040fe20000400000 */
[----:B--2---:R-:W-:Y:S01]  /*8510*/  F2FP.BF16.F32.PACK_AB R204, R91, R90 ;  /* 0x0000005a5bcc723e */ /* 0x004fe200000010ff */
[C---:B------:R-:W-:Y:S01]  /*8520*/  FMUL R108, R130.reuse, R66 ;  /* 0x00000042826c7220 */ /* 0x040fe20000400000 */
[----:B------:R-:W-:Y:S01]  /*8530*/  F2FP.BF16.F32.PACK_AB R205, R93, R92 ;  /* 0x0000005c5dcd723e */ /* 0x000fe200000010ff */
[----:B------:R-:W-:Y:S01]  /*8540*/  FFMA R106, R133, R132, R106 ;  /* 0x00000084856a7223 */ /* 0x000fe2000000006a */
[----:B------:R-:W-:Y:S01]  /*8550*/  F2FP.BF16.F32.PACK_AB R206, R95, R94 ;  /* 0x0000005e5fce723e */ /* 0x000fe200000010ff */
[----:B------:R-:W-:Y:S01]  /*8560*/  FFMA R107, R133, R134, R107 ;  /* 0x00000086856b7223 */ /* 0x000fe2000000006b */
[----:B------:R-:W-:Y:S01]  /*8570*/  F2FP.BF16.F32.PACK_AB R207, R97, R96 ;  /* 0x0000006061cf723e */ /* 0x000fe200000010ff */
[----:B------:R-:W-:Y:S01]  /*8580*/  FFMA R108, R133, R135, R108 ;  /* 0x00000087856c7223 */ /* 0x000fe2000000006c */
[----:B------:R-:W-:Y:S01]  /*8590*/  LOP3.LUT R132, R149, 0xffff0000, RZ, 0xc0, !PT ;  /* 0xffff000095847812 */ /* 0x000fe200078ec0ff */
[----:B------:R-:W-:Y:S01]  /*85a0*/  FMUL R109, R130, R67 ;  /* 0x00000043826d7220 */ /* 0x000fe20000400000 */
[C---:B------:R-:W-:Y:S01]  /*85b0*/  SHF.L.U32 R135, R150.reuse, 0x10, RZ ;  /* 0x0000001096877819 */ /* 0x040fe200000006ff */
[----:B------:R2:W-:Y:S01]  /*85c0*/  @!P0 STS.128 [R195+0x10], R204 ;  /* 0x000010ccc3008388 */ /* 0x0005e20000000c00 */
[----:B------:R-:W-:Y:S01]  /*85d0*/  LOP3.LUT R134, R150, 0xffff0000, RZ, 0xc0, !PT ;  /* 0xffff000096867812 */ /* 0x000fe200078ec0ff */
[C---:B------:R-:W-:Y:S01]  /*85e0*/  FMUL R110, R130.reuse, R68 ;  /* 0x00000044826e7220 */ /* 0x040fe20000400000 */
[C---:B------:R-:W-:Y:S01]  /*85f0*/  FMUL R111, R130.reuse, R69 ;  /* 0x00000045826f7220 */ /* 0x040fe20000400000 */
[----:B------:R-:W-:Y:S01]  /*8600*/  FFMA R109, R133, R132, R109 ;  /* 0x00000084856d7223 */ /* 0x000fe2000000006d */
[----:B------:R-:W-:Y:S01]  /*8610*/  SHF.L.U32 R132, R151, 0x10, RZ ;  /* 0x0000001097847819 */ /* 0x000fe200000006ff */
[----:B------:R-:W-:Y:S01]  /*8620*/  FFMA R110, R133, R135, R110 ;  /* 0x00000087856e7223 */ /* 0x000fe2000000006e */
[----:B------:R-:W-:Y:S01]  /*8630*/  SHF.L.U32 R135, R141, 0x10, RZ ;  /* 0x000000108d877819 */ /* 0x000fe200000006ff */
[----:B------:R-:W-:Y:S01]  /*8640*/  FFMA R111, R133, R134, R111 ;  /* 0x00000086856f7223 */ /* 0x000fe2000000006f */
[----:B------:R-:W-:Y:S01]  /*8650*/  LOP3.LUT R134, R151, 0xffff0000, RZ, 0xc0, !PT ;  /* 0xffff000097867812 */ /* 0x000fe200078ec0ff */
[C---:B------:R-:W-:Y:S01]  /*8660*/  FMUL R112, R130.reuse, R70 ;  /* 0x0000004682707220 */ /* 0x040fe20000400000 */
[C---:B------:R-:W-:Y:S01]  /*8670*/  FMUL R113, R130.reuse, R71 ;  /* 0x0000004782717220 */ /* 0x040fe20000400000 */
[C---:B------:R-:W-:Y:S01]  /*8680*/  FMUL R114, R130.reuse, R72 ;  /* 0x0000004882727220 */ /* 0x040fe20000400000 */
[----:B------:R-:W-:Y:S01]  /*8690*/  FMUL R115, R130, R73 ;  /* 0x0000004982737220 */ /* 0x000fe20000400000 */
[C---:B------:R-:W-:Y:S01]  /*86a0*/  FFMA R112, R133.reuse, R132, R112 ;  /* 0x0000008485707223 */ /* 0x040fe20000000070 */
[C---:B------:R-:W-:Y:S01]  /*86b0*/  SHF.L.U32 R132, R140.reuse, 0x10, RZ ;  /* 0x000000108c847819 */ /* 0x040fe200000006ff */
[----:B------:R-:W-:Y:S01]  /*86c0*/  FFMA R113, R133, R134, R113 ;  /* 0x0000008685717223 */ /* 0x000fe20000000071 */
[----:B------:R-:W-:Y:S01]  /*86d0*/  LOP3.LUT R134, R140, 0xffff0000, RZ, 0xc0, !PT ;  /* 0xffff00008c867812 */ /* 0x000fe200078ec0ff */
[----:B------:R-:W-:Y:S01]  /*86e0*/  FMUL R116, R130, R74 ;  /* 0x0000004a82747220 */ /* 0x000fe20000400000 */
[----:B-1----:R-:W-:Y:S01]  /*86f0*/  F2FP.BF16.F32.PACK_AB R200, R99, R98 ;  /* 0x0000006263c8723e */ /* 0x002fe200000010ff */
[----:B------:R-:W-:Y:S01]  /*8700*/  FFMA R114, R133, R132, R114 ;  /* 0x0000008485727223 */ /* 0x000fe20000000072 */
[----:B------:R-:W-:Y:S01]  /*8710*/  LOP3.LUT R132, R141, 0xffff0000, RZ, 0xc0, !PT ;  /* 0xffff00008d847812 */ /* 0x000fe200078ec0ff */
[C---:B------:R-:W-:Y:S01]  /*8720*/  FFMA R115, R133.reuse, R134, R115 ;  /* 0x0000008685737223 */ /* 0x040fe20000000073 */
[C---:B------:R-:W-:Y:S01]  /*8730*/  LOP3.LUT R134, R142.reuse, 0xffff0000, RZ, 0xc0, !PT ;  /* 0xffff00008e867812 */ /* 0x040fe200078ec0ff */
[----:B------:R-:W-:Y:S01]  /*8740*/  FFMA R116, R133, R135, R116 ;  /* 0x0000008785747223 */ /* 0x000fe20000000074 */
[----:B------:R-:W-:Y:S01]  /*8750*/  SHF.L.U32 R135, R142, 0x10, RZ ;  /* 0x000000108e877819 */ /* 0x000fe200000006ff */
[C---:B------:R-:W-:Y:S01]  /*8760*/  FMUL R117, R130.reuse, R75 ;  /* 0x0000004b82757220 */ /* 0x040fe20000400000 */
[----:B------:R-:W-:Y:S01]  /*8770*/  F2FP.BF16.F32.PACK_AB R201, R101, R100 ;  /* 0x0000006465c9723e */ /* 0x000fe200000010ff */
[C---:B------:R-:W-:Y:S01]  /*8780*/  FMUL R118, R130.reuse, R76 ;  /* 0x0000004c82767220 */ /* 0x040fe20000400000 */
[----:B------:R-:W-:Y:S01]  /*8790*/  F2FP.BF16.F32.PACK_AB R202, R103, R102 ;  /* 0x0000006667ca723e */ /* 0x000fe200000010ff */
[C---:B------:R-:W-:Y:S01]  /*87a0*/  FMUL R119, R130.reuse, R77 ;  /* 0x0000004d82777220 */ /* 0x040fe20000400000 */
[C---:B------:R-:W-:Y:S01]  /*87b0*/  FFMA R117, R133.reuse, R132, R117 ;  /* 0x0000008485757223 */ /* 0x040fe20000000075 */
[----:B------:R-:W-:Y:S01]  /*87c0*/  FFMA R118, R133, R135, R118 ;  /* 0x0000008785767223 */ /* 0x000fe20000000076 */
[----:B------:R-:W-:Y:S01]  /*87d0*/  SHF.L.U32 R132, R143, 0x10, RZ ;  /* 0x000000108f847819 */ /* 0x000fe200000006ff */
[----:B------:R-:W-:Y:S01]  /*87e0*/  FFMA R119, R133, R134, R119 ;  /* 0x0000008685777223 */ /* 0x000fe20000000077 */
[----:B------:R-:W-:Y:S01]  /*87f0*/  F2FP.BF16.F32.PACK_AB R203, R105, R104 ;  /* 0x0000006869cb723e */ /* 0x000fe200000010ff */
[C---:B------:R-:W-:Y:S01]  /*8800*/  FMUL R120, R130.reuse, R78 ;  /* 0x0000004e82787220 */ /* 0x040fe20000400000 */
[----:B------:R-:W-:Y:S01]  /*8810*/  LOP3.LUT R134, R143, 0xffff0000, RZ, 0xc0, !PT ;  /* 0xffff00008f867812 */ /* 0x000fe200078ec0ff */
[----:B------:R-:W-:Y:S01]  /*8820*/  FMUL R121, R130, R79 ;  /* 0x0000004f82797220 */ /* 0x000fe20000400000 */
[----:B--2---:R-:W-:Y:S01]  /*8830*/  F2FP.BF16.F32.PACK_AB R204, R107, R106 ;  /* 0x0000006a6bcc723e */ /* 0x004fe200000010ff */
[----:B------:R1:W-:Y:S01]  /*8840*/  @!P0 STS.128 [R188+0x1000], R200 ;  /* 0x001000c8bc008388 */ /* 0x0003e20000000c00 */
[C---:B------:R-:W-:Y:S01]  /*8850*/  FFMA R120, R133.reuse, R132, R120 ;  /* 0x0000008485787223 */ /* 0x040fe20000000078 */
[----:B------:R-:W-:Y:S01]  /*8860*/  FFMA R121, R133, R134, R121 ;  /* 0x0000008685797223 */ /* 0x000fe20000000079 */
[----:B------:R-:W-:Y:S01]  /*8870*/  SHF.L.U32 R132, R144, 0x10, RZ ;  /* 0x0000001090847819 */ /* 0x000fe200000006ff */
[----:B------:R-:W-:Y:S01]  /*8880*/  FMUL R122, R130, R80 ;  /* 0x00000050827a7220 */ /* 0x000fe20000400000 */
[----:B------:R-:W-:Y:S01]  /*8890*/  LOP3.LUT R134, R144, 0xffff0000, RZ, 0xc0, !PT ;  /* 0xffff000090867812 */ /* 0x000fe200078ec0ff */
[C---:B------:R-:W-:Y:S01]  /*88a0*/  FMUL R123, R130.reuse, R81 ;  /* 0x00000051827b7220 */ /* 0x040fe20000400000 */
[----:B------:R-:W-:Y:S01]  /*88b0*/  SHF.L.U32 R135, R145, 0x10, RZ ;  /* 0x0000001091877819 */ /* 0x000fe200000006ff */
[C---:B------:R-:W-:Y:S01]  /*88c0*/  FMUL R124, R130.reuse, R82 ;  /* 0x00000052827c7220 */ /* 0x040fe20000400000 */
[----:B------:R-:W-:Y:S01]  /*88d0*/  F2FP.BF16.F32.PACK_AB R205, R109, R108 ;  /* 0x0000006c6dcd723e */ /* 0x000fe200000010ff */
[----:B------:R-:W-:Y:S01]  /*88e0*/  FMUL R125, R130, R83 ;  /* 0x00000053827d7220 */ /* 0x000fe20000400000 */
[----:B------:R-:W-:Y:S01]  /*88f0*/  F2FP.BF16.F32.PACK_AB R206, R111, R110 ;  /* 0x0000006e6fce723e */ /* 0x000fe200000010ff */
[----:B------:R-:W-:Y:S01]  /*8900*/  FFMA R122, R133, R132, R122 ;  /* 0x00000084857a7223 */ /* 0x000fe2000000007a */
[----:B------:R-:W-:Y:S01]  /*8910*/  F2FP.BF16.F32.PACK_AB R207, R113, R112 ;  /* 0x0000007071cf723e */ /* 0x000fe200000010ff */
[C---:B------:R-:W-:Y:S01]  /*8920*/  FFMA R123, R133.reuse, R134, R123 ;  /* 0x00000086857b7223 */ /* 0x040fe2000000007b */
[----:B------:R-:W-:Y:S01]  /*8930*/  SHF.L.U32 R132, R146, 0x10, RZ ;  /* 0x0000001092847819 */ /* 0x000fe200000006ff */
[C---:B------:R-:W-:Y:S01]  /*8940*/  FFMA R124, R133.reuse, R135, R124 ;  /* 0x00000087857c7223 */ /* 0x040fe2000000007c */
[----:B------:R-:W-:Y:S01]  /*8950*/  FMUL R126, R130, R84 ;  /* 0x00000054827e7220 */ /* 0x000fe20000400000 */
[----:B------:R1:W-:Y:S01]  /*8960*/  @!P0 STS.128 [R198+0x1010], R204 ;  /* 0x001010ccc6008388 */ /* 0x0003e20000000c00 */
[----:B------:R-:W-:Y:S01]  /*8970*/  LOP3.LUT R134, R146, 0xffff0000, RZ, 0xc0, !PT ;  /* 0xffff000092867812 */ /* 0x000fe200078ec0ff */
[----:B------:R-:W-:Y:S01]  /*8980*/  FFMA R125, R133, R136, R125 ;  /* 0x00000088857d7223 */ /* 0x000fe2000000007d */
[C---:B------:R-:W-:Y:S01]  /*8990*/  FMUL R127, R130.reuse, R85 ;  /* 0x00000055827f7220 */ /* 0x040fe20000400000 */
[C---:B------:R-:W-:Y:S01]  /*89a0*/  SHF.L.U32 R135, R147.reuse, 0x10, RZ ;  /* 0x0000001093877819 */ /* 0x040fe200000006ff */
[C---:B------:R-:W-:Y:S01]  /*89b0*/  FMUL R128, R130.reuse, R86 ;  /* 0x0000005682807220 */ /* 0x040fe20000400000 */
[----:B------:R-:W-:Y:S01]  /*89c0*/  LOP3.LUT R136, R147, 0xffff0000, RZ, 0xc0, !PT ;  /* 0xffff000093887812 */ /* 0x000fe200078ec0ff */
[----:B------:R-:W-:Y:S01]  /*89d0*/  FMUL R129, R130, R87 ;  /* 0x0000005782817220 */ /* 0x000fe20000400000 */
[----:B------:R-:W-:Y:S01]  /*89e0*/  F2FP.BF16.F32.PACK_AB R208, R115, R114 ;  /* 0x0000007273d0723e */ /* 0x000fe200000010ff */
[----:B------:R-:W-:Y:S01]  /*89f0*/  FFMA R126, R133, R132, R126 ;  /* 0x00000084857e7223 */ /* 0x000fe2000000007e */
[----:B------:R-:W-:Y:S01]  /*8a00*/  F2FP.BF16.F32.PACK_AB R209, R117, R116 ;  /* 0x0000007475d1723e */ /* 0x000fe200000010ff */
[----:B------:R-:W-:Y:S01]  /*8a10*/  FFMA R127, R133, R134, R127 ;  /* 0x00000086857f7223 */ /* 0x000fe2000000007f */
[----:B------:R-:W-:Y:S01]  /*8a20*/  F2FP.BF16.F32.PACK_AB R210, R119, R118 ;  /* 0x0000007677d2723e */ /* 0x000fe200000010ff */
[----:B------:R-:W-:Y:S01]  /*8a30*/  FFMA R128, R133, R135, R128 ;  /* 0x0000008785807223 */ /* 0x000fe20000000080 */
[----:B------:R-:W-:Y:S01]  /*8a40*/  F2FP.BF16.F32.PACK_AB R211, R121, R120 ;  /* 0x0000007879d3723e */ /* 0x000fe200000010ff */
[----:B------:R-:W-:Y:S01]  /*8a50*/  FFMA R129, R133, R136, R129 ;  /* 0x0000008885817223 */ /* 0x000fe20000000081 */
[----:B------:R-:W-:Y:S02]  /*8a60*/  F2FP.BF16.F32.PACK_AB R216, R123, R122 ;  /* 0x0000007a7bd8723e */ /* 0x000fe400000010ff */
[----:B------:R-:W-:Y:S01]  /*8a70*/  F2FP.BF16.F32.PACK_AB R217, R125, R124 ;  /* 0x0000007c7dd9723e */ /* 0x000fe200000010ff */
[----:B------:R1:W-:Y:S01]  /*8a80*/  @!P0 STS.128 [R196+0x1020], R208 ;  /* 0x001020d0c4008388 */ /* 0x0003e20000000c00 */
[----:B------:R-:W-:Y:S02]  /*8a90*/  F2FP.BF16.F32.PACK_AB R218, R127, R126 ;  /* 0x0000007e7fda723e */ /* 0x000fe400000010ff */
[----:B------:R-:W-:Y:S05]  /*8aa0*/  F2FP.BF16.F32.PACK_AB R219, R129, R128 ;  /* 0x0000008081db723e */ /* 0x000fea00000010ff */
[----:B------:R1:W-:Y:S01]  /*8ab0*/  @!P0 STS.128 [R195+0x1010], R216 ;  /* 0x001010d8c3008388 */ /* 0x0003e20000000c00 */
[----:B------:R-:W-:Y:S01]  /*8ac0*/  @!PT LDS RZ, [RZ] ;  /* 0x00000000fffff984 */ /* 0x000fe20000000800 */
[----:B------:R-:W-:Y:S01]  /*8ad0*/  @!PT LDS RZ, [RZ] ;  /* 0x00000000fffff984 */ /* 0x000fe20000000800 */
[----:B------:R-:W-:Y:S01]  /*8ae0*/  @!PT LDS RZ, [RZ] ;  /* 0x00000000fffff984 */ /* 0x000fe20000000800 */
[----:B------:R-:W-:Y:S01]  /*8af0*/  @!PT LDS RZ, [RZ] ;  /* 0x00000000fffff984 */ /* 0x000fe20000000800 */
[----:B------:R2:W-:Y:S07]  /*8b00*/  MEMBAR.ALL.CTA ;  /* 0x0000000000007992 */ /* 0x0005ee0000008000 */
[----:B--2---:R-:W2:Y:S01]  /*8b10*/  FENCE.VIEW.ASYNC.S ;  /* 0x00000000000073c6 */ /* 0x004ea20000000000 */
[----:B------:R-:W-:Y:S05]  /*8b20*/  WARPSYNC.ALL ;  /* 0x0000000000007948 */ /* 0x000fea0003800000 */
[----:B------:R-:W-:Y:S01]  /*8b30*/  BSSY.RECONVERGENT B0, `(.L_x_114) ;  /* 0x0000012000007945 */ /* 0x000fe20003800200 */
[----:B--2---:R-:W-:Y:S06]  /*8b40*/  BAR.SYNC.DEFER_BLOCKING 0x1, 0x80 ;  /* 0x0042000000007b1d */ /* 0x004fec0000010000 */
[----:B------:R-:W-:Y:S05]  /*8b50*/  @P1 BRA `(.L_x_115) ;  /* 0x00000000003c1947 */ /* 0x000fea0003800000 */
[----:B------:R-:W-:Y:S01]  /*8b60*/  UIADD3 UR4, UPT, UPT, UR44, 0x200, URZ ;  /* 0x000002002c047890 */ /* 0x000fe2000fffe0ff */
[----:B------:R-:W-:Y:S01]  /*8b70*/  R2UR UR49, R212 ;  /* 0x00000000d43172ca */ /* 0x000fe200000e0000 */
[----:B------:R-:W-:Y:S01]  /*8b80*/  UMOV UR51, UR36 ;  /* 0x0000002400337c82 */ /* 0x000fe20008000000 */
[----:B------:R-:W-:Y:S01]  /*8b90*/  UIADD3 UR8, UPT, UPT, UR44, 0x1200, URZ ;  /* 0x000012002c087890 */ /* 0x000fe2000fffe0ff */
[----:B------:R-:W-:Y:S02]  /*8ba0*/  UMOV UR10, UR50 ;  /* 0x00000032000a7c82 */ /* 0x000fe40008000000 */
[----:B------:R-:W-:Y:S01]  /*8bb0*/  IMAD.U32 R181, RZ, RZ, UR4 ;  /* 0x00000004ffb57e24 */ /* 0x000fe2000f8e00ff */
[----:B------:R-:W-:Y:S01]  /*8bc0*/  UIADD3 UR4, UP0, UPT, UR54, 0xa80, URZ ;  /* 0x00000a8036047890 */ /* 0x000fe2000ff1e0ff */
[----:B------:R-:W-:Y:S03]  /*8bd0*/  UMOV UR11, UR36 ;  /* 0x00000024000b7c82 */ /* 0x000fe60008000000 */
[----:B------:R-:W-:Y:S01]  /*8be0*/  R2UR UR48, R181 ;  /* 0x00000000b53072ca */ /* 0x000fe200000e0000 */
[----:B------:R-:W-:Y:S02]  /*8bf0*/  UIADD3.X UR5, UPT, UPT, URZ, UR55, URZ, UP0, !UPT ;  /* 0x00000037ff057290 */ /* 0x000fe400087fe4ff */
[----:B------:R-:W-:Y:S10]  /*8c00*/  UIADD3 UR9, UPT, UPT, UR49, 0x80, URZ ;  /* 0x0000008031097890 */ /* 0x000ff4000fffe0ff */
[----:B------:R2:W-:Y:S01]  /*8c10*/  UTMASTG.3D [UR48], [UR4] ;  /* 0x00000030040073b5 */ /* 0x0005e20008010000 */
[----:B------:R2:W-:Y:S01]  /*8c20*/  UTMASTG.3D [UR8], [UR4] ;  /* 0x00000008040073b5 */ /* 0x0005e20008010000 */
[----:B------:R0:W-:Y:S01]  /*8c30*/  UTMACMDFLUSH ;  /* 0x00000000000079b7 */ /* 0x0001e20000000000 */
[----:B--2---:R-:W-:Y:S04]  /*8c40*/  DEPBAR.LE SB0, 0x1 ;  /* 0x000080400000791a */ /* 0x004fe80000000000 */
.L_x_115:
[----:B------:R-:W-:Y:S05]  /*8c50*/  BSYNC.RECONVERGENT B0 ;  /* 0x0000000000007941 */ /* 0x000fea0003800200 */
.L_x_114:
[----:B------:R-:W-:Y:S01]  /*8c60*/  BAR.SYNC.DEFER_BLOCKING 0x1, 0x80 ;  /* 0x0042000000007b1d */ /* 0x000fe20000010000 */
[----:B------:R-:W-:Y:S01]  /*8c70*/  ISETP.NE.AND P1, PT, R194, RZ, PT ;  /* 0x000000ffc200720c */ /* 0x000fe20003f25270 */
[----:B------:R-:W-:Y:S01]  /*8c80*/  UISETP.NE.AND UP0, UPT, UR53, URZ, UPT ;  /* 0x000000ff3500728c */ /* 0x000fe2000bf05270 */
[----:B------:R-:W-:Y:S11]  /*8c90*/  LEA R3, R137, UR44, 0x3 ;  /* 0x0000002c89037c11 */ /* 0x000ff6000f8e18ff */
[----:B------:R-:W-:Y:S01]  /*8ca0*/  @P1 SHF.L.U32 R6, RZ, 0x1f, RZ ;  /* 0x0000001fff061819 */ /* 0x000fe200000006ff */
[----:B------:R-:W-:Y:S06]  /*8cb0*/  BRA.U !UP0, `(.L_x_116) ;  /* 0x0000000108247547 */ /* 0x000fec000b800000 */
[----:B------:R-:W2:Y:S01]  /*8cc0*/  S2R R0, SR_CgaCtaId ;  /* 0x0000000000007919 */ /* 0x000ea20000008800 */
[----:B------:R-:W-:Y:S01]  /*8cd0*/  IMAD.U32 R4, RZ, RZ, UR47 ;  /* 0x0000002fff047e24 */ /* 0x000fe2000f8e00ff */
[----:B------:R-:W-:Y:S04]  /*8ce0*/  UIADD3 UR4, UPT, UPT, UR47, 0x1, URZ ;  /* 0x000000012f047890 */ /* 0x000fe8000fffe0ff */
[----:B------:R-:W-:Y:S01]  /*8cf0*/  @P1 LEA R4, R4, UR44, 0x3 ;  /* 0x0000002c04041c11 */ /* 0x000fe2000f8e18ff */
[----:B------:R-:W-:Y:S04]  /*8d00*/  UISETP.NE.AND UP0, UPT, UR4, 0x4, UPT ;  /* 0x000000040400788c */ /* 0x000fe8000bf05270 */
[----:B------:R-:W-:Y:S01]  /*8d10*/  @P1 VIADD R5, R4, 0x50 ;  /* 0x0000005004051836 */ /* 0x000fe20000000000 */
[----:B------:R-:W-:Y:S04]  /*8d20*/  USEL UR47, UR4, URZ, UP0 ;  /* 0x000000ff042f7287 */ /* 0x000fe80008000000 */
[----:B--2---:R-:W-:Y:S04]  /*8d30*/  @P1 PRMT R0, R0, 0x654, R5 ;  /* 0x0000065400001816 */ /* 0x004fe80000000005 */
[----:B------:R2:W-:Y:S04]  /*8d40*/  @P1 SYNCS.ARRIVE.TRANS64.RED.A1T0 RZ, [R0+URZ], RZ ;  /* 0x000000ff00ff19a7 */ /* 0x0005e800081004ff */
.L_x_116:
[----:B------:R-:W4:Y:S01]  /*8d50*/  @P1 SYNCS.PHASECHK.TRANS64.TRYWAIT P0, [R3+URZ+0x30], R6 ;  /* 0x00003006030015a7 */ /* 0x000f2200080011ff */
[----:B------:R-:W-:Y:S01]  /*8d60*/  BSSY B1, `(.L_x_117) ;  /* 0x0000019000017945 */ /* 0x000fe20003800000 */
[----:B----4-:R-:W-:Y:S03]  /*8d70*/  @P1 SEL R138, RZ, 0x1, !P0 ;  /* 0x00000001ff8a1807 */ /* 0x010fe60004000000 */
[----:B------:R-:W-:Y:S05]  /*8d80*/  @!P1 BRA `(.L_x_118) ;  /* 0x0000000000589947 */ /* 0x000fea0003800000 */
[----:B------:R-:W-:Y:S01]  /*8d90*/  ISETP.NE.AND P1, PT, R199, RZ, PT ;  /* 0x000000ffc700720c */ /* 0x000fe20003f25270 */
[----:B------:R-:W-:Y:S01]  /*8da0*/  BSSY B0, `(.L_x_119) ;  /* 0x000000a000007945 */ /* 0x000fe20003800000 */
[----:B------:R-:W-:Y:S11]  /*8db0*/  ISETP.NE.AND P0, PT, R138, RZ, PT ;  /* 0x000000ff8a00720c */ /* 0x000ff60003f05270 */
[----:B------:R-:W-:Y:S04]  /*8dc0*/  @P1 IMAD R8, R137, 0x2000, R188 ;  /* 0x0000200089081824 */ /* 0x000fe800078e02bc */
[----:B------:R-:W-:Y:S01]  /*8dd0*/  @P1 IMAD.IADD R6, R197, 0x1, R8 ;  /* 0x00000001c5061824 */ /* 0x000fe200078e0208 */
[----:B------:R-:W-:Y:S03]  /*8de0*/  @P1 IADD3 R5, PT, PT, R139, R8, RZ ;  /* 0x000000088b051210 */ /* 0x000fe60007ffe0ff */
[----:B------:R-:W-:Y:S01]  /*8df0*/  @P1 IMAD.IADD R4, R187, 0x1, R6 ;  /* 0x00000001bb041824 */ /* 0x000fe200078e0206 */
[----:B------:R-:W-:Y:S06]  /*8e00*/  @P0 BRA `(.L_x_120) ;  /* 0x00000000000c0947 */ /* 0x000fec0003800000 */
[----:B--2---:R-:W-:Y:S04]  /*8e10*/  SHF.L.U32 R0, RZ, 0x1f, RZ ;  /* 0x0000001fff007819 */ /* 0x004fe800000006ff */
[----:B------:R-:W2:Y:S02]  /*8e20*/  SYNCS.PHASECHK.TRANS64.TRYWAIT P0, [R3+URZ+0x30], R0 ;  /* 0x00003000030075a7 */ /* 0x000ea400080011ff */
[----:B--2---:R-:W-:Y:S05]  /*8e30*/  @!P0 BRA `(.L_x_121) ;  /* 0x000000a800248947 */ /* 0x004fea0003800000 */
.L_x_120:
[----:B------:R-:W-:Y:S05]  /*8e40*/  BSYNC B0 ;  /* 0x0000000000007941 */ /* 0x000fea0003800000 */
.L_x_119:
[----:B------:R-:W-:Y:S02]  /*8e50*/  ISETP.NE.AND P0, PT, R199, RZ, PT ;  /* 0x000000ffc700720c */ /* 0x000fe40003f05270 */
[----:B------:R-:W-:Y:S11]  /*8e60*/  IADD3 R137, PT, PT, R137, 0x1, RZ ;  /* 0x0000000189897810 */ /* 0x000ff60007ffe0ff */
[----:B------:R4:W1:Y:S04]  /*8e70*/  @P0 LDS.128 R160, [R5+0x20] ;  /* 0x0000200005a00984 */ /* 0x0008680000000c00 */
[----:B------:R4:W1:Y:S04]  /*8e80*/  @P0 LDS.128 R140, [R5+0x1020] ;  /* 0x00102000058c0984 */ /* 0x0008680000000c00 */
[----:B------:R4:W1:Y:S04]  /*8e90*/  @P0 LDS.128 R168, [R8] ;  /* 0x0000000008a80984 */ /* 0x0008680000000c00 */
[----:B------:R4:W1:Y:S04]  /*8ea0*/  @P0 LDS.128 R152, [R8+0x1000] ;  /* 0x0010000008980984 */ /* 0x0008680000000c00 */
[----:B------:R4:W1:Y:S04]  /*8eb0*/  @P0 LDS.128 R164, [R6+0x10] ;  /* 0x0000100006a40984 */ /* 0x0008680000000c00 */
[----:B------:R4:W1:Y:S04]  /*8ec0*/  @P0 LDS.128 R148, [R6+0x1010] ;  /* 0x0010100006940984 */ /* 0x0008680000000c00 */
[----:B------:R4:W1:Y:S04]  /*8ed0*/  @P0 LDS.128 R156, [R4+0x10] ;  /* 0x00001000049c0984 */ /* 0x0008680000000c00 */
[----:B------:R4:W1:Y:S02]  /*8ee0*/  @P0 LDS.128 R144, [R4+0x1010] ;  /* 0x0010100004900984 */ /* 0x0008640000000c00 */
.L_x_118:
[----:B------:R-:W-:Y:S05]  /*8ef0*/  BSYNC B1 ;  /* 0x0000000000017941 */ /* 0x000fea0003800000 */
.L_x_117:
[----:B------:R-:W-:Y:S05]  /*8f00*/  VIADD R213, R213, 0x400000 ;  /* 0x00400000d5d57836 */ /* 0x000fea0000000000 */
[----:B--2---:R-:W-:Y:S04]  /*8f10*/  SHF.R.U32.HI R0, RZ, 0x15, R213 ;  /* 0x00000015ff007819 */ /* 0x004fe800000116d5 */
[----:B------:R-:W-:Y:S04]  /*8f20*/  LOP3.LUT R16, R0, 0x3, RZ, 0xc0, !PT ;  /* 0x0000000300107812 */ /* 0x000fe800078ec0ff */
[----:B------:R-:W-:Y:S11]  /*8f30*/  ISETP.NE.AND P0, PT, R189, R16, PT ;  /* 0x00000010bd00720c */ /* 0x000ff60003f05270 */
[----:B------:R-:W-:Y:S02]  /*8f40*/  @!UPT UIADD3 URZ, UPT, UPT, URZ, URZ, URZ ;  /* 0x000000fffffff290 */ /* 0x000fe4000fffe0ff */
[----:B------:R-:W-:Y:S05]  /*8f50*/  @P0 BRA `(.L_x_122) ;  /* 0x0000000000bc0947 */ /* 0x000fea0003800000 */
[----:B------:R-:W-:Y:S11]  /*8f60*/  LOP3.LUT P0, RZ, R0, 0x3, R177, 0x48, !PT ;  /* 0x0000000300ff7812 */ /* 0x000ff600078048b1 */
[----:B------:R-:W-:Y:S02]  /*8f70*/  @!UPT UIADD3 URZ, UPT, UPT, URZ, URZ, URZ ;  /* 0x000000fffffff290 */ /* 0x000fe4000fffe0ff */
[----:B------:R-:W-:Y:S05]  /*8f80*/  @!P0 BRA `(.L_x_123) ;  /* 0x0000000000408947 */ /* 0x000fea0003800000 */
[----:B------:R-:W2:Y:S01]  /*8f90*/  LDCU.64 UR8, c[0x4][0x70] ;  /* 0x01000e00ff0877ac */ /* 0x000ea20008000a00 */
[----:B------:R-:W-:Y:S01]  /*8fa0*/  MOV R15, 0x0 ;  /* 0x00000000000f7802 */ /* 0x000fe20000000f00 */
[----:B------:R-:W-:Y:S02]  /*8fb0*/  HFMA2 R12, -RZ, RZ, 0, 5.9604644775390625e-08 ;  /* 0x00000001ff0c7431 */ /* 0x000fe400000001ff */
[----:B----4-:R-:W-:Y:S02]  /*8fc0*/  IMAD.MOV.U32 R8, RZ, RZ, 0x192 ;  /* 0x00000192ff087424 */ /* 0x010fe400078e00ff */
[----:B------:R-:W-:Y:S01]  /*8fd0*/  IMAD.MOV.U32 R13, RZ, RZ, RZ ;  /* 0x000000ffff0d7224 */ /* 0x000fe200078e00ff */
[----:B------:R-:W4:Y:S01]  /*8fe0*/  LDCU.64 UR6, c[0x4][0x78] ;  /* 0x01000f00ff0677ac */ /* 0x000f220008000a00 */
[----:B------:R-:W1:Y:S01]  /*8ff0*/  LDC.64 R14, c[0x4][R15] ;  /* 0x010000000f0e7b82 */ /* 0x000e620000000a00 */
[----:B------:R-:W5:Y:S01]  /*9000*/  LDCU.64 UR4, c[0x4][0x10] ;  /* 0x01000200ff0477ac */ /* 0x000f620008000a00 */
[----:B--2---:R-:W-:Y:S01]  /*9010*/  MOV R5, UR9 ;  /* 0x0000000900057c02 */ /* 0x004fe20008000f00 */
[----:B------:R-:W-:Y:S01]  /*9020*/  IMAD.U32 R4, RZ, RZ, UR8 ;  /* 0x00000008ff047e24 */ /* 0x000fe2000f8e00ff */
[----:B----4-:R-:W-:Y:S01]  /*9030*/  MOV R7, UR7 ;  /* 0x0000000700077c02 */ /* 0x010fe20008000f00 */
[----:B------:R-:W-:Y:S01]  /*9040*/  IMAD.U32 R6, RZ, RZ, UR6 ;  /* 0x00000006ff067e24 */ /* 0x000fe2000f8e00ff */
[----:B-----5:R-:W-:Y:S01]  /*9050*/  MOV R11, UR5 ;  /* 0x00000005000b7c02 */ /* 0x020fe20008000f00 */
[----:B------:R-:W-:Y:S02]  /*9060*/  IMAD.U32 R10, RZ, RZ, UR4 ;  /* 0x00000004ff0a7e24 */ /* 0x000fe4000f8e00ff */
[----:B------:R-:W-:Y:S07]  /*9070*/  LEPC R20, `(.L_x_123) ;  /* 0x000000001014794e */ /* 0x000fee0000000000 */
[----:B-1-3--:R-:W-:Y:S05]  /*9080*/  CALL.ABS.NOINC R14 ;  /* 0x000000000e007343 */ /* 0x00afea0003c00000 */
.L_x_123:
[----:B------:R-:W-:Y:S05]  /*9090*/  WARPSYNC.ALL ;  /* 0x0000000000007948 */ /* 0x000fea0003800000 */
[C---:B------:R-:W-:Y:S01]  /*90a0*/  R2UR UR4, R213.reuse ;  /* 0x00000000d50472ca */ /* 0x040fe200000e0000 */
[----:B------:R-:W-:Y:S05]  /*90b0*/  VIADD R0, R213, 0x80 ;  /* 0x00000080d5007836 */ /* 0x000fea0000000000 */
[----:B------:R-:W-:Y:S04]  /*90c0*/  SHF.R.U32.HI R0, RZ, 0x15, R0 ;  /* 0x00000015ff007819 */ /* 0x000fe80000011600 */
[----:B------:R-:W-:Y:S03]  /*90d0*/  LOP3.LUT P0, RZ, R0, 0x3, R177, 0x48, !PT ;  /* 0x0000000300ff7812 */ /* 0x000fe600078048b1 */
[----:B------:R-:W2:Y:S10]  /*90e0*/  LDTM.x32 R24, tmem[UR4] ;  /* 0x00000004001879ee */ /* 0x000eb400082c0000 */
[----:B--2---:R-:W-:Y:S05]  /*90f0*/  @!P0 BRA `(.L_x_124) ;  /* 0x0000000000408947 */ /* 0x004fea0003800000 */
        /* <DEDUP_REMOVED lines=16> */
.L_x_124:
[----:B------:R-:W-:Y:S05]  /*9200*/  WARPSYNC.ALL ;  /* 0x0000000000007948 */ /* 0x000fea0003800000 */
[----:B------:R-:W-:Y:S11]  /*9210*/  R2UR UR4, R213 ;  /* 0x00000000d50472ca */ /* 0x000ff600000e0000 */
[----:B------:R-:W-:Y:S02]  /*9220*/  @!UPT UIADD3 URZ, UPT, UPT, URZ, URZ, URZ ;  /* 0x000000fffffff290 */ /* 0x000fe4000fffe0ff */
[----:B------:R-:W2:Y:S02]  /*9230*/  LDTM.x32 R56, tmem[UR4+0x80] ;  /* 0x00008004003879ee */ /* 0x000ea400082c0000 */
[----:B--2---:R-:W-:Y:S01]  /*9240*/  NOP ;  /* 0x0000000000007918 */ /* 0x004fe20000000000 */
.L_x_122:
[----:B-1----:R-:W-:Y:S01]  /*9250*/  SHF.L.U32 R18, R168, 0x10, RZ ;  /* 0x00000010a8127819 */ /* 0x002fe200000006ff */
[----:B------:R-:W-:Y:S01]  /*9260*/  FMUL R0, R130, R24 ;  /* 0x0000001882007220 */ /* 0x000fe20000400000 */
[C---:B------:R-:W-:Y:S01]  /*9270*/  SHF.L.U32 R19, R169.reuse, 0x10, RZ ;  /* 0x00000010a9137819 */ /* 0x040fe200000006ff */
[----:B------:R-:W-:Y:S05]  /*9280*/  WARPSYNC.ALL ;  /* 0x0000000000007948 */ /* 0x000fea0003800000 */
[----:B------:R-:W-:Y:S01]  /*9290*/  LOP3.LUT R20, R169, 0xffff0000, RZ, 0xc0, !PT ;  /* 0xffff0000a9147812 */ /* 0x000fe200078ec0ff */
[----:B------:R-:W1:Y:S01]  /*92a0*/  S2UR UR5, SR_CgaCtaId ;  /* 0x00000000000579c3 */ /* 0x000e620000008800 */
[----:B------:R-:W-:Y:S01]  /*92b0*/  ISETP.NE.AND P1, PT, R189, R16, PT ;  /* 0x00000010bd00720c */ /* 0x000fe20003f25270 */
[----:B------:R-:W-:Y:S01]  /*92c0*/  FFMA R0, R133, R18, R0 ;  /* 0x0000001285007223 */ /* 0x000fe20000000000 */
[----:B------:R-:W-:Y:S01]  /*92d0*/  LOP3.LUT R18, R168, 0xffff0000, RZ, 0xc0, !PT ;  /* 0xffff0000a8127812 */ /* 0x000fe200078ec0ff */
[----:B------:R-:W-:Y:S01]  /*92e0*/  FMUL R3, R130, R25 ;  /* 0x0000001982037220 */ /* 0x000fe20000400000 */
[----:B------:R-:W-:Y:S01]  /*92f0*/  LOP3.LUT R16, R164, 0xffff0000, RZ, 0xc0, !PT ;  /* 0xffff0000a4107812 */ /* 0x000fe200078ec0ff */
[C---:B----4-:R-:W-:Y:S01]  /*9300*/  FMUL R4, R130.reuse, R26 ;  /* 0x0000001a82047220 */ /* 0x050fe20000400000 */
[----:B------:R-:W-:Y:S01]  /*9310*/  SHF.L.U32 R15, R165, 0x10, RZ ;  /* 0x00000010a50f7819 */ /* 0x000fe200000006ff */
[----:B------:R-:W-:Y:S01]  /*9320*/  FMUL R5, R130, R27 ;  /* 0x0000001b82057220 */ /* 0x000fe20000400000 */
[----:B------:R-:W-:Y:S01]  /*9330*/  SHF.L.U32 R17, R166, 0x10, RZ ;  /* 0x00000010a6117819 */ /* 0x000fe200000006ff */
[C---:B------:R-:W-:Y:S01]  /*9340*/  FFMA R3, R133.reuse, R18, R3 ;  /* 0x0000001285037223 */ /* 0x040fe20000000003 */
[----:B------:R-:W-:Y:S01]  /*9350*/  SHF.L.U32 R18, R170, 0x10, RZ ;  /* 0x00000010aa127819 */ /* 0x000fe200000006ff */
[C---:B------:R-:W-:Y:S01]  /*9360*/  FFMA R4, R133.reuse, R19, R4 ;  /* 0x0000001385047223 */ /* 0x040fe20000000004 */
[----:B------:R-:W-:Y:S01]  /*9370*/  SHF.L.U32 R19, R164, 0x10, RZ ;  /* 0x00000010a4137819 */ /* 0x000fe200000006ff */
[----:B------:R-:W-:Y:S01]  /*9380*/  FFMA R5, R133, R20, R5 ;  /* 0x0000001485057223 */ /* 0x000fe20000000005 */
[----:B------:R-:W-:Y:S01]  /*9390*/  LOP3.LUT R20, R170, 0xffff0000, RZ, 0xc0, !PT ;  /* 0xffff0000aa147812 */ /* 0x000fe200078ec0ff */
[C---:B------:R-:W-:Y:S01]  /*93a0*/  FMUL R6, R130.reuse, R28 ;  /* 0x0000001c82067220 */ /* 0x040fe20000400000 */
[----:B------:R-:W-:Y:S01]  /*93b0*/  F2FP.BF16.F32.PACK_AB R88, R3, R0 ;  /* 0x000000000358723e */ /* 0x000fe200000010ff */
[C---:B------:R-:W-:Y:S01]  /*93c0*/  FMUL R7, R130.reuse, R29 ;  /* 0x0000001d82077220 */ /* 0x040fe20000400000 */
[----:B------:R-:W-:Y:S01]  /*93d0*/  F2FP.BF16.F32.PACK_AB R89, R5, R4 ;  /* 0x000000040559723e */ /* 0x000fe200000010ff */
[----:B------:R-:W-:Y:S01]  /*93e0*/  FFMA R6, R133, R18, R6 ;  /* 0x0000001285067223 */ /* 0x000fe20000000006 */
[----:B------:R-:W-:Y:S01]  /*93f0*/  SHF.L.U32 R18, R171, 0x10, RZ ;  /* 0x00000010ab127819 */ /* 0x000fe200000006ff */
[----:B------:R-:W-:Y:S01]  /*9400*/  FFMA R7, R133, R20, R7 ;  /* 0x0000001485077223 */ /* 0x000fe20000000007 */
[----:B------:R-:W-:Y:S01]  /*9410*/  LOP3.LUT R20, R171, 0xffff0000, RZ, 0xc0, !PT ;  /* 0xffff0000ab147812 */ /* 0x000fe200078ec0ff */
[----:B------:R-:W-:Y:S01]  /*9420*/  FMUL R8, R130, R30 ;  /* 0x0000001e82087220 */ /* 0x000fe20000400000 */
[----:B------:R-:W-:Y:S01]  /*9430*/  ISETP.NE.AND P2, PT, R194, RZ, PT ;  /* 0x000000ffc200720c */ /* 0x000fe20003f45270 */
[C---:B------:R-:W-:Y:S01]  /*9440*/  FMUL R9, R130.reuse, R31 ;  /* 0x0000001f82097220 */ /* 0x040fe20000400000 */
[----:B------:R-:W-:Y:S01]  /*9450*/  F2FP.BF16.F32.PACK_AB R90, R7, R6 ;  /* 0x00000006075a723e */ /* 0x000fe200000010ff */
[----:B------:R-:W-:Y:S01]  /*9460*/  UIADD3 UR4, UPT, UPT, UR44, 0xa8, URZ ;  /* 0x000000a82c047890 */ /* 0x000fe2000fffe0ff */
[----:B------:R-:W-:Y:S01]  /*9470*/  ISETP.NE.AND P0, PT, R189, RZ, PT ;  /* 0x000000ffbd00720c */ /* 0x000fe20003f05270 */
[----:B------:R-:W-:Y:S01]  /*9480*/  FFMA R8, R133, R18, R8 ;  /* 0x0000001285087223 */ /* 0x000fe20000000008 */
[----:B------:R-:W-:Y:S01]  /*9490*/  LOP3.LUT R18, R165, 0xffff0000, RZ, 0xc0, !PT ;  /* 0xffff0000a5127812 */ /* 0x000fe200078ec0ff */
[----:B------:R-:W-:Y:S01]  /*94a0*/  FFMA R9, R133, R20, R9 ;  /* 0x0000001485097223 */ /* 0x000fe20000000009 */
[----:B------:R-:W-:Y:S01]  /*94b0*/  LOP3.LUT R20, R167, 0xffff0000, RZ, 0xc0, !PT ;  /* 0xffff0000a7147812 */ /* 0x000fe200078ec0ff */
[----:B-1----:R-:W-:Y:S01]  /*94c0*/  UPRMT UR4, UR5, 0x654, UR4 ;  /* 0x0000065405047896 */ /* 0x002fe20008000004 */
[----:B------:R-:W-:Y:S01]  /*94d0*/  NOP ;  /* 0x0000000000007918 */ /* 0x000fe20000000000 */
[C---:B------:R-:W-:Y:S01]  /*94e0*/  FMUL R10, R130.reuse, R32 ;  /* 0x00000020820a7220 */ /* 0x040fe20000400000 */
[----:B------:R-:W-:Y:S01]  /*94f0*/  F2FP.BF16.F32.PACK_AB R91, R9, R8 ;  /* 0x00000008095b723e */ /* 0x000fe200000010ff */
[C---:B------:R-:W-:Y:S01]  /*9500*/  FMUL R11, R130.reuse, R33 ;  /* 0x00000021820b7220 */ /* 0x040fe20000400000 */
[C---:B------:R-:W-:Y:S01]  /*9510*/  FMUL R12, R130.reuse, R34 ;  /* 0x00000022820c7220 */ /* 0x040fe20000400000 */
[----:B------:R-:W-:Y:S01]  /*9520*/  FMUL R13, R130, R35 ;  /* 0x00000023820d7220 */ /* 0x000fe20000400000 */
[----:B------:R-:W-:Y:S01]  /*9530*/  FFMA R10, R133, R19, R10 ;  /* 0x00000013850a7223 */ /* 0x000fe2000000000a */
[----:B------:R-:W-:Y:S01]  /*9540*/  SHF.L.U32 R19, R167, 0x10, RZ ;  /* 0x00000010a7137819 */ /* 0x000fe200000006ff */
[----:B------:R-:W-:Y:S01]  /*9550*/  SYNCS.ARRIVE.TRANS64.RED.A1T0 RZ, [UR4], RZ ;  /* 0x000000ffffff79a7 */ /* 0x000fe20008100404 */
[----:B------:R1:W-:Y:S01]  /*9560*/  @!P1 STS.128 [R188+0x2000], R88 ;  /* 0x00200058bc009388 */ /* 0x0003e20000000c00 */
[C---:B------:R-:W-:Y:S01]  /*9570*/  FFMA R11, R133.reuse, R16, R11 ;  /* 0x00000010850b7223 */ /* 0x040fe2000000000b */
[C---:B------:R-:W-:Y:S01]  /*9580*/  FFMA R12, R133.reuse, R15, R12 ;  /* 0x0000000f850c7223 */ /* 0x040fe2000000000c */
[----:B------:R-:W-:Y:S01]  /*9590*/  FFMA R13, R133, R18, R13 ;  /* 0x00000012850d7223 */ /* 0x000fe2000000000d */
[----:B------:R-:W-:Y:S01]  /*95a0*/  LOP3.LUT R18, R166, 0xffff0000, RZ, 0xc0, !PT ;  /* 0xffff0000a6127812 */ /* 0x000fe200078ec0ff */
[C---:B------:R-:W-:Y:S01]  /*95b0*/  FMUL R14, R130.reuse, R36 ;  /* 0x00000024820e7220 */ /* 0x040fe20000400000 */
[----:B------:R-:W-:Y:S01]  /*95c0*/  F2FP.BF16.F32.PACK_AB R92, R11, R10 ;  /* 0x0000000a0b5c723e */ /* 0x000fe200000010ff */
[----:B------:R-:W-:Y:S01]  /*95d0*/  FMUL R15, R130, R37 ;  /* 0x00000025820f7220 */ /* 0x000fe20000400000 */
[----:B------:R-:W-:Y:S01]  /*95e0*/  SHF.L.U32 R11, R160, 0x10, RZ ;  /* 0x00000010a00b7819 */ /* 0x000fe200000006ff */
[----:B------:R-:W-:Y:S01]  /*95f0*/  FFMA R14, R133, R17, R14 ;  /* 0x00000011850e7223 */ /* 0x000fe2000000000e */
[----:B------:R-:W-:Y:S01]  /*9600*/  F2FP.BF16.F32.PACK_AB R93, R13, R12 ;  /* 0x0000000c0d5d723e */ /* 0x000fe200000010ff */
[----:B------:R-:W-:Y:S01]  /*9610*/  FMUL R16, R130, R38 ;  /* 0x0000002682107220 */ /* 0x000fe20000400000 */
[----:B------:R-:W-:Y:S01]  /*9620*/  LOP3.LUT R12, R160, 0xffff0000, RZ, 0xc0, !PT ;  /* 0xffff0000a00c7812 */ /* 0x000fe200078ec0ff */
[----:B------:R-:W-:Y:S01]  /*9630*/  FMUL R17, R130, R39 ;  /* 0x0000002782117220 */ /* 0x000fe20000400000 */
[----:B------:R-:W-:Y:S01]  /*9640*/  SHF.L.U32 R13, R161, 0x10, RZ ;  /* 0x00000010a10d7819 */ /* 0x000fe200000006ff */
[C---:B------:R-:W-:Y:S01]  /*9650*/  FFMA R15, R133.reuse, R18, R15 ;  /* 0x00000012850f7223 */ /* 0x040fe2000000000f */
[----:B------:R-:W-:Y:S01]  /*9660*/  LOP3.LUT R18, R158, 0xffff0000, RZ, 0xc0, !PT ;  /* 0xffff00009e127812 */ /* 0x000fe200078ec0ff */
[C---:B------:R-:W-:Y:S01]  /*9670*/  FFMA R16, R133.reuse, R19, R16 ;  /* 0x0000001385107223 */ /* 0x040fe20000000010 */
[C---:B------:R-:W-:Y:S01]  /*9680*/  FMUL R8, R130.reuse, R40 ;  /* 0x0000002882087220 */ /* 0x040fe20000400000 */
[----:B------:R-:W-:Y:S01]  /*9690*/  FFMA R17, R133, R20, R17 ;  /* 0x0000001485117223 */ /* 0x000fe20000000011 */
[----:B------:R-:W-:Y:S01]  /*96a0*/  F2FP.BF16.F32.PACK_AB R94, R15, R14 ;  /* 0x0000000e0f5e723e */ /* 0x000fe200000010ff */
[C---:B------:R-:W-:Y:S01]  /*96b0*/  FMUL R9, R130.reuse, R41 ;  /* 0x0000002982097220 */ /* 0x040fe20000400000 */
[----:B------:R-:W-:Y:S01]  /*96c0*/  LOP3.LUT R14, R161, 0xffff0000, RZ, 0xc0, !PT ;  /* 0xffff0000a10e7812 */ /* 0x000fe200078ec0ff */
[----:B------:R-:W-:Y:S01]  /*96d0*/  FFMA R8, R133, R11, R8 ;  /* 0x0000000b85087223 */ /* 0x000fe20000000008 */
[----:B------:R-:W-:Y:S01]  /*96e0*/  F2FP.BF16.F32.PACK_AB R95, R17, R16 ;  /* 0x00000010115f723e */ /* 0x000fe200000010ff */
[----:B------:R-:W-:Y:S01]  /*96f0*/  FMUL R10, R130, R42 ;  /* 0x0000002a820a7220 */ /* 0x000fe20000400000 */
[----:B------:R-:W-:Y:S01]  /*9700*/  SHF.L.U32 R15, R162, 0x10, RZ ;  /* 0x00000010a20f7819 */ /* 0x000fe200000006ff */
[----:B------:R-:W-:Y:S01]  /*9710*/  FMUL R11, R130, R43 ;  /* 0x0000002b820b7220 */ /* 0x000fe20000400000 */
[----:B------:R-:W-:Y:S01]  /*9720*/  LOP3.LUT R16, R157, 0xffff0000, RZ, 0xc0, !PT ;  /* 0xffff00009d107812 */ /* 0x000fe200078ec0ff */
[----:B------:R-:W-:Y:S01]  /*9730*/  FFMA R9, R133, R12, R9 ;  /* 0x0000000c85097223 */ /* 0x000fe20000000009 */
[----:B------:R-:W-:Y:S01]  /*9740*/  SHF.L.U32 R17, R159, 0x10, RZ ;  /* 0x000000109f117819 */ /* 0x000fe200000006ff */
[----:B------:R-:W-:Y:S01]  /*9750*/  FFMA R10, R133, R13, R10 ;  /* 0x0000000d850a7223 */ /* 0x000fe2000000000a */
[----:B------:R-:W-:Y:S01]  /*9760*/  LOP3.LUT R20, R159, 0xffff0000, RZ, 0xc0, !PT ;  /* 0xffff00009f147812 */ /* 0x000fe200078ec0ff */
[----:B------:R-:W-:Y:S01]  /*9770*/  FFMA R11, R133, R14, R11 ;  /* 0x0000000e850b7223 */ /* 0x000fe2000000000b */
[----:B------:R-:W-:Y:S01]  /*9780*/  LOP3.LUT R14, R162, 0xffff0000, RZ, 0xc0, !PT ;  /* 0xffff0000a20e7812 */ /* 0x000fe200078ec0ff */
[C---:B------:R-:W-:Y:S01]  /*9790*/  FMUL R12, R130.reuse, R44 ;  /* 0x0000002c820c7220 */ /* 0x040fe20000400000 */
[----:B-1----:R-:W-:Y:S01]  /*97a0*/  F2FP.BF16.F32.PACK_AB R88, R9, R8 ;  /* 0x000000080958723e */ /* 0x002fe200000010ff */
[----:B------:R1:W-:Y:S01]  /*97b0*/  @!P1 STS.128 [R198+0x2010], R92 ;  /* 0x0020105cc6009388 */ /* 0x0003e20000000c00 */
[----:B------:R-:W-:Y:S01]  /*97c0*/  F2FP.BF16.F32.PACK_AB R89, R11, R10 ;  /* 0x0000000a0b59723e */ /* 0x000fe200000010ff */
[----:B------:R-:W-:Y:S01]  /*97d0*/  FMUL R13, R130, R45 ;  /* 0x0000002d820d7220 */ /* 0x000fe20000400000 */
[----:B------:R-:W-:Y:S01]  /*97e0*/  SHF.L.U32 R11, R163, 0x10, RZ ;  /* 0x00000010a30b7819 */ /* 0x000fe200000006ff */
[C---:B------:R-:W-:Y:S01]  /*97f0*/  FFMA R12, R133.reuse, R15, R12 ;  /* 0x0000000f850c7223 */ /* 0x040fe2000000000c */
[----:B------:R-:W-:Y:S01]  /*9800*/  SHF.L.U32 R15, R156, 0x10, RZ ;  /* 0x000000109c0f7819 */ /* 0x000fe200000006ff */
[----:B------:R-:W-:Y:S01]  /*9810*/  FFMA R13, R133, R14, R13 ;  /* 0x0000000e850d7223 */ /* 0x000fe2000000000d */
[----:B------:R-:W-:Y:S01]  /*9820*/  LOP3.LUT R14, R163, 0xffff0000, RZ, 0xc0, !PT ;  /* 0xffff0000a30e7812 */ /* 0x000fe200078ec0ff */
[C---:B------:R-:W-:Y:S01]  /*9830*/  FMUL R8, R130.reuse, R46 ;  /* 0x0000002e82087220 */ /* 0x040fe20000400000 */
[C---:B------:R-:W-:Y:S01]  /*9840*/  FMUL R9, R130.reuse, R47 ;  /* 0x0000002f82097220 */ /* 0x040fe20000400000 */
[----:B------:R-:W-:Y:S01]  /*9850*/  FMUL R10, R130, R48 ;  /* 0x00000030820a7220 */ /* 0x000fe20000400000 */
[----:B------:R-:W-:Y:S01]  /*9860*/  F2FP.BF16.F32.PACK_AB R90, R13, R12 ;  /* 0x0000000c0d5a723e */ /* 0x000fe200000010ff */
[C---:B------:R-:W-:Y:S01]  /*9870*/  FFMA R8, R133.reuse, R11, R8 ;  /* 0x0000000b85087223 */ /* 0x040fe20000000008 */
[C---:B------:R-:W-:Y:S01]  /*9880*/  FFMA R9, R133.reuse, R14, R9 ;  /* 0x0000000e85097223 */ /* 0x040fe20000000009 */
[----:B------:R-:W-:Y:S01]  /*9890*/  LOP3.LUT R14, R156, 0xffff0000, RZ, 0xc0, !PT ;  /* 0xffff00009c0e7812 */ /* 0x000fe200078ec0ff */
[----:B------:R-:W-:Y:S01]  /*98a0*/  FFMA R10, R133, R15, R10 ;  /* 0x0000000f850a7223 */ /* 0x000fe2000000000a */
[----:B------:R-:W-:Y:S01]  /*98b0*/  SHF.L.U32 R15, R157, 0x10, RZ ;  /* 0x000000109d0f7819 */ /* 0x000fe200000006ff */
[C---:B------:R-:W-:Y:S01]  /*98c0*/  FMUL R11, R130.reuse, R49 ;  /* 0x00000031820b7220 */ /* 0x040fe20000400000 */
[----:B------:R-:W-:Y:S01]  /*98d0*/  F2FP.BF16.F32.PACK_AB R91, R9, R8 ;  /* 0x00000008095b723e */ /* 0x000fe200000010ff */
[C---:B------:R-:W-:Y:S01]  /*98e0*/  FMUL R12, R130.reuse, R50 ;  /* 0x00000032820c7220 */ /* 0x040fe20000400000 */
[C---:B------:R-:W-:Y:S01]  /*98f0*/  FMUL R13, R130.reuse, R51 ;  /* 0x00000033820d7220 */ /* 0x040fe20000400000 */
[C---:B------:R-:W-:Y:S01]  /*9900*/  FFMA R11, R133.reuse, R14, R11 ;  /* 0x0000000e850b7223 */ /* 0x040fe2000000000b */
[----:B------:R-:W-:Y:S01]  /*9910*/  FMUL R8, R130, R52 ;  /* 0x0000003482087220 */ /* 0x000fe20000400000 */
[C---:B------:R-:W-:Y:S01]  /*9920*/  FFMA R12, R133.reuse, R15, R12 ;  /* 0x0000000f850c7223 */ /* 0x040fe2000000000c */
[C---:B------:R-:W-:Y:S01]  /*9930*/  FFMA R13, R133.reuse, R16, R13 ;  /* 0x00000010850d7223 */ /* 0x040fe2000000000d */
[----:B------:R-:W-:Y:S01]  /*9940*/  SHF.L.U32 R16, R158, 0x10, RZ ;  /* 0x000000109e107819 */ /* 0x000fe200000006ff */
[C---:B------:R-:W-:Y:S01]  /*9950*/  FMUL R9, R130.reuse, R53 ;  /* 0x0000003582097220 */ /* 0x040fe20000400000 */
[C---:B------:R-:W-:Y:S01]  /*9960*/  FMUL R14, R130.reuse, R54 ;  /* 0x00000036820e7220 */ /* 0x040fe20000400000 */
[----:B------:R-:W-:Y:S01]  /*9970*/  FMUL R15, R130, R55 ;  /* 0x00000037820f7220 */ /* 0x000fe20000400000 */
[----:B------:R2:W-:Y:S01]  /*9980*/  @!P1 STS.128 [R196+0x2020], R88 ;  /* 0x00202058c4009388 */ /* 0x0005e20000000c00 */
[----:B------:R-:W-:Y:S01]  /*9990*/  FFMA R8, R133, R16, R8 ;  /* 0x0000001085087223 */ /* 0x000fe20000000008 */
[----:B-1----:R-:W-:Y:S01]  /*99a0*/  F2FP.BF16.F32.PACK_AB R93, R13, R12 ;  /* 0x0000000c0d5d723e */ /* 0x002fe200000010ff */
[C---:B------:R-:W-:Y:S01]  /*99b0*/  FFMA R9, R133.reuse, R18, R9 ;  /* 0x0000001285097223 */ /* 0x040fe20000000009 */
[C---:B------:R-:W-:Y:S01]  /*99c0*/  LOP3.LUT R12, R152.reuse, 0xffff0000, RZ, 0xc0, !PT ;  /* 0xffff0000980c7812 */ /* 0x040fe200078ec0ff */
[C---:B------:R-:W-:Y:S01]  /*99d0*/  FFMA R14, R133.reuse, R17, R14 ;  /* 0x00000011850e7223 */ /* 0x040fe2000000000e */
[----:B------:R-:W-:Y:S01]  /*99e0*/  SHF.L.U32 R17, R152, 0x10, RZ ;  /* 0x0000001098117819 */ /* 0x000fe200000006ff */
[----:B------:R-:W-:Y:S01]  /*99f0*/  FFMA R15, R133, R20, R15 ;  /* 0x00000014850f7223 */ /* 0x000fe2000000000f */
[----:B------:R-:W-:Y:S01]  /*9a00*/  F2FP.BF16.F32.PACK_AB R94, R9, R8 ;  /* 0x00000008095e723e */ /* 0x000fe200000010ff */
        /* <DEDUP_REMOVED lines=9> */
[----:B------:R-:W-:Y:S01]  /*9aa0*/  SHF.L.U32 R18, R154, 0x10, RZ ;  /* 0x000000109a127819 */ /* 0x000fe200000006ff */
[----:B------:R-:W-:Y:S01]  /*9ab0*/  FMUL R10, R130, R59 ;  /* 0x0000003b820a7220 */ /* 0x000fe20000400000 */
[----:B------:R-:W-:Y:S01]  /*9ac0*/  LOP3.LUT R15, R154, 0xffff0000, RZ, 0xc0, !PT ;  /* 0xffff00009a0f7812 */ /* 0x000fe200078ec0ff */
[----:B------:R-:W-:Y:S01]  /*9ad0*/  FMUL R11, R130, R60 ;  /* 0x0000003c820b7220 */ /* 0x000fe20000400000 */
[----:B------:R-:W-:Y:S01]  /*9ae0*/  LOP3.LUT R17, R155, 0xffff0000, RZ, 0xc0, !PT ;  /* 0xffff00009b117812 */ /* 0x000fe200078ec0ff */
[C---:B------:R-:W-:Y:S01]  /*9af0*/  FFMA R9, R133.reuse, R14, R9 ;  /* 0x0000000e85097223 */ /* 0x040fe20000000009 */
[----:B------:R-:W-:Y:S01]  /*9b00*/  F2FP.BF16.F32.PACK_AB R96, R8, R16 ;  /* 0x000000100860723e */ /* 0x000fe200000010ff */
[----:B------:R-:W-:Y:S01]  /*9b10*/  FFMA R10, R133, R13, R10 ;  /* 0x0000000d850a7223 */ /* 0x000fe2000000000a */
[----:B------:R-:W-:Y:S01]  /*9b20*/  LOP3.LUT R16, R141, 0xffff0000, RZ, 0xc0, !PT ;  /* 0xffff00008d107812 */ /* 0x000fe200078ec0ff */
[C---:B------:R-:W-:Y:S01]  /*9b30*/  FMUL R12, R130.reuse, R61 ;  /* 0x0000003d820c7220 */ /* 0x040fe20000400000 */
[----:B------:R-:W-:Y:S01]  /*9b40*/  LOP3.LUT R20, R147, 0xffff0000, RZ, 0xc0, !PT ;  /* 0xffff000093147812 */ /* 0x000fe200078ec0ff */
[----:B------:R-:W-:Y:S01]  /*9b50*/  FFMA R11, R133, R18, R11 ;  /* 0x00000012850b7223 */ /* 0x000fe2000000000b */
[----:B------:R-:W-:Y:S01]  /*9b60*/  SHF.L.U32 R18, R155, 0x10, RZ ;  /* 0x000000109b127819 */ /* 0x000fe200000006ff */
[----:B------:R-:W-:Y:S01]  /*9b70*/  FMUL R13, R130, R62 ;  /* 0x0000003e820d7220 */ /* 0x000fe20000400000 */
[----:B------:R-:W-:Y:S01]  /*9b80*/  F2FP.BF16.F32.PACK_AB R97, R10, R9 ;  /* 0x000000090a61723e */ /* 0x000fe200000010ff */
[C---:B------:R-:W-:Y:S01]  /*9b90*/  FFMA R12, R133.reuse, R15, R12 ;  /* 0x0000000f850c7223 */ /* 0x040fe2000000000c */
[----:B------:R-:W-:Y:S01]  /*9ba0*/  SHF.L.U32 R15, R150, 0x10, RZ ;  /* 0x00000010960f7819 */ /* 0x000fe200000006ff */
[----:B------:R-:W-:Y:S01]  /*9bb0*/  FMUL R14, R130, R63 ;  /* 0x0000003f820e7220 */ /* 0x000fe20000400000 */
[----:B------:R-:W-:Y:S01]  /*9bc0*/  FFMA R13, R133, R18, R13 ;  /* 0x00000012850d7223 */ /* 0x000fe2000000000d */
[----:B------:R-:W-:Y:S01]  /*9bd0*/  LOP3.LUT R18, R145, 0xffff0000, RZ, 0xc0, !PT ;  /* 0xffff000091127812 */ /* 0x000fe200078ec0ff */
[----:B------:R1:W-:Y:S01]  /*9be0*/  @!P1 STS.128 [R195+0x2010], R92 ;  /* 0x0020105cc3009388 */ /* 0x0003e20000000c00 */
[----:B------:R-:W-:Y:S01]  /*9bf0*/  F2FP.BF16.F32.PACK_AB R98, R12, R11 ;  /* 0x0000000b0c62723e */ /* 0x000fe200000010ff */
[C---:B------:R-:W-:Y:S01]  /*9c00*/  FFMA R14, R133.reuse, R17, R14 ;  /* 0x00000011850e7223 */ /* 0x040fe2000000000e */
[----:B------:R-:W-:Y:S01]  /*9c10*/  SHF.L.U32 R11, R148, 0x10, RZ ;  /* 0x00000010940b7819 */ /* 0x000fe200000006ff */
[----:B------:R-:W-:Y:S01]  /*9c20*/  FMUL R8, R130, R64 ;  /* 0x0000004082087220 */ /* 0x000fe20000400000 */
[----:B------:R-:W-:Y:S01]  /*9c30*/  LOP3.LUT R12, R148, 0xffff0000, RZ, 0xc0, !PT ;  /* 0xffff0000940c7812 */ /* 0x000fe200078ec0ff */
[----:B------:R-:W-:Y:S01]  /*9c40*/  FMUL R9, R130, R65 ;  /* 0x0000004182097220 */ /* 0x000fe20000400000 */
[----:B------:R-:W-:Y:S01]  /*9c50*/  F2FP.BF16.F32.PACK_AB R99, R14, R13 ;  /* 0x0000000d0e63723e */ /* 0x000fe200000010ff */
[----:B------:R-:W-:Y:S01]  /*9c60*/  FFMA R8, R133, R11, R8 ;  /* 0x0000000b85087223 */ /* 0x000fe20000000008 */
[----:B------:R-:W-:Y:S01]  /*9c70*/  SHF.L.U32 R13, R149, 0x10, RZ ;  /* 0x00000010950d7819 */ /* 0x000fe200000006ff */
[----:B------:R-:W-:Y:S01]  /*9c80*/  FFMA R9, R133, R12, R9 ;  /* 0x0000000c85097223 */ /* 0x000fe20000000009 */
[----:B------:R-:W-:Y:S01]  /*9c90*/  LOP3.LUT R14, R149, 0xffff0000, RZ, 0xc0, !PT ;  /* 0xffff0000950e7812 */ /* 0x000fe200078ec0ff */
[C---:B------:R-:W-:Y:S01]  /*9ca0*/  FMUL R10, R130.reuse, R66 ;  /* 0x00000042820a7220 */ /* 0x040fe20000400000 */
[----:B------:R-:W-:Y:S01]  /*9cb0*/  SHF.L.U32 R17, R147, 0x10, RZ ;  /* 0x0000001093117819 */ /* 0x000fe200000006ff */
[C---:B------:R-:W-:Y:S01]  /*9cc0*/  FMUL R11, R130.reuse, R67 ;  /* 0x00000043820b7220 */ /* 0x040fe20000400000 */
[----:B--2---:R-:W-:Y:S01]  /*9cd0*/  F2FP.BF16.F32.PACK_AB R88, R9, R8 ;  /* 0x000000080958723e */ /* 0x004fe200000010ff */
[C---:B------:R-:W-:Y:S01]  /*9ce0*/  FFMA R10, R133.reuse, R13, R10 ;  /* 0x0000000d850a7223 */ /* 0x040fe2000000000a */
[----:B------:R-:W-:Y:S01]  /*9cf0*/  FMUL R12, R130, R68 ;  /* 0x00000044820c7220 */ /* 0x000fe20000400000 */
[C---:B------:R-:W-:Y:S01]  /*9d00*/  FFMA R11, R133.reuse, R14, R11 ;  /* 0x0000000e850b7223 */ /* 0x040fe2000000000b */
[----:B------:R-:W-:Y:S01]  /*9d10*/  LOP3.LUT R14, R150, 0xffff0000, RZ, 0xc0, !PT ;  /* 0xffff0000960e7812 */ /* 0x000fe200078ec0ff */
[C---:B------:R-:W-:Y:S01]  /*9d20*/  FMUL R13, R130.reuse, R69 ;  /* 0x00000045820d7220 */ /* 0x040fe20000400000 */
[----:B------:R2:W-:Y:S01]  /*9d30*/  @!P1 STS.128 [R188+0x3000], R96 ;  /* 0x00300060bc009388 */ /* 0x0005e20000000c00 */
[----:B------:R-:W-:Y:S01]  /*9d40*/  FFMA R12, R133, R15, R12 ;  /* 0x0000000f850c7223 */ /* 0x000fe2000000000c */
[----:B------:R-:W-:Y:S01]  /*9d50*/  F2FP.BF16.F32.PACK_AB R89, R11, R10 ;  /* 0x0000000a0b59723e */ /* 0x000fe200000010ff */
[----:B------:R-:W-:Y:S01]  /*9d60*/  FFMA R13, R133, R14, R13 ;  /* 0x0000000e850d7223 */ /* 0x000fe2000000000d */
[C---:B------:R-:W-:Y:S01]  /*9d70*/  SHF.L.U32 R11, R151.reuse, 0x10, RZ ;  /* 0x00000010970b7819 */ /* 0x040fe200000006ff */
[C---:B------:R-:W-:Y:S01]  /*9d80*/  FMUL R8, R130.reuse, R70 ;  /* 0x0000004682087220 */ /* 0x040fe20000400000 */
[----:B------:R-:W-:Y:S01]  /*9d90*/  LOP3.LUT R14, R151, 0xffff0000, RZ, 0xc0, !PT ;  /* 0xffff0000970e7812 */ /* 0x000fe200078ec0ff */
[----:B------:R-:W-:Y:S01]  /*9da0*/  FMUL R9, R130, R71 ;  /* 0x0000004782097220 */ /* 0x000fe20000400000 */
[----:B------:R-:W-:Y:S01]  /*9db0*/  SHF.L.U32 R15, R140, 0x10, RZ ;  /* 0x000000108c0f7819 */ /* 0x000fe200000006ff */
        /* <DEDUP_REMOVED lines=10> */
[----:B------:R-:W-:Y:S01]  /*9e60*/  FMUL R13, R130, R75 ;  /* 0x0000004b820d7220 */ /* 0x000fe20000400000 */
[C---:B------:R-:W-:Y:S01]  /*9e70*/  FFMA R11, R133.reuse, R14, R11 ;  /* 0x0000000e850b7223 */ /* 0x040fe2000000000b */
[----:B------:R-:W-:Y:S01]  /*9e80*/  SHF.L.U32 R14, R142, 0x10, RZ ;  /* 0x000000108e0e7819 */ /* 0x000fe200000006ff */
[C---:B------:R-:W-:Y:S01]  /*9e90*/  FFMA R12, R133.reuse, R15, R12 ;  /* 0x0000000f850c7223 */ /* 0x040fe2000000000c */
[----:B------:R-:W-:Y:S01]  /*9ea0*/  SHF.L.U32 R15, R144, 0x10, RZ ;  /* 0x00000010900f7819 */ /* 0x000fe200000006ff */
[----:B------:R-:W-:Y:S01]  /*9eb0*/  FFMA R13, R133, R16, R13 ;  /* 0x00000010850d7223 */ /* 0x000fe2000000000d */
[----:B------:R-:W-:Y:S01]  /*9ec0*/  LOP3.LUT R16, R142, 0xffff0000, RZ, 0xc0, !PT ;  /* 0xffff00008e107812 */ /* 0x000fe200078ec0ff */
[----:B------:R4:W-:Y:S01]  /*9ed0*/  @!P1 STS.128 [R198+0x3010], R88 ;  /* 0x00301058c6009388 */ /* 0x0009e20000000c00 */
[----:B-1----:R-:W-:Y:S01]  /*9ee0*/  F2FP.BF16.F32.PACK_AB R92, R11, R10 ;  /* 0x0000000a0b5c723e */ /* 0x002fe200000010ff */
[C---:B------:R-:W-:Y:S01]  /*9ef0*/  FMUL R8, R130.reuse, R76 ;  /* 0x0000004c82087220 */ /* 0x040fe20000400000 */
[----:B------:R-:W-:Y:S01]  /*9f00*/  F2FP.BF16.F32.PACK_AB R93, R13, R12 ;  /* 0x0000000c0d5d723e */ /* 0x000fe200000010ff */
[C---:B------:R-:W-:Y:S01]  /*9f10*/  FMUL R9, R130.reuse, R77 ;  /* 0x0000004d82097220 */ /* 0x040fe20000400000 */
[----:B------:R-:W-:Y:S01]  /*9f20*/  SHF.L.U32 R13, R143, 0x10, RZ ;  /* 0x000000108f0d7819 */ /* 0x000fe200000006ff */
[----:B------:R-:W-:Y:S01]  /*9f30*/  FFMA R8, R133, R14, R8 ;  /* 0x0000000e85087223 */ /* 0x000fe20000000008 */
[----:B------:R-:W-:Y:S01]  /*9f40*/  LOP3.LUT R14, R143, 0xffff0000, RZ, 0xc0, !PT ;  /* 0xffff00008f0e7812 */ /* 0x000fe200078ec0ff */
[----:B------:R-:W1:Y:S01]  /*9f50*/  S2R R200, SR_CgaCtaId ;  /* 0x0000000000c87919 */ /* 0x000e620000008800 */
[C---:B------:R-:W-:Y:S01]  /*9f60*/  FMUL R10, R130.reuse, R78 ;  /* 0x0000004e820a7220 */ /* 0x040fe20000400000 */
[----:B------:R-:W-:Y:S01]  /*9f70*/  FFMA R9, R133, R16, R9 ;  /* 0x0000001085097223 */ /* 0x000fe20000000009 */
[----:B------:R-:W-:Y:S01]  /*9f80*/  SHF.L.U32 R16, R145, 0x10, RZ ;  /* 0x0000001091107819 */ /* 0x000fe200000006ff */
[C---:B------:R-:W-:Y:S01]  /*9f90*/  FMUL R11, R130.reuse, R79 ;  /* 0x0000004f820b7220 */ /* 0x040fe20000400000 */
[----:B------:R-:W-:Y:S01]  /*9fa0*/  FFMA R10, R133, R13, R10 ;  /* 0x0000000d850a7223 */ /* 0x000fe2000000000a */
[----:B------:R-:W-:Y:S01]  /*9fb0*/  FMUL R12, R130, R80 ;  /* 0x00000050820c7220 */ /* 0x000fe20000400000 */
[----:B------:R-:W-:Y:S01]  /*9fc0*/  F2FP.BF16.F32.PACK_AB R94, R9, R8 ;  /* 0x00000008095e723e */ /* 0x000fe200000010ff */
[C---:B------:R-:W-:Y:S01]  /*9fd0*/  FFMA R11, R133.reuse, R14, R11 ;  /* 0x0000000e850b7223 */ /* 0x040fe2000000000b */
[----:B------:R-:W-:Y:S01]  /*9fe0*/  LOP3.LUT R14, R144, 0xffff0000, RZ, 0xc0, !PT ;  /* 0xffff0000900e7812 */ /* 0x000fe200078ec0ff */
[C---:B------:R-:W-:Y:S01]  /*9ff0*/  FMUL R8, R130.reuse, R81 ;  /* 0x0000005182087220 */ /* 0x040fe20000400000 */
[C---:B------:R-:W-:Y:S01]  /*a000*/  FMUL R9, R130.reuse, R82 ;  /* 0x0000005282097220 */ /* 0x040fe20000400000 */
[----:B------:R-:W-:Y:S01]  /*a010*/  FMUL R13, R130, R83 ;  /* 0x00000053820d7220 */ /* 0x000fe20000400000 */
[C---:B------:R-:W-:Y:S01]  /*a020*/  FFMA R12, R133.reuse, R15, R12 ;  /* 0x0000000f850c7223 */ /* 0x040fe2000000000c */
[C---:B------:R-:W-:Y:S01]  /*a030*/  FFMA R8, R133.reuse, R14, R8 ;  /* 0x0000000e85087223 */ /* 0x040fe20000000008 */
[----:B------:R-:W-:Y:S01]  /*a040*/  FFMA R9, R133, R16, R9 ;  /* 0x0000001085097223 */ /* 0x000fe20000000009 */
[----:B------:R-:W-:Y:S01]  /*a050*/  F2FP.BF16.F32.PACK_AB R95, R11, R10 ;  /* 0x0000000a0b5f723e */ /* 0x000fe200000010ff */
[C---:B------:R-:W-:Y:S01]  /*a060*/  FFMA R13, R133.reuse, R18, R13 ;  /* 0x00000012850d7223 */ /* 0x040fe2000000000d */
[----:B------:R-:W-:Y:S01]  /*a070*/  SHF.L.U32 R16, R146, 0x10, RZ ;  /* 0x0000001092107819 */ /* 0x000fe200000006ff */
[----:B------:R-:W-:Y:S01]  /*a080*/  FMUL R10, R130, R84 ;  /* 0x00000054820a7220 */ /* 0x000fe20000400000 */
[----:B------:R-:W-:Y:S01]  /*a090*/  LOP3.LUT R18, R146, 0xffff0000, RZ, 0xc0, !PT ;  /* 0xffff000092127812 */ /* 0x000fe200078ec0ff */
[----:B------:R4:W-:Y:S01]  /*a0a0*/  @!P1 STS.128 [R196+0x3020], R92 ;  /* 0x0030205cc4009388 */ /* 0x0009e20000000c00 */
[C---:B------:R-:W-:Y:S01]  /*a0b0*/  FMUL R11, R130.reuse, R85 ;  /* 0x00000055820b7220 */ /* 0x040fe20000400000 */
[C---:B------:R-:W-:Y:S01]  /*a0c0*/  FMUL R14, R130.reuse, R86 ;  /* 0x00000056820e7220 */ /* 0x040fe20000400000 */
[----:B------:R-:W-:Y:S01]  /*a0d0*/  FMUL R15, R130, R87 ;  /* 0x00000057820f7220 */ /* 0x000fe20000400000 */
[C---:B------:R-:W-:Y:S01]  /*a0e0*/  FFMA R10, R133.reuse, R16, R10 ;  /* 0x00000010850a7223 */ /* 0x040fe2000000000a */
[C---:B------:R-:W-:Y:S01]  /*a0f0*/  FFMA R11, R133.reuse, R18, R11 ;  /* 0x00000012850b7223 */ /* 0x040fe2000000000b */
[C---:B------:R-:W-:Y:S01]  /*a100*/  FFMA R14, R133.reuse, R17, R14 ;  /* 0x00000011850e7223 */ /* 0x040fe2000000000e */
[----:B------:R-:W-:Y:S01]  /*a110*/  FFMA R15, R133, R20, R15 ;  /* 0x00000014850f7223 */ /* 0x000fe2000000000f */
[----:B--2---:R-:W-:Y:S01]  /*a120*/  F2FP.BF16.F32.PACK_AB R96, R8, R12 ;  /* 0x0000000c0860723e */ /* 0x004fe200000010ff */
[----:B------:R-:W-:Y:S01]  /*a130*/  BSSY.RECONVERGENT B0, `(.L_x_125) ;  /* 0x0000021000007945 */ /* 0x000fe20003800200 */
[----:B------:R-:W-:Y:S02]  /*a140*/  F2FP.BF16.F32.PACK_AB R97, R13, R9 ;  /* 0x000000090d61723e */ /* 0x000fe400000010ff */
[----:B------:R-:W-:Y:S02]  /*a150*/  F2FP.BF16.F32.PACK_AB R98, R11, R10 ;  /* 0x0000000a0b62723e */ /* 0x000fe400000010ff */
[----:B------:R-:W-:Y:S02]  /*a160*/  F2FP.BF16.F32.PACK_AB R99, R15, R14 ;  /* 0x0000000e0f63723e */ /* 0x000fe400000010ff */
[----:B------:R-:W-:Y:S02]  /*a170*/  MOV R12, UR47 ;  /* 0x0000002f000c7c02 */ /* 0x000fe40008000f00 */
[----:B------:R-:W-:Y:S01]  /*a180*/  LEA R11, R137, UR44, 0x3 ;  /* 0x0000002c890b7c11 */ /* 0x000fe2000f8e18ff */
[----:B------:R4:W-:Y:S01]  /*a190*/  @!P1 STS.128 [R195+0x3010], R96 ;  /* 0x00301060c3009388 */ /* 0x0009e20000000c00 */
[----:B------:R-:W-:Y:S04]  /*a1a0*/  @P2 LEA R12, R12, UR44, 0x3 ;  /* 0x0000002c0c0c2c11 */ /* 0x000fe8000f8e18ff */
[----:B------:R-:W-:Y:S02]  /*a1b0*/  @P2 IADD3 R13, PT, PT, R12, 0x50, RZ ;  /* 0x000000500c0d2810 */ /* 0x000fe40007ffe0ff */
[----:B------:R-:W-:Y:S01]  /*a1c0*/  @P2 SHF.L.U32 R12, RZ, 0x1f, RZ ;  /* 0x0000001fff0c2819 */ /* 0x000fe200000006ff */
[----:B------:R-:W-:Y:S01]  /*a1d0*/  @!PT LDS RZ, [RZ] ;  /* 0x00000000fffff984 */ /* 0x000fe20000000800 */
[----:B------:R-:W-:Y:S01]  /*a1e0*/  @!PT LDS RZ, [RZ] ;  /* 0x00000000fffff984 */ /* 0x000fe20000000800 */
[----:B------:R-:W-:Y:S01]  /*a1f0*/  @!PT LDS RZ, [RZ] ;  /* 0x00000000fffff984 */ /* 0x000fe20000000800 */
[----:B------:R-:W-:Y:S01]  /*a200*/  @!PT LDS RZ, [RZ] ;  /* 0x00000000fffff984 */ /* 0x000fe20000000800 */
[----:B------:R2:W-:Y:S06]  /*a210*/  MEMBAR.ALL.CTA ;  /* 0x0000000000007992 */ /* 0x0005ec0000008000 */
[----:B--2---:R-:W2:Y:S01]  /*a220*/  FENCE.VIEW.ASYNC.S ;  /* 0x00000000000073c6 */ /* 0x004ea20000000000 */
[----:B-1----:R-:W-:Y:S01]  /*a230*/  @P2 PRMT R13, R200, 0x654, R13 ;  /* 0x00000654c80d2816 */ /* 0x002fe2000000000d */
[----:B--2---:R-:W-:Y:S06]  /*a240*/  BAR.SYNC.DEFER_BLOCKING 0x1, 0x80 ;  /* 0x0042000000007b1d */ /* 0x004fec0000010000 */
[----:B------:R-:W-:Y:S05]  /*a250*/  @P0 BRA `(.L_x_126) ;  /* 0x0000000000380947 */ /* 0x000fea0003800000 */
[----:B------:R-:W-:Y:S01]  /*a260*/  R2UR UR9, R212 ;  /* 0x00000000d40972ca */ /* 0x000fe200000e0000 */
[----:B------:R-:W-:Y:S02]  /*a270*/  UIADD3 UR4, UP0, UPT, UR54, 0xa80, URZ ;  /* 0x00000a8036047890 */ /* 0x000fe4000ff1e0ff */
[----:B------:R-:W-:Y:S02]  /*a280*/  UIADD3 UR10, UPT, UPT, UR50, 0x40, URZ ;  /* 0x00000040320a7890 */ /* 0x000fe4000fffe0ff */
[----:B------:R-:W-:Y:S02]  /*a290*/  UIADD3 UR8, UPT, UPT, UR44, 0x2200, URZ ;  /* 0x000022002c087890 */ /* 0x000fe4000fffe0ff */
[----:B------:R-:W-:Y:S01]  /*a2a0*/  UIADD3.X UR5, UPT, UPT, URZ, UR55, URZ, UP0, !UPT ;  /* 0x00000037ff057290 */ /* 0x000fe200087fe4ff */
[----:B------:R-:W-:Y:S01]  /*a2b0*/  UMOV UR11, UR36 ;  /* 0x00000024000b7c82 */ /* 0x000fe20008000000 */
[----:B------:R-:W-:Y:S01]  /*a2c0*/  UIADD3 UR12, UPT, UPT, UR44, 0x3200, URZ ;  /* 0x000032002c0c7890 */ /* 0x000fe2000fffe0ff */
[----:B------:R-:W-:Y:S03]  /*a2d0*/  UMOV UR15, UR36 ;  /* 0x00000024000f7c82 */ /* 0x000fe60008000000 */
[----:B------:R-:W-:Y:S01]  /*a2e0*/  UIADD3 UR13, UPT, UPT, UR9, 0x80, URZ ;  /* 0x00000080090d7890 */ /* 0x000fe2000fffe0ff */
[----:B------:R-:W-:Y:S02]  /*a2f0*/  UMOV UR14, UR10 ;  /* 0x0000000a000e7c82 */ /* 0x000fe40008000000 */
[----:B------:R1:W-:Y:S06]  /*a300*/  UTMASTG.3D [UR8], [UR4] ;  /* 0x00000008040073b5 */ /* 0x0003ec0008010000 */
[----:B------:R1:W-:Y:S01]  /*a310*/  UTMASTG.3D [UR12], [UR4] ;  /* 0x0000000c040073b5 */ /* 0x0003e20008010000 */
[----:B------:R0:W-:Y:S01]  /*a320*/  UTMACMDFLUSH ;  /* 0x00000000000079b7 */ /* 0x0001e20000000000 */
[----:B-1----:R-:W-:Y:S04]  /*a330*/  DEPBAR.LE SB0, 0x1 ;  /* 0x000080400000791a */ /* 0x002fe80000000000 */
.L_x_126:
[----:B------:R-:W-:Y:S05]  /*a340*/  BSYNC.RECONVERGENT B0 ;  /* 0x0000000000007941 */ /* 0x000fea0003800200 */
.L_x_125:
[----:B------:R-:W-:Y:S01]  /*a350*/  BAR.SYNC.DEFER_BLOCKING 0x1, 0x80 ;  /* 0x0042000000007b1d */ /* 0x000fe20000010000 */
[----:B------:R-:W-:Y:S02]  /*a360*/  UISETP.NE.AND UP0, UPT, UR43, URZ, UPT ;  /* 0x000000ff2b00728c */ /* 0x000fe4000bf05270 */
[----:B------:R-:W-:Y:S03]  /*a370*/  UIADD3 UR5, UPT, UPT, UR47, 0x1, URZ ;  /* 0x000000012f057890 */ /* 0x000fe6000fffe0ff */
[----:B------:R1:W-:Y:S01]  /*a380*/  @P2 SYNCS.ARRIVE.TRANS64.RED.A1T0 RZ, [R13+URZ], RZ ;  /* 0x000000ff0dff29a7 */ /* 0x0003e200081004ff */
[----:B------:R-:W-:Y:S01]  /*a390*/  UMOV UR4, 0x40 ;  /* 0x0000004000047882 */ /* 0x000fe20000000000 */
[----:B------:R-:W-:Y:S01]  /*a3a0*/  BSSY B1, `(.L_x_127) ;  /* 0x0000021000017945 */ /* 0x000fe20003800000 */
[----:B------:R-:W-:Y:S02]  /*a3b0*/  USEL UR4, UR4, 0x20, !UP0 ;  /* 0x0000002004047887 */ /* 0x000fe4000c000000 */
[----:B------:R-:W-:Y:S02]  /*a3c0*/  UISETP.NE.AND UP0, UPT, UR5, 0x4, UPT ;  /* 0x000000040500788c */ /* 0x000fe4000bf05270 */
[----:B------:R-:W-:Y:S01]  /*a3d0*/  UIADD3 UR49, UPT, UPT, UR52, UR4, URZ ;  /* 0x0000000434317290 */ /* 0x000fe2000fffe0ff */
[----:B------:R-:W2:Y:S01]  /*a3e0*/  @P2 SYNCS.PHASECHK.TRANS64.TRYWAIT P0, [R11+URZ+0x30], R12 ;  /* 0x0000300c0b0025a7 */ /* 0x000ea200080011ff */
[----:B----4-:R-:W-:Y:S01]  /*a3f0*/  VIADD R92, R131, UR4 ;  /* 0x00000004835c7c36 */ /* 0x010fe20008000000 */
[----:B------:R-:W-:Y:S04]  /*a400*/  USEL UR46, UR5, URZ, UP0 ;  /* 0x000000ff052e7287 */ /* 0x000fe80008000000 */
[----:B------:R-:W-:Y:S04]  /*a410*/  SHF.R.U32.HI R10, RZ, 0x15, R92 ;  /* 0x00000015ff0a7819 */ /* 0x000fe8000001165c */
[----:B------:R-:W-:Y:S02]  /*a420*/  LOP3.LUT R16, R10, 0x3, RZ, 0xc0, !PT ;  /* 0x000000030a107812 */ /* 0x000fe400078ec0ff */
[----:B--2---:R-:W-:Y:S01]  /*a430*/  @P2 SEL R138, RZ, 0x1, !P0 ;  /* 0x00000001ff8a2807 */ /* 0x004fe20004000000 */
[----:B-1----:R-:W-:Y:S06]  /*a440*/  @!P2 BRA `(.L_x_128) ;  /* 0x000000000058a947 */ /* 0x002fec0003800000 */
        /* <DEDUP_REMOVED lines=8> */
[----:B------:R-:W-:Y:S04]  /*a4d0*/  SHF.L.U32 R8, RZ, 0x1f, RZ ;  /* 0x0000001fff087819 */ /* 0x000fe800000006ff */
[----:B------:R-:W1:Y:S02]  /*a4e0*/  SYNCS.PHASECHK.TRANS64.TRYWAIT P0, [R11+URZ+0x30], R8 ;  /* 0x000030080b0075a7 */ /* 0x000e6400080011ff */
[----:B-1----:R-:W-:Y:S05]  /*a4f0*/  @!P0 BRA `(.L_x_131) ;  /* 0x0000009000888947 */ /* 0x002fea0003800000 */
.L_x_130:
[----:B------:R-:W-:Y:S05]  /*a500*/  BSYNC B0 ;  /* 0x0000000000007941 */ /* 0x000fea0003800000 */
.L_x_129:
[----:B------:R-:W-:Y:S02]  /*a510*/  ISETP.NE.AND P0, PT, R199, RZ, PT ;  /* 0x000000ffc700720c */ /* 0x000fe40003f05270 */
[----:B------:R-:W-:Y:S11]  /*a520*/  IADD3 R137, PT, PT, R137, 0x1, RZ ;  /* 0x0000000189897810 */ /* 0x000ff60007ffe0ff */
[----:B------:R2:W4:Y:S04]  /*a530*/  @P0 LDS.128 R160, [R3+0x20] ;  /* 0x0000200003a00984 */ /* 0x0005280000000c00 */
[----:B------:R2:W1:Y:S04]  /*a540*/  @P0 LDS.128 R140, [R3+0x1020] ;  /* 0x00102000038c0984 */ /* 0x0004680000000c00 */
[----:B------:R2:W1:Y:S04]  /*a550*/  @P0 LDS.128 R168, [R6] ;  /* 0x0000000006a80984 */ /* 0x0004680000000c00 */
[----:B------:R2:W1:Y:S04]  /*a560*/  @P0 LDS.128 R152, [R6+0x1000] ;  /* 0x0010000006980984 */ /* 0x0004680000000c00 */
[----:B------:R2:W1:Y:S04]  /*a570*/  @P0 LDS.128 R164, [R4+0x10] ;  /* 0x0000100004a40984 */ /* 0x0004680000000c00 */
[----:B------:R2:W1:Y:S04]  /*a580*/  @P0 LDS.128 R148, [R4+0x1010] ;  /* 0x0010100004940984 */ /* 0x0004680000000c00 */
[----:B------:R2:W1:Y:S04]  /*a590*/  @P0 LDS.128 R156, [R0+0x10] ;  /* 0x00001000009c0984 */ /* 0x0004680000000c00 */
[----:B------:R2:W1:Y:S02]  /*a5a0*/  @P0 LDS.128 R144, [R0+0x1010] ;  /* 0x0010100000900984 */ /* 0x0004640000000c00 */
.L_x_128:
[----:B------:R-:W-:Y:S05]  /*a5b0*/  BSYNC B1 ;  /* 0x0000000000017941 */ /* 0x000fea0003800000 */
.L_x_127:
[----:B------:R-:W-:Y:S11]  /*a5c0*/  ISETP.NE.AND P0, PT, R189, R16, PT ;  /* 0x00000010bd00720c */ /* 0x000ff60003f05270 */
[----:B------:R-:W-:Y:S02]  /*a5d0*/  @!UPT UIADD3 URZ, UPT, UPT, URZ, URZ, URZ ;  /* 0x000000fffffff290 */ /* 0x000fe4000fffe0ff */
[----:B------:R-:W-:Y:S05]  /*a5e0*/  @P0 BRA `(.L_x_132) ;  /* 0x0000000000bc0947 */ /* 0x000fea0003800000 */
[----:B------:R-:W-:Y:S11]  /*a5f0*/  LOP3.LUT P0, RZ, R10, 0x3, R177, 0x48, !PT ;  /* 0x000000030aff7812 */ /* 0x000ff600078048b1 */
[----:B------:R-:W-:Y:S02]  /*a600*/  @!UPT UIADD3 URZ, UPT, UPT, URZ, URZ, URZ ;  /* 0x000000fffffff290 */ /* 0x000fe4000fffe0ff */
[----:B------:R-:W-:Y:S05]  /*a610*/  @!P0 BRA `(.L_x_133) ;  /* 0x0000000000408947 */ /* 0x000fea0003800000 */
[----:B------:R-:W5:Y:S01]  /*a620*/  LDCU.64 UR8, c[0x4][0x70] ;  /* 0x01000e00ff0877ac */ /* 0x000f620008000a00 */
[----:B------:R-:W-:Y:S01]  /*a630*/  MOV R15, 0x0 ;  /* 0x00000000000f7802 */ /* 0x000fe20000000f00 */
[----:B------:R-:W-:Y:S02]  /*a640*/  HFMA2 R12, -RZ, RZ, 0, 5.9604644775390625e-08 ;  /* 0x00000001ff0c7431 */ /* 0x000fe400000001ff */
[----:B-1----:R-:W-:Y:S02]  /*a650*/  IMAD.MOV.U32 R8, RZ, RZ, 0x192 ;  /* 0x00000192ff087424 */ /* 0x002fe400078e00ff */
[----:B------:R-:W-:Y:S01]  /*a660*/  IMAD.MOV.U32 R13, RZ, RZ, RZ ;  /* 0x000000ffff0d7224 */ /* 0x000fe200078e00ff */
[----:B------:R-:W1:Y:S01]  /*a670*/  LDCU.64 UR6, c[0x4][0x78] ;  /* 0x01000f00ff0677ac */ /* 0x000e620008000a00 */
[----:B------:R-:W3:Y:S01]  /*a680*/  LDC.64 R14, c[0x4][R15] ;  /* 0x010000000f0e7b82 */ /* 0x000ee20000000a00 */
[----:B------:R-:W4:Y:S01]  /*a690*/  LDCU.64 UR4, c[0x4][0x10] ;  /* 0x01000200ff0477ac */ /* 0x000f220008000a00 */
[----:B-----5:R-:W-:Y:S01]  /*a6a0*/  MOV R5, UR9 ;  /* 0x0000000900057c02 */ /* 0x020fe20008000f00 */
[----:B--2---:R-:W-:Y:S01]  /*a6b0*/  IMAD.U32 R4, RZ, RZ, UR8 ;  /* 0x00000008ff047e24 */ /* 0x004fe2000f8e00ff */
[----:B-1----:R-:W-:Y:S01]  /*a6c0*/  MOV R7, UR7 ;  /* 0x0000000700077c02 */ /* 0x002fe20008000f00 */
[----:B------:R-:W-:Y:S01]  /*a6d0*/  IMAD.U32 R6, RZ, RZ, UR6 ;  /* 0x00000006ff067e24 */ /* 0x000fe2000f8e00ff */
[----:B----4-:R-:W-:Y:S01]  /*a6e0*/  MOV R11, UR5 ;  /* 0x00000005000b7c02 */ /* 0x010fe20008000f00 */
[----:B------:R-:W-:Y:S02]  /*a6f0*/  IMAD.U32 R10, RZ, RZ, UR4 ;  /* 0x00000004ff0a7e24 */ /* 0x000fe4000f8e00ff */
[----:B------:R-:W-:Y:S07]  /*a700*/  LEPC R20, `(.L_x_133) ;  /* 0x000000001014794e */ /* 0x000fee0000000000 */
[----:B---3--:R-:W-:Y:S05]  /*a710*/  CALL.ABS.NOINC R14 ;  /* 0x000000000e007343 */ /* 0x008fea0003c00000 */
.L_x_133:
[----:B------:R-:W-:Y:S05]  /*a720*/  WARPSYNC.ALL ;  /* 0x0000000000007948 */ /* 0x000fea0003800000 */
[C---:B------:R-:W-:Y:S01]  /*a730*/  R2UR UR4, R92.reuse ;  /* 0x000000005c0472ca */ /* 0x040fe200000e0000 */
[----:B--2---:R-:W-:Y:S05]  /*a740*/  VIADD R0, R92, 0x80 ;  /* 0x000000805c007836 */ /* 0x004fea0000000000 */
[----:B------:R-:W-:Y:S04]  /*a750*/  SHF.R.U32.HI R0, RZ, 0x15, R0 ;  /* 0x00000015ff007819 */ /* 0x000fe80000011600 */
[----:B------:R-:W-:Y:S03]  /*a760*/  LOP3.LUT P0, RZ, R0, 0x3, R177, 0x48, !PT ;  /* 0x0000000300ff7812 */ /* 0x000fe600078048b1 */
[----:B------:R-:W2:Y:S10]  /*a770*/  LDTM.x32 R24, tmem[UR4] ;  /* 0x00000004001879ee */ /* 0x000eb400082c0000 */
[----:B--2---:R-:W-:Y:S05]  /*a780*/  @!P0 BRA `(.L_x_134) ;  /* 0x0000000000408947 */ /* 0x004fea0003800000 */
[----:B------:R-:W2:Y:S01]  /*a790*/  LDCU.64 UR8, c[0x4][0x70] ;  /* 0x01000e00ff0877ac */ /* 0x000ea20008000a00 */
[----:B------:R-:W-:Y:S01]  /*a7a0*/  MOV R15, 0x0 ;  /* 0x00000000000f7802 */ /* 0x000fe20000000f00 */
[----:B------:R-:W-:Y:S02]  /*a7b0*/  HFMA2 R12, -RZ, RZ, 0, 5.9604644775390625e-08 ;  /* 0x00000001ff0c7431 */ /* 0x000fe400000001ff */
[----:B-1----:R-:W-:Y:S02]  /*a7c0*/  IMAD.MOV.U32 R8, RZ, RZ, 0x192 ;  /* 0x00000192ff087424 */ /* 0x002fe400078e00ff */
[----:B------:R-:W-:Y:S01]  /*a7d0*/  IMAD.MOV.U32 R13, RZ, RZ, RZ ;  /* 0x000000ffff0d7224 */ /* 0x000fe200078e00ff */
[----:B------:R-:W1:Y:S01]  /*a7e0*/  LDCU.64 UR6, c[0x4][0x78] ;  /* 0x01000f00ff0677ac */ /* 0x000e620008000a00 */
[----:B------:R-:W3:Y:S01]  /*a7f0*/  LDC.64 R14, c[0x4][R15] ;  /* 0x010000000f0e7b82 */ /* 0x000ee20000000a00 */
[----:B------:R-:W5:Y:S01]  /*a800*/  LDCU.64 UR4, c[0x4][0x10] ;  /* 0x01000200ff0477ac */ /* 0x000f620008000a00 */
[----:B--2---:R-:W-:Y:S01]  /*a810*/  MOV R5, UR9 ;  /* 0x0000000900057c02 */ /* 0x004fe20008000f00 */
[----:B------:R-:W-:Y:S01]  /*a820*/  IMAD.U32 R4, RZ, RZ, UR8 ;  /* 0x00000008ff047e24 */ /* 0x000fe2000f8e00ff */
[----:B-1----:R-:W-:Y:S01]  /*a830*/  MOV R7, UR7 ;  /* 0x0000000700077c02 */ /* 0x002fe20008000f00 */
[----:B------:R-:W-:Y:S01]  /*a840*/  IMAD.U32 R6, RZ, RZ, UR6 ;  /* 0x00000006ff067e24 */ /* 0x000fe2000f8e00ff */
[----:B-----5:R-:W-:Y:S01]  /*a850*/  MOV R11, UR5 ;  /* 0x00000005000b7c02 */ /* 0x020fe20008000f00 */
[----:B------:R-:W-:Y:S02]  /*a860*/  IMAD.U32 R10, RZ, RZ, UR4 ;  /* 0x00000004ff0a7e24 */ /* 0x000fe4000f8e00ff */
[----:B------:R-:W-:Y:S07]  /*a870*/  LEPC R20, `(.L_x_134) ;  /* 0x000000001014794e */ /* 0x000fee0000000000 */
[----:B---34-:R-:W-:Y:S05]  /*a880*/  CALL.ABS.NOINC R14 ;  /* 0x000000000e007343 */ /* 0x018fea0003c00000 */
.L_x_134:
[----:B------:R-:W-:Y:S05]  /*a890*/  WARPSYNC.ALL ;  /* 0x0000000000007948 */ /* 0x000fea0003800000 */
[----:B------:R-:W-:Y:S11]  /*a8a0*/  R2UR UR4, R92 ;  /* 0x000000005c0472ca */ /* 0x000ff600000e0000 */
[----:B------:R-:W-:Y:S02]  /*a8b0*/  @!UPT UIADD3 URZ, UPT, UPT, URZ, URZ, URZ ;  /* 0x000000fffffff290 */ /* 0x000fe4000fffe0ff */
[----:B------:R-:W2:Y:S02]  /*a8c0*/  LDTM.x32 R56, tmem[UR4+0x80] ;  /* 0x00008004003879ee */ /* 0x000ea400082c0000 */
[----:B--2---:R-:W-:Y:S01]  /*a8d0*/  NOP ;  /* 0x0000000000007918 */ /* 0x004fe20000000000 */
.L_x_132:
[----:B-12---:R-:W-:Y:S01]  /*a8e0*/  SHF.L.U32 R4, R168, 0x10, RZ ;  /* 0x00000010a8047819 */ /* 0x006fe200000006ff */
[----:B------:R-:W-:Y:S01]  /*a8f0*/  FMUL R0, R130, R24 ;  /* 0x0000001882007220 */ /* 0x000fe20000400000 */
[----:B------:R-:W-:Y:S01]  /*a900*/  LOP3.LUT R6, R168, 0xffff0000, RZ, 0xc0, !PT ;  /* 0xffff0000a8067812 */ /* 0x000fe200078ec0ff */
[C---:B------:R-:W-:Y:S01]  /*a910*/  FMUL R3, R130.reuse, R25 ;  /* 0x0000001982037220 */ /* 0x040fe20000400000 */
[----:B------:R-:W-:Y:S01]  /*a920*/  SHF.L.U32 R7, R169, 0x10, RZ ;  /* 0x00000010a9077819 */ /* 0x000fe200000006ff */
[----:B------:R-:W-:Y:S01]  /*a930*/  FFMA R0, R133, R4, R0 ;  /* 0x0000000485007223 */ /* 0x000fe20000000000 */
[----:B------:R-:W-:Y:S01]  /*a940*/  LOP3.LUT R8, R169, 0xffff0000, RZ, 0xc0, !PT ;  /* 0xffff0000a9087812 */ /* 0x000fe200078ec0ff */
[----:B------:R-:W-:Y:S01]  /*a950*/  FMUL R4, R130, R26 ;  /* 0x0000001a82047220 */ /* 0x000fe20000400000 */
[C---:B------:R-:W-:Y:S01]  /*a960*/  SHF.L.U32 R9, R170.reuse, 0x10, RZ ;  /* 0x00000010aa097819 */ /* 0x040fe200000006ff */
[----:B------:R-:W-:Y:S01]  /*a970*/  FFMA R3, R133, R6, R3 ;  /* 0x0000000685037223 */ /* 0x000fe20000000003 */
[----:B------:R-:W-:Y:S01]  /*a980*/  LOP3.LUT R10, R170, 0xffff0000, RZ, 0xc0, !PT ;  /* 0xffff0000aa0a7812 */ /* 0x000fe200078ec0ff */
[C---:B------:R-:W-:Y:S01]  /*a990*/  FMUL R5, R130.reuse, R27 ;  /* 0x0000001b82057220 */ /* 0x040fe20000400000 */
[C---:B------:R-:W-:Y:S01]  /*a9a0*/  SHF.L.U32 R11, R171.reuse, 0x10, RZ ;  /* 0x00000010ab0b7819 */ /* 0x040fe200000006ff */
[C---:B------:R-:W-:Y:S01]  /*a9b0*/  FMUL R6, R130.reuse, R28 ;  /* 0x0000001c82067220 */ /* 0x040fe20000400000 */
[----:B------:R-:W-:Y:S01]  /*a9c0*/  LOP3.LUT R12, R171, 0xffff0000, RZ, 0xc0, !PT ;  /* 0xffff0000ab0c7812 */ /* 0x000fe200078ec0ff */
[----:B------:R-:W-:Y:S01]  /*a9d0*/  FFMA R4, R133, R7, R4 ;  /* 0x0000000785047223 */ /* 0x000fe20000000004 */
[----:B------:R-:W-:Y:S01]  /*a9e0*/  ISETP.NE.AND P1, PT, R189, R16, PT ;  /* 0x00000010bd00720c */ /* 0x000fe20003f25270 */
[----:B------:R-:W-:Y:S01]  /*a9f0*/  FFMA R5, R133, R8, R5 ;  /* 0x0000000885057223 */ /* 0x000fe20000000005 */
[----:B------:R-:W-:Y:S01]  /*aa00*/  F2FP.BF16.F32.PACK_AB R16, R3, R0 ;  /* 0x000000000310723e */ /* 0x000fe200000010ff */
[C---:B------:R-:W-:Y:S01]  /*aa10*/  FMUL R7, R130.reuse, R29 ;  /* 0x0000001d82077220 */ /* 0x040fe20000400000 */
[----:B------:R-:W-:Y:S01]  /*aa20*/  LOP3.LUT R14, R159, 0xffff0000, RZ, 0xc0, !PT ;  /* 0xffff00009f0e7812 */ /* 0x000fe200078ec0ff */
[----:B------:R-:W-:Y:S01]  /*aa30*/  FFMA R6, R133, R9, R6 ;  /* 0x0000000985067223 */ /* 0x000fe20000000006 */
[----:B------:R-:W-:Y:S01]  /*aa40*/  F2FP.BF16.F32.PACK_AB R17, R5, R4 ;  /* 0x000000040511723e */ /* 0x000fe200000010ff */
[----:B------:R-:W-:Y:S01]  /*aa50*/  FMUL R8, R130, R30 ;  /* 0x0000001e82087220 */ /* 0x000fe20000400000 */
[----:B------:R-:W-:Y:S01]  /*aa60*/  ISETP.NE.AND P2, PT, R194, RZ, PT ;  /* 0x000000ffc200720c */ /* 0x000fe20003f45270 */
[----:B------:R-:W-:Y:S01]  /*aa70*/  FMUL R9, R130, R31 ;  /* 0x0000001f82097220 */ /* 0x000fe20000400000 */
[----:B------:R-:W-:Y:S01]  /*aa80*/  ISETP.NE.AND P0, PT, R189, RZ, PT ;  /* 0x000000ffbd00720c */ /* 0x000fe20003f05270 */
[C---:B------:R-:W-:Y:S01]  /*aa90*/  FFMA R7, R133.reuse, R10, R7 ;  /* 0x0000000a85077223 */ /* 0x040fe20000000007 */
[C---:B------:R-:W-:Y:S01]  /*aaa0*/  FFMA R8, R133.reuse, R11, R8 ;  /* 0x0000000b85087223 */ /* 0x040fe20000000008 */
[----:B------:R-:W-:Y:S01]  /*aab0*/  SHF.L.U32 R11, R164, 0x10, RZ ;  /* 0x00000010a40b7819 */ /* 0x000fe200000006ff */
[----:B------:R-:W-:Y:S01]  /*aac0*/  FFMA R9, R133, R12, R9 ;  /* 0x0000000c85097223 */ /* 0x000fe20000000009 */
[----:B------:R-:W-:Y:S01]  /*aad0*/  SHF.L.U32 R12, R166, 0x10, RZ ;  /* 0x00000010a60c7819 */ /* 0x000fe200000006ff */
[C---:B------:R-:W-:Y:S01]  /*aae0*/  FMUL R10, R130.reuse, R32 ;  /* 0x00000020820a7220 */ /* 0x040fe20000400000 */
[----:B------:R-:W-:Y:S01]  /*aaf0*/  F2FP.BF16.F32.PACK_AB R18, R7, R6 ;  /* 0x000000060712723e */ /* 0x000fe200000010ff */
[----:B------:R-:W-:Y:S01]  /*ab00*/  FMUL R0, R130, R33 ;  /* 0x0000002182007220 */ /* 0x000fe20000400000 */
[----:B------:R-:W-:Y:S01]  /*ab10*/  F2FP.BF16.F32.PACK_AB R19, R9, R8 ;  /* 0x000000080913723e */ /* 0x000fe200000010ff */
[----:B------:R-:W-:Y:S01]  /*ab20*/  FFMA R10, R133, R11, R10 ;  /* 0x0000000b850a7223 */ /* 0x000fe2000000000a */
[----:B------:R-:W-:Y:S01]  /*ab30*/  LOP3.LUT R6, R164, 0xffff0000, RZ, 0xc0, !PT ;  /* 0xffff0000a4067812 */ /* 0x000fe200078ec0ff */
[C---:B------:R-:W-:Y:S01]  /*ab40*/  FMUL R3, R130.reuse, R34 ;  /* 0x0000002282037220 */ /* 0x040fe20000400000 */
[C---:B------:R-:W-:Y:S01]  /*ab50*/  SHF.L.U32 R8, R165.reuse, 0x10, RZ ;  /* 0x00000010a5087819 */ /* 0x040fe200000006ff */
[----:B------:R1:W-:Y:S01]  /*ab60*/  @!P1 STS.128 [R188+0x4000], R16 ;  /* 0x00400010bc009388 */ /* 0x0003e20000000c00 */
[----:B------:R-:W-:Y:S01]  /*ab70*/  LOP3.LUT R7, R165, 0xffff0000, RZ, 0xc0, !PT ;  /* 0xffff0000a5077812 */ /* 0x000fe200078ec0ff */
[----:B------:R-:W-:Y:S01]  /*ab80*/  FMUL R4, R130, R35 ;  /* 0x0000002382047220 */ /* 0x000fe20000400000 */
[----:B------:R-:W-:Y:S01]  /*ab90*/  LOP3.LUT R9, R166, 0xffff0000, RZ, 0xc0, !PT ;  /* 0xffff0000a6097812 */ /* 0x000fe200078ec0ff */
[C---:B------:R-:W-:Y:S01]  /*aba0*/  FMUL R5, R130.reuse, R36 ;  /* 0x0000002482057220 */ /* 0x040fe20000400000 */
[----:B------:R-:W-:Y:S01]  /*abb0*/  LOP3.LUT R11, R167, 0xffff0000, RZ, 0xc0, !PT ;  /* 0xffff0000a70b7812 */ /* 0x000fe200078ec0ff */
[C---:B------:R-:W-:Y:S01]  /*abc0*/  FFMA R0, R133.reuse, R6, R0 ;  /* 0x0000000685007223 */ /* 0x040fe20000000000 */
[C---:B------:R-:W-:Y:S01]  /*abd0*/  FFMA R3, R133.reuse, R8, R3 ;  /* 0x0000000885037223 */ /* 0x040fe20000000003 */
[C---:B------:R-:W-:Y:S01]  /*abe0*/  FFMA R4, R133.reuse, R7, R4 ;  /* 0x0000000785047223 */ /* 0x040fe20000000004 */
[----:B------:R-:W-:Y:S01]  /*abf0*/  FFMA R5, R133, R12, R5 ;  /* 0x0000000c85057223 */ /* 0x000fe20000000005 */
[----:B------:R-:W-:Y:S01]  /*ac00*/  SHF.L.U32 R12, R167, 0x10, RZ ;  /* 0x00000010a70c7819 */ /* 0x000fe200000006ff */
[----:B------:R-:W-:Y:S01]  /*ac10*/  FMUL R6, R130, R37 ;  /* 0x0000002582067220 */ /* 0x000fe20000400000 */
[----:B------:R-:W-:Y:S01]  /*ac20*/  F2FP.BF16.F32.PACK_AB R20, R0, R10 ;  /* 0x0000000a0014723e */ /* 0x000fe200000010ff */
[----:B------:R-:W-:Y:S01]  /*ac30*/  FMUL R7, R130, R38 ;  /* 0x0000002682077220 */ /* 0x000fe20000400000 */
[----:B------:R-:W-:Y:S01]  /*ac40*/  F2FP.BF16.F32.PACK_AB R21, R4, R3 ;  /* 0x000000030415723e */ /* 0x000fe200000010ff */
[----:B------:R-:W-:Y:S01]  /*ac50*/  FMUL R8, R130, R39 ;  /* 0x0000002782087220 */ /* 0x000fe20000400000 */
[----:B----4-:R-:W-:Y:S01]  /*ac60*/  SHF.L.U32 R3, R160, 0x10, RZ ;  /* 0x00000010a0037819 */ /* 0x010fe200000006ff */
[C---:B------:R-:W-:Y:S01]  /*ac70*/  FFMA R6, R133.reuse, R9, R6 ;  /* 0x0000000985067223 */ /* 0x040fe20000000006 */
[----:B------:R-:W-:Y:S01]  /*ac80*/  SHF.L.U32 R9, R162, 0x10, RZ ;  /* 0x00000010a2097819 */ /* 0x000fe200000006ff */
[----:B------:R-:W-:Y:S01]  /*ac90*/  FFMA R7, R133, R12, R7 ;  /* 0x0000000c85077223 */ /* 0x000fe20000000007 */
[----:B------:R-:W-:Y:S01]  /*aca0*/  LOP3.LUT R10, R157, 0xffff0000, RZ, 0xc0, !PT ;  /* 0xffff00009d0a7812 */ /* 0x000fe200078ec0ff */
[C---:B------:R-:W-:Y:S01]  /*acb0*/  FFMA R8, R133.reuse, R11, R8 ;  /* 0x0000000b85087223 */ /* 0x040fe20000000008 */
[----:B------:R-:W-:Y:S01]  /*acc0*/  F2FP.BF16.F32.PACK_AB R22, R6, R5 ;  /* 0x000000050616723e */ /* 0x000fe200000010ff */
[----:B------:R-:W-:Y:S01]  /*acd0*/  FMUL R0, R130, R40 ;  /* 0x0000002882007220 */ /* 0x000fe20000400000 */
[----:B------:R-:W-:Y:S01]  /*ace0*/  LOP3.LUT R6, R160, 0xffff0000, RZ, 0xc0, !PT ;  /* 0xffff0000a0067812 */ /* 0x000fe200078ec0ff */
[----:B------:R-:W-:Y:S01]  /*acf0*/  FMUL R4, R130, R42 ;  /* 0x0000002a82047220 */ /* 0x000fe20000400000 */
[----:B------:R-:W-:Y:S01]  /*ad00*/  F2FP.BF16.F32.PACK_AB R23, R8, R7 ;  /* 0x000000070817723e */ /* 0x000fe200000010ff */
[----:B------:R-:W-:Y:S01]  /*ad10*/  FFMA R0, R133, R3, R0 ;  /* 0x0000000385007223 */ /* 0x000fe20000000000 */
[C---:B------:R-:W-:Y:S01]  /*ad20*/  SHF.L.U32 R7, R161.reuse, 0x10, RZ ;  /* 0x00000010a1077819 */ /* 0x040fe200000006ff */
[C---:B------:R-:W-:Y:S01]  /*ad30*/  FMUL R3, R130.reuse, R41 ;  /* 0x0000002982037220 */ /* 0x040fe20000400000 */
[----:B------:R-:W-:Y:S01]  /*ad40*/  LOP3.LUT R8, R161, 0xffff0000, RZ, 0xc0, !PT ;  /* 0xffff0000a1087812 */ /* 0x000fe200078ec0ff */
[----:B------:R-:W-:Y:S01]  /*ad50*/  FMUL R5, R130, R43 ;  /* 0x0000002b82057220 */ /* 0x000fe20000400000 */
[----:B------:R-:W-:Y:S01]  /*ad60*/  LOP3.LUT R12, R158, 0xffff0000, RZ, 0xc0, !PT ;  /* 0xffff00009e0c7812 */ /* 0x000fe200078ec0ff */
[----:B------:R-:W-:Y:S01]  /*ad70*/  FFMA R3, R133, R6, R3 ;  /* 0x0000000685037223 */ /* 0x000fe20000000003 */
[----:B------:R-:W-:Y:S01]  /*ad80*/  SHF.L.U32 R11, R159, 0x10, RZ ;  /* 0x000000109f0b7819 */ /* 0x000fe200000006ff */
[C---:B------:R-:W-:Y:S01]  /*ad90*/  FFMA R4, R133.reuse, R7, R4 ;  /* 0x0000000785047223 */ /* 0x040fe20000000004 */
        /* <DEDUP_REMOVED lines=60> */
[----:B------:R-:W-:Y:S01]  /*b160*/  FFMA R5, R133, R12, R5 ;  /* 0x0000000c85057223 */ /* 0x000fe20000000005 */
[----:B------:R-:W-:Y:S01]  /*b170*/  SHF.L.U32 R12, R155, 0x10, RZ ;  /* 0x000000109b0c7819 */ /* 0x000fe200000006ff */
[----:B------:R-:W-:Y:S01]  /*b180*/  FMUL R6, R130, R61 ;  /* 0x0000003d82067220 */ /* 0x000fe20000400000 */
[----:B------:R-:W-:Y:S01]  /*b190*/  F2FP.BF16.F32.PACK_AB R89, R4, R3 ;  /* 0x000000030459723e */ /* 0x000fe200000010ff */
[----:B------:R-:W-:Y:S01]  /*b1a0*/  FMUL R7, R130, R62 ;  /* 0x0000003e82077220 */ /* 0x000fe20000400000 */
[----:B------:R-:W-:Y:S01]  /*b1b0*/  SHF.L.U32 R3, R148, 0x10, RZ ;  /* 0x0000001094037819 */ /* 0x000fe200000006ff */
[----:B------:R-:W-:Y:S01]  /*b1c0*/  FMUL R8, R130, R63 ;  /* 0x0000003f82087220 */ /* 0x000fe20000400000 */
[----:B------:R-:W-:Y:S01]  /*b1d0*/  LOP3.LUT R14, R147, 0xffff0000, RZ, 0xc0, !PT ;  /* 0xffff0000930e7812 */ /* 0x000fe200078ec0ff */
        /* <DEDUP_REMOVED lines=8> */
[----:B------:R1:W-:Y:S01]  /*b260*/  @!P1 STS.128 [R195+0x4010], R20 ;  /* 0x00401014c3009388 */ /* 0x0003e20000000c00 */
[----:B------:R-:W-:Y:S01]  /*b270*/  F2FP.BF16.F32.PACK_AB R91, R8, R7 ;  /* 0x00000007085b723e */ /* 0x000fe200000010ff */
[----:B------:R-:W-:Y:S01]  /*b280*/  FFMA R0, R133, R3, R0 ;  /* 0x0000000385007223 */ /* 0x000fe20000000000 */
[C---:B------:R-:W-:Y:S01]  /*b290*/  SHF.L.U32 R7, R149.reuse, 0x10, RZ ;  /* 0x0000001095077819 */ /* 0x040fe200000006ff */
[C---:B------:R-:W-:Y:S01]  /*b2a0*/  FMUL R3, R130.reuse, R65 ;  /* 0x0000004182037220 */ /* 0x040fe20000400000 */
[----:B------:R-:W-:Y:S01]  /*b2b0*/  LOP3.LUT R8, R149, 0xffff0000, RZ, 0xc0, !PT ;  /* 0xffff000095087812 */ /* 0x000fe200078ec0ff */
[C---:B------:R-:W-:Y:S01]  /*b2c0*/  FMUL R4, R130.reuse, R66 ;  /* 0x0000004282047220 */ /* 0x040fe20000400000 */
[----:B------:R-:W-:Y:S01]  /*b2d0*/  SHF.L.U32 R11, R147, 0x10, RZ ;  /* 0x00000010930b7819 */ /* 0x000fe200000006ff */
[C---:B------:R-:W-:Y:S01]  /*b2e0*/  FMUL R5, R130.reuse, R67 ;  /* 0x0000004382057220 */ /* 0x040fe20000400000 */
[C---:B------:R-:W-:Y:S01]  /*b2f0*/  FFMA R3, R133.reuse, R6, R3 ;  /* 0x0000000685037223 */ /* 0x040fe20000000003 */
[C---:B------:R-:W-:Y:S01]  /*b300*/  FFMA R4, R133.reuse, R7, R4 ;  /* 0x0000000785047223 */ /* 0x040fe20000000004 */
[----:B------:R-:W-:Y:S01]  /*b310*/  FMUL R6, R130, R68 ;  /* 0x0000004482067220 */ /* 0x000fe20000400000 */
[----:B------:R-:W-:Y:S01]  /*b320*/  FFMA R5, R133, R8, R5 ;  /* 0x0000000885057223 */ /* 0x000fe20000000005 */
[----:B------:R-:W-:Y:S01]  /*b330*/  LOP3.LUT R8, R150, 0xffff0000, RZ, 0xc0, !PT ;  /* 0xffff000096087812 */ /* 0x000fe200078ec0ff */
[C---:B------:R-:W-:Y:S01]  /*b340*/  FMUL R7, R130.reuse, R69 ;  /* 0x0000004582077220 */ /* 0x040fe20000400000 */
[----:B--2---:R-:W-:Y:S01]  /*b350*/  F2FP.BF16.F32.PACK_AB R16, R3, R0 ;  /* 0x000000000310723e */ /* 0x004fe200000010ff */
[----:B------:R2:W-:Y:S01]  /*b360*/  @!P1 STS.128 [R188+0x5000], R88 ;  /* 0x00500058bc009388 */ /* 0x0005e20000000c00 */
[----:B------:R-:W-:Y:S01]  /*b370*/  F2FP.BF16.F32.PACK_AB R17, R5, R4 ;  /* 0x000000040511723e */ /* 0x000fe200000010ff */
[----:B------:R-:W-:Y:S01]  /*b380*/  FFMA R6, R133, R9, R6 ;  /* 0x0000000985067223 */ /* 0x000fe20000000006 */
[----:B------:R-:W-:Y:S01]  /*b390*/  SHF.L.U32 R5, R151, 0x10, RZ ;  /* 0x0000001097057819 */ /* 0x000fe200000006ff */
[----:B------:R-:W-:Y:S01]  /*b3a0*/  FFMA R7, R133, R8, R7 ;  /* 0x0000000885077223 */ /* 0x000fe20000000007 */
[----:B------:R-:W-:Y:S01]  /*b3b0*/  LOP3.LUT R8, R151, 0xffff0000, RZ, 0xc0, !PT ;  /* 0xffff000097087812 */ /* 0x000fe200078ec0ff */
[----:B------:R-:W-:Y:S01]  /*b3c0*/  FMUL R0, R130, R70 ;  /* 0x0000004682007220 */ /* 0x000fe20000400000 */
[----:B------:R-:W-:Y:S01]  /*b3d0*/  SHF.L.U32 R9, R140, 0x10, RZ ;  /* 0x000000108c097819 */ /* 0x000fe200000006ff */
[C---:B------:R-:W-:Y:S01]  /*b3e0*/  FMUL R3, R130.reuse, R71 ;  /* 0x0000004782037220 */ /* 0x040fe20000400000 */
[----:B------:R-:W-:Y:S01]  /*b3f0*/  F2FP.BF16.F32.PACK_AB R18, R7, R6 ;  /* 0x000000060712723e */ /* 0x000fe200000010ff */
[----:B------:R-:W-:Y:S01]  /*b400*/  FMUL R4, R130, R72 ;  /* 0x0000004882047220 */ /* 0x000fe20000400000 */
        /* <DEDUP_REMOVED lines=15> */
[C---:B------:R-:W-:Y:S01]  /*b500*/  FMUL R0, R130.reuse, R76 ;  /* 0x0000004c82007220 */ /* 0x040fe20000400000 */
[----:B-1----:R-:W-:Y:S01]  /*b510*/  F2FP.BF16.F32.PACK_AB R20, R5, R4 ;  /* 0x000000040514723e */ /* 0x002fe200000010ff */
[C---:B------:R-:W-:Y:S01]  /*b520*/  FMUL R3, R130.reuse, R77 ;  /* 0x0000004d82037220 */ /* 0x040fe20000400000 */
[----:B------:R-:W-:Y:S01]  /*b530*/  F2FP.BF16.F32.PACK_AB R21, R7, R6 ;  /* 0x000000060715723e */ /* 0x000fe200000010ff */
[----:B------:R2:W-:Y:S01]  /*b540*/  @!P1 STS.128 [R198+0x5010], R16 ;  /* 0x00501010c6009388 */ /* 0x0005e20000000c00 */
[----:B------:R-:W-:Y:S01]  /*b550*/  SHF.L.U32 R7, R143, 0x10, RZ ;  /* 0x000000108f077819 */ /* 0x000fe200000006ff */
[----:B------:R-:W-:Y:S01]  /*b560*/  FFMA R0, R133, R8, R0 ;  /* 0x0000000885007223 */ /* 0x000fe20000000000 */
[----:B------:R-:W-:Y:S01]  /*b570*/  LOP3.LUT R8, R143, 0xffff0000, RZ, 0xc0, !PT ;  /* 0xffff00008f087812 */ /* 0x000fe200078ec0ff */
        /* <DEDUP_REMOVED lines=28> */
[----:B------:R-:W-:Y:S02]  /*b740*/  F2FP.BF16.F32.PACK_AB R12, R0, R6 ;  /* 0x00000006000c723e */ /* 0x000fe400000010ff */
[----:B------:R-:W-:Y:S02]  /*b750*/  F2FP.BF16.F32.PACK_AB R13, R7, R3 ;  /* 0x00000003070d723e */ /* 0x000fe400000010ff */
[----:B------:R-:W-:Y:S02]  /*b760*/  F2FP.BF16.F32.PACK_AB R14, R5, R4 ;  /* 0x00000004050e723e */ /* 0x000fe400000010ff */
[----:B------:R-:W-:Y:S02]  /*b770*/  F2FP.BF16.F32.PACK_AB R15, R9, R8 ;  /* 0x00000008090f723e */ /* 0x000fe400000010ff */
[----:B------:R-:W-:Y:S02]  /*b780*/  MOV R0, UR46 ;  /* 0x0000002e00007c02 */ /* 0x000fe40008000f00 */
[----:B------:R-:W-:Y:S01]  /*b790*/  @P2 SHF.L.U32 R5, RZ, 0x1f, RZ ;  /* 0x0000001fff052819 */ /* 0x000fe200000006ff */
[----:B------:R2:W-:Y:S01]  /*b7a0*/  @!P1 STS.128 [R195+0x5010], R12 ;  /* 0x0050100cc3009388 */ /* 0x0005e20000000c00 */
[----:B------:R-:W-:Y:S04]  /*b7b0*/  @P2 LEA R0, R0, UR44, 0x3 ;  /* 0x0000002c00002c11 */ /* 0x000fe8000f8e18ff */
[----:B------:R-:W-:Y:S02]  /*b7c0*/  @P2 IADD3 R3, PT, PT, R0, 0x50, RZ ;  /* 0x0000005000032810 */ /* 0x000fe40007ffe0ff */
[----:B------:R-:W-:Y:S01]  /*b7d0*/  LEA R0, R137, UR44, 0x3 ;  /* 0x0000002c89007c11 */ /* 0x000fe2000f8e18ff */
[----:B------:R-:W-:Y:S01]  /*b7e0*/  @!PT LDS RZ, [RZ] ;  /* 0x00000000fffff984 */ /* 0x000fe20000000800 */
[----:B------:R-:W-:Y:S01]  /*b7f0*/  @!PT LDS RZ, [RZ] ;  /* 0x00000000fffff984 */ /* 0x000fe20000000800 */
[----:B------:R-:W-:Y:S01]  /*b800*/  @!PT LDS RZ, [RZ] ;  /* 0x00000000fffff984 */ /* 0x000fe20000000800 */
[----:B------:R-:W-:Y:S01]  /*b810*/  @!PT LDS RZ, [RZ] ;  /* 0x00000000fffff984 */ /* 0x000fe20000000800 */
[----:B------:R1:W-:Y:S06]  /*b820*/  MEMBAR.ALL.CTA ;  /* 0x0000000000007992 */ /* 0x0003ec0000008000 */
[----:B-1----:R-:W1:Y:S02]  /*b830*/  FENCE.VIEW.ASYNC.S ;  /* 0x00000000000073c6 */ /* 0x002e640000000000 */
[----:B------:R-:W-:Y:S05]  /*b840*/  WARPSYNC.ALL ;  /* 0x0000000000007948 */ /* 0x000fea0003800000 */
[----:B------:R-:W-:Y:S01]  /*b850*/  BSSY.RECONVERGENT B0, `(.L_x_135) ;  /* 0x0000010000007945 */ /* 0x000fe20003800200 */
[----:B------:R-:W-:Y:S01]  /*b860*/  @P2 PRMT R3, R200, 0x654, R3 ;  /* 0x00000654c8032816 */ /* 0x000fe20000000003 */
[----:B-1----:R-:W-:Y:S06]  /*b870*/  BAR.SYNC.DEFER_BLOCKING 0x1, 0x80 ;  /* 0x0042000000007b1d */ /* 0x002fec0000010000 */
[----:B------:R-:W-:Y:S05]  /*b880*/  @P0 BRA `(.L_x_136) ;  /* 0x0000000000300947 */ /* 0x000fea0003800000 */
[----:B------:R-:W-:Y:S02]  /*b890*/  UIADD3 UR4, UP0, UPT, UR54, 0xa80, URZ ;  /* 0x00000a8036047890 */ /* 0x000fe4000ff1e0ff */
[----:B------:R-:W-:Y:S02]  /*b8a0*/  UIADD3 UR48, UPT, UPT, UR44, 0x4200, URZ ;  /* 0x000042002c307890 */ /* 0x000fe4000fffe0ff */
[----:B------:R-:W-:Y:S01]  /*b8b0*/  UIADD3.X UR5, UPT, UPT, URZ, UR55, URZ, UP0, !UPT ;  /* 0x00000037ff057290 */ /* 0x000fe200087fe4ff */
[----:B------:R-:W-:Y:S01]  /*b8c0*/  UMOV UR51, UR36 ;  /* 0x0000002400337c82 */ /* 0x000fe20008000000 */
[----:B------:R-:W-:Y:S02]  /*b8d0*/  UIADD3 UR9, UPT, UPT, UR49, 0x80, URZ ;  /* 0x0000008031097890 */ /* 0x000fe4000fffe0ff */
[----:B------:R-:W-:Y:S01]  /*b8e0*/  UIADD3 UR8, UPT, UPT, UR44, 0x5200, URZ ;  /* 0x000052002c087890 */ /* 0x000fe2000fffe0ff */
[----:B------:R-:W-:Y:S01]  /*b8f0*/  UMOV UR10, UR50 ;  /* 0x00000032000a7c82 */ /* 0x000fe20008000000 */
[----:B------:R-:W-:Y:S03]  /*b900*/  UMOV UR11, UR36 ;  /* 0x00000024000b7c82 */ /* 0x000fe60008000000 */
[----:B------:R1:W-:Y:S04]  /*b910*/  UTMASTG.3D [UR48], [UR4] ;  /* 0x00000030040073b5 */ /* 0x0003e80008010000 */
[----:B------:R1:W-:Y:S01]  /*b920*/  UTMASTG.3D [UR8], [UR4] ;  /* 0x00000008040073b5 */ /* 0x0003e20008010000 */
[----:B------:R0:W-:Y:S01]  /*b930*/  UTMACMDFLUSH ;  /* 0x00000000000079b7 */ /* 0x0001e20000000000 */
[----:B-1----:R-:W-:Y:S04]  /*b940*/  DEPBAR.LE SB0, 0x1 ;  /* 0x000080400000791a */ /* 0x002fe80000000000 */
.L_x_136:
[----:B------:R-:W-:Y:S05]  /*b950*/  BSYNC.RECONVERGENT B0 ;  /* 0x0000000000007941 */ /* 0x000fea0003800200 */
.L_x_135:
[----:B------:R-:W-:Y:S01]  /*b960*/  BAR.SYNC.DEFER_BLOCKING 0x1, 0x80 ;  /* 0x0042000000007b1d */ /* 0x000fe20000010000 */
[----:B------:R-:W-:Y:S01]  /*b970*/  UIADD3 UR4, UPT, UPT, UR46, 0x1, URZ ;  /* 0x000000012e047890 */ /* 0x000fe2000fffe0ff */
[----:B--2---:R-:W-:Y:S03]  /*b980*/  HFMA2 R16, -RZ, RZ, 0, 0 ;  /* 0x00000000ff107431 */ /* 0x004fe600000001ff */
[----:B------:R-:W-:Y:S04]  /*b990*/  UISETP.NE.AND UP0, UPT, UR4, 0x4, UPT ;  /* 0x000000040400788c */ /* 0x000fe8000bf05270 */
[----:B------:R-:W-:Y:S01]  /*b9a0*/  USEL UR47, UR4, URZ, UP0 ;  /* 0x000000ff042f7287 */ /* 0x000fe20008000000 */
[----:B------:R1:W-:Y:S01]  /*b9b0*/  @P2 SYNCS.ARRIVE.TRANS64.RED.A1T0 RZ, [R3+URZ], RZ ;  /* 0x000000ff03ff29a7 */ /* 0x0003e200081004ff */
[----:B------:R-:W-:Y:S01]  /*b9c0*/  BSSY B1, `(.L_x_137) ;  /* 0x000001e000017945 */ /* 0x000fe20003800000 */
[----:B------:R-:W2:Y:S02]  /*b9d0*/  @P2 SYNCS.PHASECHK.TRANS64.TRYWAIT P0, [R0+URZ+0x30], R5 ;  /* 0x00003005000025a7 */ /* 0x000ea400080011ff */
        /* <DEDUP_REMOVED lines=13> */
.L_x_140:
[----:B------:R-:W-:Y:S05]  /*bab0*/  BSYNC B0 ;  /* 0x0000000000007941 */ /* 0x000fea0003800000 */
.L_x_139:
[----:B------:R-:W-:Y:S01]  /*bac0*/  ISETP.NE.AND P0, PT, R199, RZ, PT ;  /* 0x000000ffc700720c */ /* 0x000fe20003f05270 */
[----:B------:R-:W-:Y:S11]  /*bad0*/  VIADD R137, R137, 0x1 ;  /* 0x0000000189897836 */ /* 0x000ff60000000000 */
[----:B------:R-:W-:Y:S01]  /*bae0*/  @!UPT UIADD3 URZ, UPT, UPT, URZ, URZ, URZ ;  /* 0x000000fffffff290 */ /* 0x000fe2000fffe0ff */
[----:B------:R2:W4:Y:S04]  /*baf0*/  @P0 LDS.128 R160, [R4+0x20] ;  /* 0x0000200004a00984 */ /* 0x0005280000000c00 */
[----:B------:R2:W1:Y:S04]  /*bb00*/  @P0 LDS.128 R140, [R4+0x1020] ;  /* 0x00102000048c0984 */ /* 0x0004680000000c00 */
[----:B------:R2:W1:Y:S04]  /*bb10*/  @P0 LDS.128 R168, [R8] ;  /* 0x0000000008a80984 */ /* 0x0004680000000c00 */
[----:B------:R2:W1:Y:S04]  /*bb20*/  @P0 LDS.128 R152, [R8+0x1000] ;  /* 0x0010000008980984 */ /* 0x0004680000000c00 */
[----:B------:R2:W1:Y:S04]  /*bb30*/  @P0 LDS.128 R164, [R6+0x10] ;  /* 0x0000100006a40984 */ /* 0x0004680000000c00 */
[----:B------:R2:W1:Y:S04]  /*bb40*/  @P0 LDS.128 R148, [R6+0x1010] ;  /* 0x0010100006940984 */ /* 0x0004680000000c00 */
[----:B------:R2:W1:Y:S04]  /*bb50*/  @P0 LDS.128 R156, [R3+0x10] ;  /* 0x00001000039c0984 */ /* 0x0004680000000c00 */
[----:B------:R2:W1:Y:S01]  /*bb60*/  @P0 LDS.128 R144, [R3+0x1010] ;  /* 0x0010100003900984 */ /* 0x0004620000000c00 */
[C---:B------:R-:W-:Y:S04]  /*bb70*/  ISETP.NE.AND P0, PT, R137.reuse, 0x4, PT ;  /* 0x000000048900780c */ /* 0x040fe80003f05270 */
[----:B------:R-:W-:Y:S02]  /*bb80*/  SEL R137, R137, RZ, P0 ;  /* 0x000000ff89897207 */ /* 0x000fe40000000000 */
[----:B------:R-:W-:Y:S02]  /*bb90*/  SEL R16, RZ, 0x1, P0 ;  /* 0x00000001ff107807 */ /* 0x000fe40000000000 */
.L_x_138:
[----:B------:R-:W-:Y:S05]  /*bba0*/  BSYNC B1 ;  /* 0x0000000000017941 */ /* 0x000fea0003800000 */
.L_x_137:
[----:B------:R-:W-:Y:S05]  /*bbb0*/  VIADD R92, R92, 0x400000 ;  /* 0x004000005c5c7836 */ /* 0x000fea0000000000 */
[----:B-1----:R-:W-:Y:S04]  /*bbc0*/  SHF.R.U32.HI R0, RZ, 0x15, R92 ;  /* 0x00000015ff007819 */ /* 0x002fe8000001165c */
[----:B------:R-:W-:Y:S04]  /*bbd0*/  LOP3.LUT R18, R0, 0x3, RZ, 0xc0, !PT ;  /* 0x0000000300127812 */ /* 0x000fe800078ec0ff */
[----:B------:R-:W-:Y:S11]  /*bbe0*/  ISETP.NE.AND P0, PT, R189, R18, PT ;  /* 0x00000012bd00720c */ /* 0x000ff60003f05270 */
[----:B------:R-:W-:Y:S02]  /*bbf0*/  @!UPT UIADD3 URZ, UPT, UPT, URZ, URZ, URZ ;  /* 0x000000fffffff290 */ /* 0x000fe4000fffe0ff */
[----:B------:R-:W-:Y:S05]  /*bc00*/  @P0 BRA `(.L_x_142) ;  /* 0x0000000000bc0947 */ /* 0x000fea0003800000 */
[----:B------:R-:W-:Y:S11]  /*bc10*/  LOP3.LUT P0, RZ, R0, 0x3, R177, 0x48, !PT ;  /* 0x0000000300ff7812 */ /* 0x000ff600078048b1 */
[----:B------:R-:W-:Y:S02]  /*bc20*/  @!UPT UIADD3 URZ, UPT, UPT, URZ, URZ, URZ ;  /* 0x000000fffffff290 */ /* 0x000fe4000fffe0ff */
[----:B------:R-:W-:Y:S05]  /*bc30*/  @!P0 BRA `(.L_x_143) ;  /* 0x0000000000408947 */ /* 0x000fea0003800000 */
[----:B------:R-:W1:Y:S01]  /*bc40*/  LDCU.64 UR8, c[0x4][0x70] ;  /* 0x01000e00ff0877ac */ /* 0x000e620008000a00 */
[----:B------:R-:W-:Y:S01]  /*bc50*/  MOV R15, 0x0 ;  /* 0x00000000000f7802 */ /* 0x000fe20000000f00 */
[----:B------:R-:W-:Y:S02]  /*bc60*/  HFMA2 R12, -RZ, RZ, 0, 5.9604644775390625e-08 ;  /* 0x00000001ff0c7431 */ /* 0x000fe400000001ff */
[----:B--2---:R-:W-:Y:S02]  /*bc70*/  IMAD.MOV.U32 R8, RZ, RZ, 0x192 ;  /* 0x00000192ff087424 */ /* 0x004fe400078e00ff */
[----:B------:R-:W-:Y:S01]  /*bc80*/  IMAD.MOV.U32 R13, RZ, RZ, RZ ;  /* 0x000000ffff0d7224 */ /* 0x000fe200078e00ff */
[----:B------:R-:W2:Y:S01]  /*bc90*/  LDCU.64 UR6, c[0x4][0x78] ;  /* 0x01000f00ff0677ac */ /* 0x000ea20008000a00 */
[----:B------:R-:W3:Y:S01]  /*bca0*/  LDC.64 R14, c[0x4][R15] ;  /* 0x010000000f0e7b82 */ /* 0x000ee20000000a00 */
[----:B------:R-:W5:Y:S01]  /*bcb0*/  LDCU.64 UR4, c[0x4][0x10] ;  /* 0x01000200ff0477ac */ /* 0x000f620008000a00 */
[----:B-1----:R-:W-:Y:S01]  /*bcc0*/  MOV R5, UR9 ;  /* 0x0000000900057c02 */ /* 0x002fe20008000f00 */
[----:B------:R-:W-:Y:S01]  /*bcd0*/  IMAD.U32 R4, RZ, RZ, UR8 ;  /* 0x00000008ff047e24 */ /* 0x000fe2000f8e00ff */
[----:B--2---:R-:W-:Y:S01]  /*bce0*/  MOV R7, UR7 ;  /* 0x0000000700077c02 */ /* 0x004fe20008000f00 */
[----:B------:R-:W-:Y:S01]  /*bcf0*/  IMAD.U32 R6, RZ, RZ, UR6 ;  /* 0x00000006ff067e24 */ /* 0x000fe2000f8e00ff */
[----:B-----5:R-:W-:Y:S01]  /*bd00*/  MOV R11, UR5 ;  /* 0x00000005000b7c02 */ /* 0x020fe20008000f00 */
[----:B------:R-:W-:Y:S02]  /*bd10*/  IMAD.U32 R10, RZ, RZ, UR4 ;  /* 0x00000004ff0a7e24 */ /* 0x000fe4000f8e00ff */
[----:B------:R-:W-:Y:S07]  /*bd20*/  LEPC R20, `(.L_x_143) ;  /* 0x000000001014794e */ /* 0x000fee0000000000 */
[----:B---34-:R-:W-:Y:S05]  /*bd30*/  CALL.ABS.NOINC R14 ;  /* 0x000000000e007343 */ /* 0x018fea0003c00000 */
.L_x_143:
[----:B------:R-:W-:Y:S05]  /*bd40*/  WARPSYNC.ALL ;  /* 0x0000000000007948 */ /* 0x000fea0003800000 */
[C---:B------:R-:W-:Y:S01]  /*bd50*/  R2UR UR4, R92.reuse ;  /* 0x000000005c0472ca */ /* 0x040fe200000e0000 */
[----:B------:R-:W-:Y:S05]  /*bd60*/  VIADD R0, R92, 0x80 ;  /* 0x000000805c007836 */ /* 0x000fea0000000000 */
[----:B------:R-:W-:Y:S04]  /*bd70*/  SHF.R.U32.HI R0, RZ, 0x15, R0 ;  /* 0x00000015ff007819 */ /* 0x000fe80000011600 */
[----:B------:R-:W-:Y:S03]  /*bd80*/  LOP3.LUT P0, RZ, R0, 0x3, R177, 0x48, !PT ;  /* 0x0000000300ff7812 */ /* 0x000fe600078048b1 */
[----:B------:R-:W1:Y:S10]  /*bd90*/  LDTM.x32 R24, tmem[UR4] ;  /* 0x00000004001879ee */ /* 0x000e7400082c0000 */
[----:B-1----:R-:W-:Y:S05]  /*bda0*/  @!P0 BRA `(.L_x_144) ;  /* 0x0000000000408947 */ /* 0x002fea0003800000 */
        /* <DEDUP_REMOVED lines=16> */
.L_x_144:
[----:B------:R-:W-:Y:S05]  /*beb0*/  WARPSYNC.ALL ;  /* 0x0000000000007948 */ /* 0x000fea0003800000 */
[----:B------:R-:W-:Y:S11]  /*bec0*/  R2UR UR4, R92 ;  /* 0x000000005c0472ca */ /* 0x000ff600000e0000 */
[----:B------:R-:W-:Y:S02]  /*bed0*/  @!UPT UIADD3 URZ, UPT, UPT, URZ, URZ, URZ ;  /* 0x000000fffffff290 */ /* 0x000fe4000fffe0ff */
[----:B------:R-:W1:Y:S02]  /*bee0*/  LDTM.x32 R56, tmem[UR4+0x80] ;  /* 0x00008004003879ee */ /* 0x000e6400082c0000 */
[----:B-1----:R-:W-:Y:S01]  /*bef0*/  NOP ;  /* 0x0000000000007918 */ /* 0x002fe20000000000 */
.L_x_142:
[----:B--2---:R-:W-:Y:S01]  /*bf00*/  SHF.L.U32 R4, R168, 0x10, RZ ;  /* 0x00000010a8047819 */ /* 0x004fe200000006ff */
        /* <DEDUP_REMOVED lines=234> */
[----:B------:R-:W-:Y:S01]  /*cdb0*/  LEA R8, R137, UR44, 0x3 ;  /* 0x0000002c89087c11 */ /* 0x000fe2000f8e18ff */
[----:B------:R2:W-:Y:S01]  /*cdc0*/  @!P1 STS.128 [R195+0x7010], R12 ;  /* 0x0070100cc3009388 */ /* 0x0005e20000000c00 */
[----:B------:R-:W-:Y:S02]  /*cdd0*/  @P2 LEA R0, R0, UR44, 0x3 ;  /* 0x0000002c00002c11 */ /* 0x000fe4000f8e18ff */
[----:B------:R-:W-:Y:S02]  /*cde0*/  @P2 SHF.L.U32 R5, R16, 0x1f, RZ ;  /* 0x0000001f10052819 */ /* 0x000fe400000006ff */
[----:B------:R-:W-:Y:S01]  /*cdf0*/  @P2 IADD3 R3, PT, PT, R0, 0x50, RZ ;  /* 0x0000005000032810 */ /* 0x000fe20007ffe0ff */
        /* <DEDUP_REMOVED lines=13> */
[----:B------:R-:W-:Y:S02]  /*ced0*/  UIADD3 UR8, UPT, UPT, UR44, 0x6200, URZ ;  /* 0x000062002c087890 */ /* 0x000fe4000fffe0ff */
[----:B------:R-:W-:Y:S01]  /*cee0*/  UIADD3.X UR5, UPT, UPT, URZ, UR55, URZ, UP0, !UPT ;  /* 0x00000037ff057290 */ /* 0x000fe200087fe4ff */
[----:B------:R-:W-:Y:S01]  /*cef0*/  UMOV UR9, UR49 ;  /* 0x0000003100097c82 */ /* 0x000fe20008000000 */
[----:B------:R-:W-:Y:S01]  /*cf00*/  UMOV UR11, UR36 ;  /* 0x00000024000b7c82 */ /* 0x000fe20008000000 */
[----:B------:R-:W-:Y:S02]  /*cf10*/  UIADD3 UR13, UPT, UPT, UR49, 0x80, URZ ;  /* 0x00000080310d7890 */ /* 0x000fe4000fffe0ff */
[----:B------:R-:W-:Y:S01]  /*cf20*/  UIADD3 UR12, UPT, UPT, UR44, 0x7200, URZ ;  /* 0x000072002c0c7890 */ /* 0x000fe2000fffe0ff */
[----:B------:R-:W-:Y:S03]  /*cf30*/  UMOV UR15, UR36 ;  /* 0x00000024000f7c82 */ /* 0x000fe60008000000 */
[----:B------:R1:W-:Y:S01]  /*cf40*/  UTMASTG.3D [UR8], [UR4] ;  /* 0x00000008040073b5 */ /* 0x0003e20008010000 */
[----:B------:R-:W-:Y:S04]  /*cf50*/  UMOV UR14, UR10 ;  /* 0x0000000a000e7c82 */ /* 0x000fe80008000000 */
[----:B------:R1:W-:Y:S01]  /*cf60*/  UTMASTG.3D [UR12], [UR4] ;  /* 0x0000000c040073b5 */ /* 0x0003e20008010000 */
[----:B------:R0:W-:Y:S01]  /*cf70*/  UTMACMDFLUSH ;  /* 0x00000000000079b7 */ /* 0x0001e20000000000 */
[----:B-1----:R-:W-:Y:S04]  /*cf80*/  DEPBAR.LE SB0, 0x1 ;  /* 0x000080400000791a */ /* 0x002fe80000000000 */
.L_x_146:
[----:B------:R-:W-:Y:S05]  /*cf90*/  BSYNC.RECONVERGENT B0 ;  /* 0x0000000000007941 */ /* 0x000fea0003800200 */
.L_x_145:
        /* <DEDUP_REMOVED lines=9> */
[----:B------:R-:W4:Y:S01]  /*d030*/  @P2 SYNCS.PHASECHK.TRANS64.TRYWAIT P0, [R8+URZ+0x30], R5 ;  /* 0x00003005080025a7 */ /* 0x000f2200080011ff */
[----:B------:R-:W-:Y:S01]  /*d040*/  VIADD R17, R131, UR4 ;  /* 0x0000000483117c36 */ /* 0x000fe20008000000 */
[----:B------:R-:W-:Y:S04]  /*d050*/  USEL UR46, UR5, URZ, UP0 ;  /* 0x000000ff052e7287 */ /* 0x000fe80008000000 */
[----:B------:R-:W-:Y:S04]  /*d060*/  SHF.R.U32.HI R10, RZ, 0x15, R17 ;  /* 0x00000015ff0a7819 */ /* 0x000fe80000011611 */
[----:B------:R-:W-:Y:S02]  /*d070*/  LOP3.LUT R18, R10, 0x3, RZ, 0xc0, !PT ;  /* 0x000000030a127812 */ /* 0x000fe400078ec0ff */
[----:B----4-:R-:W-:Y:S01]  /*d080*/  @P2 SEL R138, RZ, 0x1, !P0 ;  /* 0x00000001ff8a2807 */ /* 0x010fe20004000000 */
        /* <DEDUP_REMOVED lines=9> */
[----:B------:R-:W-:Y:S04]  /*d120*/  SHF.L.U32 R5, R16, 0x1f, RZ ;  /* 0x0000001f10057819 */ /* 0x000fe800000006ff */
[----:B------:R-:W1:Y:S02]  /*d130*/  SYNCS.PHASECHK.TRANS64.TRYWAIT P0, [R8+URZ+0x30], R5 ;  /* 0x00003005080075a7 */ /* 0x000e6400080011ff */
[----:B-1----:R-:W-:Y:S05]  /*d140*/  @!P0 BRA `(.L_x_151) ;  /* 0x00000064009c8947 */ /* 0x002fea0003800000 */
.L_x_150:
[----:B------:R-:W-:Y:S05]  /*d150*/  BSYNC B0 ;  /* 0x0000000000007941 */ /* 0x000fea0003800000 */
.L_x_149:
[----:B------:R-:W-:Y:S01]  /*d160*/  ISETP.NE.AND P0, PT, R199, RZ, PT ;  /* 0x000000ffc700720c */ /* 0x000fe20003f05270 */
[----:B------:R-:W-:Y:S11]  /*d170*/  VIADD R137, R137, 0x1 ;  /* 0x0000000189897836 */ /* 0x000ff60000000000 */
[----:B------:R-:W-:Y:S01]  /*d180*/  @!UPT UIADD3 URZ, UPT, UPT, URZ, URZ, URZ ;  /* 0x000000fffffff290 */ /* 0x000fe2000fffe0ff */
[----:B------:R4:W2:Y:S04]  /*d190*/  @P0 LDS.128 R160, [R3+0x20] ;  /* 0x0000200003a00984 */ /* 0x0008a80000000c00 */
[----:B------:R4:W2:Y:S04]  /*d1a0*/  @P0 LDS.128 R140, [R3+0x1020] ;  /* 0x00102000038c0984 */ /* 0x0008a80000000c00 */
[----:B------:R4:W2:Y:S04]  /*d1b0*/  @P0 LDS.128 R168, [R6] ;  /* 0x0000000006a80984 */ /* 0x0008a80000000c00 */
[----:B------:R4:W2:Y:S04]  /*d1c0*/  @P0 LDS.128 R152, [R6+0x1000] ;  /* 0x0010000006980984 */ /* 0x0008a80000000c00 */
[----:B------:R4:W2:Y:S04]  /*d1d0*/  @P0 LDS.128 R164, [R4+0x10] ;  /* 0x0000100004a40984 */ /* 0x0008a80000000c00 */
[----:B------:R4:W2:Y:S04]  /*d1e0*/  @P0 LDS.128 R148, [R4+0x1010] ;  /* 0x0010100004940984 */ /* 0x0008a80000000c00 */
[----:B------:R4:W2:Y:S04]  /*d1f0*/  @P0 LDS.128 R156, [R0+0x10] ;  /* 0x00001000009c0984 */ /* 0x0008a80000000c00 */
[----:B------:R4:W2:Y:S01]  /*d200*/  @P0 LDS.128 R144, [R0+0x1010] ;  /* 0x0010100000900984 */ /* 0x0008a20000000c00 */
[C---:B------:R-:W-:Y:S04]  /*d210*/  ISETP.NE.AND P0, PT, R137.reuse, 0x4, PT ;  /* 0x000000048900780c */ /* 0x040fe80003f05270 */
[----:B-1----:R-:W-:Y:S02]  /*d220*/  SEL R5, RZ, 0x1, P0 ;  /* 0x00000001ff057807 */ /* 0x002fe40000000000 */
[----:B------:R-:W-:Y:S02]  /*d230*/  SEL R137, R137, RZ, P0 ;  /* 0x000000ff89897207 */ /* 0x000fe40000000000 */
[----:B------:R-:W-:Y:S02]  /*d240*/  LOP3.LUT R16, R16, R5, RZ, 0x3c, !PT ;  /* 0x0000000510107212 */ /* 0x000fe400078e3cff */
.L_x_148:
[----:B------:R-:W-:Y:S05]  /*d250*/  BSYNC B1 ;  /* 0x0000000000017941 */ /* 0x000fea0003800000 */
.L_x_147:
[----:B------:R-:W-:Y:S11]  /*d260*/  ISETP.NE.AND P0, PT, R189, R18, PT ;  /* 0x00000012bd00720c */ /* 0x000ff60003f05270 */
[----:B------:R-:W-:Y:S02]  /*d270*/  @!UPT UIADD3 URZ, UPT, UPT, URZ, URZ, URZ ;  /* 0x000000fffffff290 */ /* 0x000fe4000fffe0ff */
[----:B------:R-:W-:Y:S05]  /*d280*/  @P0 BRA `(.L_x_152) ;  /* 0x0000000000bc0947 */ /* 0x000fea0003800000 */
[----:B------:R-:W-:Y:S11]  /*d290*/  LOP3.LUT P0, RZ, R10, 0x3, R177, 0x48, !PT ;  /* 0x000000030aff7812 */ /* 0x000ff600078048b1 */
[----:B------:R-:W-:Y:S02]  /*d2a0*/  @!UPT UIADD3 URZ, UPT, UPT, URZ, URZ, URZ ;  /* 0x000000fffffff290 */ /* 0x000fe4000fffe0ff */
[----:B------:R-:W-:Y:S05]  /*d2b0*/  @!P0 BRA `(.L_x_153) ;  /* 0x0000000000408947 */ /* 0x000fea0003800000 */
[----:B------:R-:W1:Y:S01]  /*d2c0*/  LDCU.64 UR8, c[0x4][0x70] ;  /* 0x01000e00ff0877ac */ /* 0x000e620008000a00 */
[----:B--2---:R-:W-:Y:S01]  /*d2d0*/  MOV R15, 0x0 ;  /* 0x00000000000f7802 */ /* 0x004fe20000000f00 */
[----:B------:R-:W-:Y:S02]  /*d2e0*/  HFMA2 R12, -RZ, RZ, 0, 5.9604644775390625e-08 ;  /* 0x00000001ff0c7431 */ /* 0x000fe400000001ff */
[----:B------:R-:W-:Y:S02]  /*d2f0*/  IMAD.MOV.U32 R8, RZ, RZ, 0x192 ;  /* 0x00000192ff087424 */ /* 0x000fe400078e00ff */
[----:B------:R-:W-:Y:S01]  /*d300*/  IMAD.MOV.U32 R13, RZ, RZ, RZ ;  /* 0x000000ffff0d7224 */ /* 0x000fe200078e00ff */
[----:B------:R-:W2:Y:S01]  /*d310*/  LDCU.64 UR6, c[0x4][0x78] ;  /* 0x01000f00ff0677ac */ /* 0x000ea20008000a00 */
[----:B------:R-:W3:Y:S01]  /*d320*/  LDC.64 R14, c[0x4][R15] ;  /* 0x010000000f0e7b82 */ /* 0x000ee20000000a00 */
[----:B------:R-:W5:Y:S01]  /*d330*/  LDCU.64 UR4, c[0x4][0x10] ;  /* 0x01000200ff0477ac */ /* 0x000f620008000a00 */
[----:B-1----:R-:W-:Y:S01]  /*d340*/  MOV R5, UR9 ;  /* 0x0000000900057c02 */ /* 0x002fe20008000f00 */
[----:B----4-:R-:W-:Y:S01]  /*d350*/  IMAD.U32 R4, RZ, RZ, UR8 ;  /* 0x00000008ff047e24 */ /* 0x010fe2000f8e00ff */
[----:B--2---:R-:W-:Y:S01]  /*d360*/  MOV R7, UR7 ;  /* 0x0000000700077c02 */ /* 0x004fe20008000f00 */
[----:B------:R-:W-:Y:S01]  /*d370*/  IMAD.U32 R6, RZ, RZ, UR6 ;  /* 0x00000006ff067e24 */ /* 0x000fe2000f8e00ff */
[----:B-----5:R-:W-:Y:S01]  /*d380*/  MOV R11, UR5 ;  /* 0x00000005000b7c02 */ /* 0x020fe20008000f00 */
[----:B------:R-:W-:Y:S02]  /*d390*/  IMAD.U32 R10, RZ, RZ, UR4 ;  /* 0x00000004ff0a7e24 */ /* 0x000fe4000f8e00ff */
[----:B------:R-:W-:Y:S07]  /*d3a0*/  LEPC R20, `(.L_x_153) ;  /* 0x000000001014794e */ /* 0x000fee0000000000 */
[----:B---3--:R-:W-:Y:S05]  /*d3b0*/  CALL.ABS.NOINC R14 ;  /* 0x000000000e007343 */ /* 0x008fea0003c00000 */
.L_x_153:
[----:B------:R-:W-:Y:S05]  /*d3c0*/  WARPSYNC.ALL ;  /* 0x0000000000007948 */ /* 0x000fea0003800000 */
[C---:B------:R-:W-:Y:S01]  /*d3d0*/  R2UR UR4, R17.reuse ;  /* 0x00000000110472ca */ /* 0x040fe200000e0000 */
[----:B----4-:R-:W-:Y:S05]  /*d3e0*/  VIADD R0, R17, 0x80 ;  /* 0x0000008011007836 */ /* 0x010fea0000000000 */
[----:B------:R-:W-:Y:S04]  /*d3f0*/  SHF.R.U32.HI R0, RZ, 0x15, R0 ;  /* 0x00000015ff007819 */ /* 0x000fe80000011600 */
[----:B------:R-:W-:Y:S03]  /*d400*/  LOP3.LUT P0, RZ, R0, 0x3, R177, 0x48, !PT ;  /* 0x0000000300ff7812 */ /* 0x000fe600078048b1 */
[----:B------:R-:W1:Y:S10]  /*d410*/  LDTM.x32 R24, tmem[UR4] ;  /* 0x00000004001879ee */ /* 0x000e7400082c0000 */
[----:B-1----:R-:W-:Y:S05]  /*d420*/  @!P0 BRA `(.L_x_154) ;  /* 0x0000000000408947 */ /* 0x002fea0003800000 */
[----:B------:R-:W1:Y:S01]  /*d430*/  LDCU.64 UR8, c[0x4][0x70] ;  /* 0x01000e00ff0877ac */ /* 0x000e620008000a00 */
[----:B--2---:R-:W-:Y:S01]  /*d440*/  MOV R15, 0x0 ;  /* 0x00000000000f7802 */ /* 0x004fe20000000f00 */
[----:B------:R-:W-:Y:S02]  /*d450*/  HFMA2 R12, -RZ, RZ, 0, 5.9604644775390625e-08 ;  /* 0x00000001ff0c7431 */ /* 0x000fe400000001ff */
[----:B------:R-:W-:Y:S02]  /*d460*/  IMAD.MOV.U32 R8, RZ, RZ, 0x192 ;  /* 0x00000192ff087424 */ /* 0x000fe400078e00ff */
[----:B------:R-:W-:Y:S01]  /*d470*/  IMAD.MOV.U32 R13, RZ, RZ, RZ ;  /* 0x000000ffff0d7224 */ /* 0x000fe200078e00ff */
[----:B------:R-:W2:Y:S01]  /*d480*/  LDCU.64 UR6, c[0x4][0x78] ;  /* 0x01000f00ff0677ac */ /* 0x000ea20008000a00 */
[----:B------:R-:W4:Y:S01]  /*d490*/  LDC.64 R14, c[0x4][R15] ;  /* 0x010000000f0e7b82 */ /* 0x000f220000000a00 */
        /* <DEDUP_REMOVED lines=9> */
.L_x_154:
[----:B------:R-:W-:Y:S05]  /*d530*/  WARPSYNC.ALL ;  /* 0x0000000000007948 */ /* 0x000fea0003800000 */
[----:B------:R-:W-:Y:S11]  /*d540*/  R2UR UR4, R17 ;  /* 0x00000000110472ca */ /* 0x000ff600000e0000 */
[----:B------:R-:W-:Y:S02]  /*d550*/  @!UPT UIADD3 URZ, UPT, UPT, URZ, URZ, URZ ;  /* 0x000000fffffff290 */ /* 0x000fe4000fffe0ff */
[----:B------:R-:W1:Y:S02]  /*d560*/  LDTM.x32 R56, tmem[UR4+0x80] ;  /* 0x00008004003879ee */ /* 0x000e6400082c0000 */
[----:B-1----:R-:W-:Y:S01]  /*d570*/  NOP ;  /* 0x0000000000007918 */ /* 0x002fe20000000000 */
.L_x_152:
[----:B--2-4-:R-:W-:Y:S01]  /*d580*/  SHF.L.U32 R4, R168, 0x10, RZ ;  /* 0x00000010a8047819 */ /* 0x014fe200000006ff */
        /* <DEDUP_REMOVED lines=39> */
[----:B------:R1:W-:Y:S01]  /*d800*/  @!P1 STS.128 [R188], R20 ;  /* 0x00000014bc009388 */ /* 0x0003e20000000c00 */
        /* <DEDUP_REMOVED lines=15> */
[----:B------:R-:W-:Y:S01]  /*d900*/  SHF.L.U32 R3, R160, 0x10, RZ ;  /* 0x00000010a0037819 */ /* 0x000fe200000006ff */
        /* <DEDUP_REMOVED lines=194> */
[----:B------:R-:W-:Y:S01]  /*e530*/  UIADD3 UR4, UPT, UPT, UR44, 0x200, URZ ;  /* 0x000002002c047890 */ /* 0x000fe2000fffe0ff */
[----:B------:R-:W-:Y:S01]  /*e540*/  UMOV UR51, UR36 ;  /* 0x0000002400337c82 */ /* 0x000fe20008000000 */
[----:B------:R-:W-:Y:S02]  /*e550*/  UIADD3 UR9, UPT, UPT, UR49, 0x80, URZ ;  /* 0x0000008031097890 */ /* 0x000fe4000fffe0ff */
[----:B------:R-:W-:Y:S02]  /*e560*/  UIADD3 UR8, UPT, UPT, UR44, 0x1200, URZ ;  /* 0x000012002c087890 */ /* 0x000fe4000fffe0ff */
[----:B------:R-:W-:Y:S01]  /*e570*/  MOV R181, UR4 ;  /* 0x0000000400b57c02 */ /* 0x000fe20008000f00 */
[----:B------:R-:W-:Y:S01]  /*e580*/  UIADD3 UR4, UP0, UPT, UR54, 0xa80, URZ ;  /* 0x00000a8036047890 */ /* 0x000fe2000ff1e0ff */
[----:B------:R-:W-:Y:S02]  /*e590*/  UMOV UR10, UR50 ;  /* 0x00000032000a7c82 */ /* 0x000fe40008000000 */
[----:B------:R-:W-:Y:S01]  /*e5a0*/  R2UR UR48, R181 ;  /* 0x00000000b53072ca */ /* 0x000fe200000e0000 */
[----:B------:R-:W-:Y:S01]  /*e5b0*/  UIADD3.X UR5, UPT, UPT, URZ, UR55, URZ, UP0, !UPT ;  /* 0x00000037ff057290 */ /* 0x000fe200087fe4ff */
[----:B------:R-:W-:Y:S11]  /*e5c0*/  UMOV UR11, UR36 ;  /* 0x00000024000b7c82 */ /* 0x000ff60008000000 */
[----:B------:R1:W-:Y:S01]  /*e5d0*/  UTMASTG.3D [UR48], [UR4] ;  /* 0x00000030040073b5 */ /* 0x0003e20008010000 */
[----:B------:R1:W-:Y:S01]  /*e5e0*/  UTMASTG.3D [UR8], [UR4] ;  /* 0x00000008040073b5 */ /* 0x0003e20008010000 */
[----:B------:R0:W-:Y:S01]  /*e5f0*/  UTMACMDFLUSH ;  /* 0x00000000000079b7 */ /* 0x0001e20000000000 */
[----:B-1----:R-:W-:Y:S04]  /*e600*/  DEPBAR.LE SB0, 0x1 ;  /* 0x000080400000791a */ /* 0x002fe80000000000 */
.L_x_156:
[----:B------:R-:W-:Y:S05]  /*e610*/  BSYNC.RECONVERGENT B0 ;  /* 0x0000000000007941 */ /* 0x000fea0003800200 */
.L_x_155:
[----:B------:R-:W-:Y:S01]  /*e620*/  BAR.SYNC.DEFER_BLOCKING 0x1, 0x80 ;  /* 0x0042000000007b1d */ /* 0x000fe20000010000 */
[----:B------:R-:W-:Y:S04]  /*e630*/  UIADD3 UR4, UPT, UPT, UR46, 0x1, URZ ;  /* 0x000000012e047890 */ /* 0x000fe8000fffe0ff */
[----:B------:R-:W-:Y:S04]  /*e640*/  UISETP.NE.AND UP0, UPT, UR4, 0x4, UPT ;  /* 0x000000040400788c */ /* 0x000fe8000bf05270 */
[----:B------:R-:W-:Y:S01]  /*e650*/  USEL UR47, UR4, URZ, UP0 ;  /* 0x000000ff042f7287 */ /* 0x000fe20008000000 */
[----:B------:R1:W-:Y:S01]  /*e660*/  @P2 SYNCS.ARRIVE.TRANS64.RED.A1T0 RZ, [R3+URZ], RZ ;  /* 0x000000ff03ff29a7 */ /* 0x0003e200081004ff */
[----:B------:R-:W-:Y:S01]  /*e670*/  BSSY B1, `(.L_x_157) ;  /* 0x000001f000017945 */ /* 0x000fe20003800000 */
[----:B------:R-:W4:Y:S02]  /*e680*/  @P2 SYNCS.PHASECHK.TRANS64.TRYWAIT P0, [R8+URZ+0x30], R5 ;  /* 0x00003005080025a7 */ /* 0x000f2400080011ff */
        /* <DEDUP_REMOVED lines=13> */
.L_x_160:
[----:B------:R-:W-:Y:S05]  /*e760*/  BSYNC B0 ;  /* 0x0000000000007941 */ /* 0x000fea0003800000 */
.L_x_159:
        /* <DEDUP_REMOVED lines=15> */
.L_x_158:
[----:B------:R-:W-:Y:S05]  /*e860*/  BSYNC B1 ;  /* 0x0000000000017941 */ /* 0x000fea0003800000 */
.L_x_157:
[----:B------:R-:W-:Y:S05]  /*e870*/  VIADD R17, R17, 0x400000 ;  /* 0x0040000011117836 */ /* 0x000fea0000000000 */
[----:B----4-:R-:W-:Y:S04]  /*e880*/  SHF.R.U32.HI R0, RZ, 0x15, R17 ;  /* 0x00000015ff007819 */ /* 0x010fe80000011611 */
        /* <DEDUP_REMOVED lines=23> */
.L_x_163:
        /* <DEDUP_REMOVED lines=23> */
.L_x_164:
[----:B------:R-:W-:Y:S05]  /*eb70*/  WARPSYNC.ALL ;  /* 0x0000000000007948 */ /* 0x000fea0003800000 */
[----:B------:R-:W-:Y:S11]  /*eb80*/  R2UR UR4, R17 ;  /* 0x00000000110472ca */ /* 0x000ff600000e0000 */
[----:B------:R-:W-:Y:S02]  /*eb90*/  @!UPT UIADD3 URZ, UPT, UPT, URZ, URZ, URZ ;  /* 0x000000fffffff290 */ /* 0x000fe4000fffe0ff */
[----:B------:R-:W1:Y:S02]  /*eba0*/  LDTM.x32 R56, tmem[UR4+0x80] ;  /* 0x00008004003879ee */ /* 0x000e6400082c0000 */
[----:B-1----:R-:W-:Y:S01]  /*ebb0*/  NOP ;  /* 0x0000000000007918 */ /* 0x002fe20000000000 */
.L_x_162:
        /* <DEDUP_REMOVED lines=235> */
[----:B------:R-:W-:Y:S01]  /*fa70*/  @P2 SHF.L.U32 R5, R16, 0x1f, RZ ;  /* 0x0000001f10052819 */ /* 0x000fe200000006ff */
        /* <DEDUP_REMOVED lines=29> */
.L_x_166:
[----:B------:R-:W-:Y:S05]  /*fc50*/  BSYNC.RECONVERGENT B0 ;  /* 0x0000000000007941 */ /* 0x000fea0003800200 */
.L_x_165:
[----:B------:R-:W-:Y:S01]  /*fc60*/  BAR.SYNC.DEFER_BLOCKING 0x1, 0x80 ;  /* 0x0042000000007b1d */ /* 0x000fe20000010000 */
[----:B------:R-:W-:Y:S02]  /*fc70*/  UISETP.NE.AND UP0, UPT, UR43, URZ, UPT ;  /* 0x000000ff2b00728c */ /* 0x000fe4000bf05270 */
[----:B------:R-:W-:Y:S02]  /*fc80*/  UIADD3 UR5, UPT, UPT, UR47, 0x1, URZ ;  /* 0x000000012f057890 */ /* 0x000fe4000fffe0ff */
[----:B------:R-:W-:Y:S02]  /*fc90*/  USEL UR4, URZ, 0x60, !UP0 ;  /* 0x00000060ff047887 */ /* 0x000fe4000c000000 */
[----:B------:R-:W-:Y:S02]  /*fca0*/  UISETP.NE.AND UP0, UPT, UR5, 0x4, UPT ;  /* 0x000000040500788c */ /* 0x000fe4000bf05270 */
[----:B------:R-:W-:Y:S02]  /*fcb0*/  UIADD3 UR49, UPT, UPT, UR52, UR4, URZ ;  /* 0x0000000434317290 */ /* 0x000fe4000fffe0ff */
[----:B------:R-:W-:Y:S01]  /*fcc0*/  VIADD R131, R131, UR4 ;  /* 0x0000000483837c36 */ /* 0x000fe20008000000 */
[----:B------:R-:W-:Y:S04]  /*fcd0*/  USEL UR46, UR5, URZ, UP0 ;  /* 0x000000ff052e7287 */ /* 0x000fe80008000000 */
[----:B------:R-:W-:Y:S04]  /*fce0*/  SHF.R.U32.HI R10, RZ, 0x15, R131 ;  /* 0x00000015ff0a7819 */ /* 0x000fe80000011683 */
[----:B------:R-:W-:Y:S01]  /*fcf0*/  LOP3.LUT R18, R10, 0x3, RZ, 0xc0, !PT ;  /* 0x000000030a127812 */ /* 0x000fe200078ec0ff */
        /* <DEDUP_REMOVED lines=16> */
.L_x_170:
[----:B------:R-:W-:Y:S05]  /*fe00*/  BSYNC B0 ;  /* 0x0000000000007941 */ /* 0x000fea0003800000 */
.L_x_169:
        /* <DEDUP_REMOVED lines=15> */
.L_x_168:
[----:B------:R-:W-:Y:S05]  /*ff00*/  BSYNC B1 ;  /* 0x0000000000017941 */ /* 0x000fea0003800000 */
.L_x_167:
        /* <DEDUP_REMOVED lines=9> */
[----:B----4-:R-:W-:Y:S02]  /*ffa0*/  IMAD.MOV.U32 R8, RZ, RZ, 0x192 ;  /* 0x00000192ff087424 */ /* 0x010fe400078e00ff */
        /* <DEDUP_REMOVED lines=12> */
.L_x_173:
        /* <DEDUP_REMOVED lines=23> */
.L_x_174:
[----:B------:R-:W-:Y:S05]  /*101e0*/  WARPSYNC.ALL ;  /* 0x0000000000007948 */ /* 0x000fea0003800000 */
[----:B------:R-:W-:Y:S11]  /*101f0*/  R2UR UR4, R131 ;  /* 0x00000000830472ca */ /* 0x000ff600000e0000 */
[----:B------:R-:W-:Y:S02]  /*10200*/  @!UPT UIADD3 URZ, UPT, UPT, URZ, URZ, URZ ;  /* 0x000000fffffff290 */ /* 0x000fe4000fffe0ff */
[----:B------:R-:W1:Y:S02]  /*10210*/  LDTM.x32 R56, tmem[UR4+0x80] ;  /* 0x00008004003879ee */ /* 0x000e6400082c0000 */
[----:B-1----:R-:W-:Y:S01]  /*10220*/  NOP ;  /* 0x0000000000007918 */ /* 0x002fe20000000000 */
.L_x_172:
        /* <DEDUP_REMOVED lines=263> */
.L_x_176:
[----:B------:R-:W-:Y:S05]  /*112a0*/  BSYNC.RECONVERGENT B0 ;  /* 0x0000000000007941 */ /* 0x000fea0003800200 */
.L_x_175:
        /* <DEDUP_REMOVED lines=14> */
[----:B------:R-:W-:Y:S01]  /*11390*/  @P1 IADD3 R6, PT, PT, R197, R4, RZ ;  /* 0x00000004c5061210 */ /* 0x000fe20007ffe0ff */
[----:B------:R-:W-:Y:S06]  /*113a0*/  @P0 BRA `(.L_x_180) ;  /* 0x00000000000c0947 */ /* 0x000fec0003800000 */
[----:B------:R-:W-:Y:S04]  /*113b0*/  SHF.L.U32 R3, R16, 0x1f, RZ ;  /* 0x0000001f10037819 */ /* 0x000fe800000006ff */
[----:B------:R-:W1:Y:S02]  /*113c0*/  SYNCS.PHASECHK.TRANS64.TRYWAIT P0, [R0+URZ+0x30], R3 ;  /* 0x00003003000075a7 */ /* 0x000e6400080011ff */
[----:B-1----:R-:W-:Y:S05]  /*113d0*/  @!P0 BRA `(.L_x_181) ;  /* 0x0000002400348947 */ /* 0x002fea0003800000 */
.L_x_180:
[----:B------:R-:W-:Y:S05]  /*113e0*/  BSYNC B0 ;  /* 0x0000000000007941 */ /* 0x000fea0003800000 */
.L_x_179:
[----:B------:R-:W-:Y:S11]  /*113f0*/  ISETP.NE.AND P0, PT, R199, RZ, PT ;  /* 0x000000ffc700720c */ /* 0x000ff60003f05270 */
[----:B------:R-:W-:Y:S02]  /*11400*/  @!UPT UIADD3 URZ, UPT, UPT, URZ, URZ, URZ ;  /* 0x000000fffffff290 */ /* 0x000fe4000fffe0ff */
[----:B------:R4:W2:Y:S01]  /*11410*/  @P0 LDS.128 R168, [R4] ;  /* 0x0000000004a80984 */ /* 0x0008a20000000c00 */
[----:B-1----:R-:W-:Y:S03]  /*11420*/  @P0 IADD3 R0, PT, PT, R187, R6, RZ ;  /* 0x00000006bb000210 */ /* 0x002fe60007ffe0ff */
[----:B------:R4:W1:Y:S04]  /*11430*/  @P0 LDS.128 R152, [R4+0x1000] ;  /* 0x0010000004980984 */ /* 0x0008680000000c00 */
[----:B------:R4:W1:Y:S04]  /*11440*/  @P0 LDS.128 R160, [R139+0x20] ;  /* 0x000020008ba00984 */ /* 0x0008680000000c00 */
[----:B------:R4:W1:Y:S04]  /*11450*/  @P0 LDS.128 R140, [R139+0x1020] ;  /* 0x001020008b8c0984 */ /* 0x0008680000000c00 */
[----:B------:R4:W1:Y:S04]  /*11460*/  @P0 LDS.128 R164, [R6+0x10] ;  /* 0x0000100006a40984 */ /* 0x0008680000000c00 */
[----:B------:R4:W1:Y:S04]  /*11470*/  @P0 LDS.128 R148, [R6+0x1010] ;  /* 0x0010100006940984 */ /* 0x0008680000000c00 */
[----:B------:R4:W1:Y:S04]  /*11480*/  @P0 LDS.128 R156, [R0+0x10] ;  /* 0x00001000009c0984 */ /* 0x0008680000000c00 */
[----:B------:R4:W1:Y:S02]  /*11490*/  @P0 LDS.128 R144, [R0+0x1010] ;  /* 0x0010100000900984 */ /* 0x0008640000000c00 */
.L_x_178:
[----:B------:R-:W-:Y:S05]  /*114a0*/  BSYNC B1 ;  /* 0x0000000000017941 */ /* 0x000fea0003800000 */
.L_x_177:
        /* <DEDUP_REMOVED lines=9> */
[----:B------:R-:W4:Y:S01]  /*11540*/  LDCU.64 UR8, c[0x4][0x70] ;  /* 0x01000e00ff0877ac */ /* 0x000f220008000a00 */
[----:B--2---:R-:W-:Y:S01]  /*11550*/  MOV R15, 0x0 ;  /* 0x00000000000f7802 */ /* 0x004fe20000000f00 */
[----:B------:R-:W-:Y:S02]  /*11560*/  HFMA2 R12, -RZ, RZ, 0, 5.9604644775390625e-08 ;  /* 0x00000001ff0c7431 */ /* 0x000fe400000001ff */
[----:B------:R-:W-:Y:S02]  /*11570*/  IMAD.MOV.U32 R8, RZ, RZ, 0x192 ;  /* 0x00000192ff087424 */ /* 0x000fe400078e00ff */
[----:B------:R-:W-:Y:S01]  /*11580*/  IMAD.MOV.U32 R13, RZ, RZ, RZ ;  /* 0x000000ffff0d7224 */ /* 0x000fe200078e00ff */
[----:B------:R-:W2:Y:S01]  /*11590*/  LDCU.64 UR6, c[0x4][0x78] ;  /* 0x01000f00ff0677ac */ /* 0x000ea20008000a00 */
[----:B------:R-:W1:Y:S01]  /*115a0*/  LDC.64 R14, c[0x4][R15] ;  /* 0x010000000f0e7b82 */ /* 0x000e620000000a00 */
[----:B------:R-:W5:Y:S01]  /*115b0*/  LDCU.64 UR4, c[0x4][0x10] ;  /* 0x01000200ff0477ac */ /* 0x000f620008000a00 */
[----:B----4-:R-:W-:Y:S01]  /*115c0*/  MOV R5, UR9 ;  /* 0x0000000900057c02 */ /* 0x010fe20008000f00 */
[----:B------:R-:W-:Y:S01]  /*115d0*/  IMAD.U32 R4, RZ, RZ, UR8 ;  /* 0x00000008ff047e24 */ /* 0x000fe2000f8e00ff */
[----:B--2---:R-:W-:Y:S01]  /*115e0*/  MOV R7, UR7 ;  /* 0x0000000700077c02 */ /* 0x004fe20008000f00 */
[----:B------:R-:W-:Y:S01]  /*115f0*/  IMAD.U32 R6, RZ, RZ, UR6 ;  /* 0x00000006ff067e24 */ /* 0x000fe2000f8e00ff */
[----:B-----5:R-:W-:Y:S01]  /*11600*/  MOV R11, UR5 ;  /* 0x00000005000b7c02 */ /* 0x020fe20008000f00 */
[----:B------:R-:W-:Y:S02]  /*11610*/  IMAD.U32 R10, RZ, RZ, UR4 ;  /* 0x00000004ff0a7e24 */ /* 0x000fe4000f8e00ff */
[----:B------:R-:W-:Y:S07]  /*11620*/  LEPC R20, `(.L_x_183) ;  /* 0x000000001014794e */ /* 0x000fee0000000000 */
[----:B-1-3--:R-:W-:Y:S05]  /*11630*/  CALL.ABS.NOINC R14 ;  /* 0x000000000e007343 */ /* 0x00afea0003c00000 */
.L_x_183:
        /* <DEDUP_REMOVED lines=23> */
.L_x_184:
[----:B------:R-:W-:Y:S05]  /*117b0*/  WARPSYNC.ALL ;  /* 0x0000000000007948 */ /* 0x000fea0003800000 */
[----:B------:R-:W-:Y:S11]  /*117c0*/  R2UR UR4, R131 ;  /* 0x00000000830472ca */ /* 0x000ff600000e0000 */
[----:B------:R-:W-:Y:S02]  /*117d0*/  @!UPT UIADD3 URZ, UPT, UPT, URZ, URZ, URZ ;  /* 0x000000fffffff290 */ /* 0x000fe4000fffe0ff */
[----:B------:R-:W4:Y:S02]  /*117e0*/  LDTM.x32 R56, tmem[UR4+0x80] ;  /* 0x00008004003879ee */ /* 0x000f2400082c0000 */
[----:B----4-:R-:W-:Y:S01]  /*117f0*/  NOP ;  /* 0x0000000000007918 */ /* 0x010fe20000000000 */
.L_x_182:
[----:B--2---:R-:W-:Y:S01]  /*11800*/  SHF.L.U32 R6, R168, 0x10, RZ ;  /* 0x00000010a8067819 */ /* 0x004fe200000006ff */
[----:B------:R-:W-:Y:S01]  /*11810*/  FMUL R0, R130, R24 ;  /* 0x0000001882007220 */ /* 0x000fe20000400000 */
[----:B------:R-:W-:Y:S01]  /*11820*/  LOP3.LUT R8, R168, 0xffff0000, RZ, 0xc0, !PT ;  /* 0xffff0000a8087812 */ /* 0x000fe200078ec0ff */
[----:B------:R-:W-:Y:S01]  /*11830*/  FMUL R3, R130, R25 ;  /* 0x0000001982037220 */ /* 0x000fe20000400000 */
[----:B------:R-:W-:Y:S01]  /*11840*/  SHF.L.U32 R7, R169, 0x10, RZ ;  /* 0x00000010a9077819 */ /* 0x000fe200000006ff */
[----:B------:R-:W-:Y:S01]  /*11850*/  FFMA R0, R133, R6, R0 ;  /* 0x0000000685007223 */ /* 0x000fe20000000000 */
[----:B------:R-:W-:Y:S01]  /*11860*/  LOP3.LUT R88, R169, 0xffff0000, RZ, 0xc0, !PT ;  /* 0xffff0000a9587812 */ /* 0x000fe200078ec0ff */
[----:B------:R-:W-:Y:S01]  /*11870*/  FFMA R3, R133, R8, R3 ;  /* 0x0000000885037223 */ /* 0x000fe20000000003 */
[----:B------:R-:W-:Y:S01]  /*11880*/  SHF.L.U32 R89, R170, 0x10, RZ ;  /* 0x00000010aa597819 */ /* 0x000fe200000006ff */
[----:B------:R-:W-:Y:S01]  /*11890*/  FMUL R4, R130, R26 ;  /* 0x0000001a82047220 */ /* 0x000fe20000400000 */
[----:B------:R-:W-:Y:S01]  /*118a0*/  LOP3.LUT R90, R170, 0xffff0000, RZ, 0xc0, !PT ;  /* 0xffff0000aa5a7812 */ /* 0x000fe200078ec0ff */
[C---:B------:R-:W-:Y:S01]  /*118b0*/  FMUL R5, R130.reuse, R27 ;  /* 0x0000001b82057220 */ /* 0x040fe20000400000 */
[----:B------:R-:W-:Y:S01]  /*118c0*/  SHF.L.U32 R91, R171, 0x10, RZ ;  /* 0x00000010ab5b7819 */ /* 0x000fe200000006ff */
[----:B------:R-:W-:Y:S01]  /*118d0*/  FFMA R4, R133, R7, R4 ;  /* 0x0000000785047223 */ /* 0x000fe20000000004 */
[----:B------:R-:W-:Y:S01]  /*118e0*/  LOP3.LUT R92, R171, 0xffff0000, RZ, 0xc0, !PT ;  /* 0xffff0000ab5c7812 */ /* 0x000fe200078ec0ff */
[----:B------:R-:W-:Y:S01]  /*118f0*/  FFMA R5, R133, R88, R5 ;  /* 0x0000005885057223 */ /* 0x000fe20000000005 */
[----:B------:R-:W-:Y:S01]  /*11900*/  ISETP.NE.AND P1, PT, R189, R16, PT ;  /* 0x00000010bd00720c */ /* 0x000fe20003f25270 */
[----:B------:R-:W-:Y:S01]  /*11910*/  FMUL R6, R130, R28 ;  /* 0x0000001c82067220 */ /* 0x000fe20000400000 */
[----:B-1----:R-:W-:Y:S01]  /*11920*/  SHF.L.U32 R93, R164, 0x10, RZ ;  /* 0x00000010a45d7819 */ /* 0x002fe200000006ff */
[----:B------:R-:W-:Y:S01]  /*11930*/  FMUL R7, R130, R29 ;  /* 0x0000001d82077220 */ /* 0x000fe20000400000 */
[----:B------:R-:W-:Y:S01]  /*11940*/  LOP3.LUT R94, R164, 0xffff0000, RZ, 0xc0, !PT ;  /* 0xffff0000a45e7812 */ /* 0x000fe200078ec0ff */
        /* <DEDUP_REMOVED lines=27> */
[----:B------:R-:W-:Y:S01]  /*11b00*/  F2FP.BF16.F32.PACK_AB R77, R5, R4 ;  /* 0x00000004054d723e */ /* 0x000fe200000010ff */
[C---:B------:R-:W-:Y:S01]  /*11b10*/  FMUL R4, R130.reuse, R34 ;  /* 0x0000002282047220 */ /* 0x040fe20000400000 */
[----:B------:R-:W-:Y:S01]  /*11b20*/  F2FP.BF16.F32.PACK_AB R32, R3, R0 ;  /* 0x000000000320723e */ /* 0x000fe200000010ff */
[C---:B------:R-:W-:Y:S01]  /*11b30*/  FMUL R5, R130.reuse, R35 ;  /* 0x0000002382057220 */ /* 0x040fe20000400000 */
[C---:B------:R-:W-:Y:S01]  /*11b40*/  SHF.L.U32 R107, R163.reuse, 0x10, RZ ;  /* 0x00000010a36b7819 */ /* 0x040fe200000006ff */
[C---:B------:R-:W-:Y:S01]  /*11b50*/  FMUL R18, R130.reuse, R64 ;  /* 0x0000004082127220 */ /* 0x040fe20000400000 */
[----:B------:R-:W-:Y:S01]  /*11b60*/  LOP3.LUT R108, R163, 0xffff0000, RZ, 0xc0, !PT ;  /* 0xffff0000a36c7812 */ /* 0x000fe200078ec0ff */
[C---:B------:R-:W-:Y:S01]  /*11b70*/  FMUL R64, R130.reuse, R78 ;  /* 0x0000004e82407220 */ /* 0x040fe20000400000 */
[----:B------:R-:W-:Y:S01]  /*11b80*/  F2FP.BF16.F32.PACK_AB R78, R7, R6 ;  /* 0x00000006074e723e */ /* 0x000fe200000010ff */
[----:B------:R-:W-:Y:S01]  /*11b90*/  FMUL R19, R130, R65 ;  /* 0x0000004182137220 */ /* 0x000fe20000400000 */
[----:B------:R-:W-:Y:S01]  /*11ba0*/  SHF.L.U32 R109, R156, 0x10, RZ ;  /* 0x000000109c6d7819 */ /* 0x000fe200000006ff */
[C---:B------:R-:W-:Y:S01]  /*11bb0*/  FMUL R65, R130.reuse, R79 ;  /* 0x0000004f82417220 */ /* 0x040fe20000400000 */
[----:B------:R-:W-:Y:S01]  /*11bc0*/  F2FP.BF16.F32.PACK_AB R79, R9, R8 ;  /* 0x00000008094f723e */ /* 0x000fe200000010ff */
        /* <DEDUP_REMOVED lines=10> */
[----:B------:R-:W-:Y:S01]  /*11c70*/  FMUL R9, R130, R39 ;  /* 0x0000002782097220 */ /* 0x000fe20000400000 */
[----:B------:R-:W-:Y:S01]  /*11c80*/  SHF.L.U32 R115, R159, 0x10, RZ ;  /* 0x000000109f737819 */ /* 0x000fe200000006ff */
[----:B------:R-:W-:Y:S01]  /*11c90*/  FFMA R6, R133, R97, R6 ;  /* 0x0000006185067223 */ /* 0x000fe20000000006 */
[----:B------:R-:W-:Y:S01]  /*11ca0*/  F2FP.BF16.F32.PACK_AB R33, R5, R4 ;  /* 0x000000040521723e */ /* 0x000fe200000010ff */
[----:B------:R-:W-:Y:S01]  /*11cb0*/  FFMA R7, R133, R98, R7 ;  /* 0x0000006285077223 */ /* 0x000fe20000000007 */
[----:B------:R-:W-:Y:S01]  /*11cc0*/  LOP3.LUT R116, R159, 0xffff0000, RZ, 0xc0, !PT ;  /* 0xffff00009f747812 */ /* 0x000fe200078ec0ff */
[C---:B------:R-:W-:Y:S01]  /*11cd0*/  FFMA R8, R133.reuse, R99, R8 ;  /* 0x0000006385087223 */ /* 0x040fe20000000008 */
[C---:B------:R-:W-:Y:S01]  /*11ce0*/  SHF.L.U32 R117, R152.reuse, 0x10, RZ ;  /* 0x0000001098757819 */ /* 0x040fe200000006ff */
[----:B------:R-:W-:Y:S01]  /*11cf0*/  FFMA R9, R133, R100, R9 ;  /* 0x0000006485097223 */ /* 0x000fe20000000009 */
[----:B------:R-:W-:Y:S01]  /*11d00*/  F2FP.BF16.F32.PACK_AB R34, R7, R6 ;  /* 0x000000060722723e */ /* 0x000fe200000010ff */
[----:B------:R-:W-:Y:S01]  /*11d10*/  @!P1 STS.128 [R188+0x6000], R76 ;  /* 0x0060004cbc009388 */ /* 0x000fe20000000c00 */
[----:B------:R-:W-:Y:S01]  /*11d20*/  LOP3.LUT R118, R152, 0xffff0000, RZ, 0xc0, !PT ;  /* 0xffff000098767812 */ /* 0x000fe200078ec0ff */
[C---:B------:R-:W-:Y:S01]  /*11d30*/  FMUL R0, R130.reuse, R40 ;  /* 0x0000002882007220 */ /* 0x040fe20000400000 */
[----:B------:R-:W-:Y:S01]  /*11d40*/  F2FP.BF16.F32.PACK_AB R35, R9, R8 ;  /* 0x000000080923723e */ /* 0x000fe200000010ff */
[C---:B------:R-:W-:Y:S01]  /*11d50*/  FMUL R3, R130.reuse, R41 ;  /* 0x0000002982037220 */ /* 0x040fe20000400000 */
[C---:B------:R-:W-:Y:S01]  /*11d60*/  SHF.L.U32 R119, R153.reuse, 0x10, RZ ;  /* 0x0000001099777819 */ /* 0x040fe200000006ff */
[----:B------:R-:W-:Y:S01]  /*11d70*/  FMUL R4, R130, R42 ;  /* 0x0000002a82047220 */ /* 0x000fe20000400000 */
[----:B------:R-:W-:Y:S01]  /*11d80*/  LOP3.LUT R120, R153, 0xffff0000, RZ, 0xc0, !PT ;  /* 0xffff000099787812 */ /* 0x000fe200078ec0ff */
[----:B------:R1:W-:Y:S01]  /*11d90*/  @!P1 STS.128 [R198+0x6010], R32 ;  /* 0x00601020c6009388 */ /* 0x0003e20000000c00 */
[----:B------:R-:W-:Y:S01]  /*11da0*/  SHF.L.U32 R121, R154, 0x10, RZ ;  /* 0x000000109a797819 */ /* 0x000fe200000006ff */
[----:B------:R-:W-:Y:S01]  /*11db0*/  FMUL R5, R130, R43 ;  /* 0x0000002b82057220 */ /* 0x000fe20000400000 */
[----:B------:R-:W-:Y:S01]  /*11dc0*/  LOP3.LUT R122, R154, 0xffff0000, RZ, 0xc0, !PT ;  /* 0xffff00009a7a7812 */ /* 0x000fe200078ec0ff */
[----:B------:R-:W-:Y:S01]  /*11dd0*/  FFMA R0, R133, R101, R0 ;  /* 0x0000006585007223 */ /* 0x000fe20000000000 */
[C---:B------:R-:W-:Y:S01]  /*11de0*/  SHF.L.U32 R123, R155.reuse, 0x10, RZ ;  /* 0x000000109b7b7819 */ /* 0x040fe200000006ff */
[----:B------:R-:W-:Y:S01]  /*11df0*/  FMUL R6, R130, R44 ;  /* 0x0000002c82067220 */ /* 0x000fe20000400000 */
[----:B------:R-:W-:Y:S01]  /*11e00*/  LOP3.LUT R124, R155, 0xffff0000, RZ, 0xc0, !PT ;  /* 0xffff00009b7c7812 */ /* 0x000fe200078ec0ff */
[C---:B------:R-:W-:Y:S01]  /*11e10*/  FFMA R3, R133.reuse, R102, R3 ;  /* 0x0000006685037223 */ /* 0x040fe20000000003 */
[----:B------:R-:W-:Y:S01]  /*11e20*/  SHF.L.U32 R125, R148, 0x10, RZ ;  /* 0x00000010947d7819 */ /* 0x000fe200000006ff */
[----:B------:R-:W-:Y:S01]  /*11e30*/  FMUL R7, R130, R45 ;  /* 0x0000002d82077220 */ /* 0x000fe20000400000 */
[----:B------:R-:W-:Y:S01]  /*11e40*/  LOP3.LUT R126, R148, 0xffff0000, RZ, 0xc0, !PT ;  /* 0xffff0000947e7812 */ /* 0x000fe200078ec0ff */
[----:B------:R-:W-:Y:S01]  /*11e50*/  FFMA R4, R133, R103, R4 ;  /* 0x0000006785047223 */ /* 0x000fe20000000004 */
[----:B------:R-:W-:Y:S01]  /*11e60*/  F2FP.BF16.F32.PACK_AB R36, R3, R0 ;  /* 0x000000000324723e */ /* 0x000fe200000010ff */
[C---:B------:R-:W-:Y:S01]  /*11e70*/  FMUL R8, R130.reuse, R46 ;  /* 0x0000002e82087220 */ /* 0x040fe20000400000 */
[----:B------:R-:W-:Y:S01]  /*11e80*/  SHF.L.U32 R127, R149, 0x10, RZ ;  /* 0x00000010957f7819 */ /* 0x000fe200000006ff */
[----:B------:R-:W-:Y:S01]  /*11e90*/  FFMA R5, R133, R104, R5 ;  /* 0x0000006885057223 */ /* 0x000fe20000000005 */
[----:B------:R-:W-:Y:S01]  /*11ea0*/  LOP3.LUT R128, R149, 0xffff0000, RZ, 0xc0, !PT ;  /* 0xffff000095807812 */ /* 0x000fe200078ec0ff */
[----:B------:R-:W-:Y:S01]  /*11eb0*/  FMUL R9, R130, R47 ;  /* 0x0000002f82097220 */ /* 0x000fe20000400000 */
[C---:B------:R-:W-:Y:S01]  /*11ec0*/  SHF.L.U32 R129, R150.reuse, 0x10, RZ ;  /* 0x0000001096817819 */ /* 0x040fe200000006ff */
[----:B------:R-:W-:Y:S01]  /*11ed0*/  FFMA R6, R133, R105, R6 ;  /* 0x0000006985067223 */ /* 0x000fe20000000006 */
[----:B------:R-:W-:Y:S01]  /*11ee0*/  F2FP.BF16.F32.PACK_AB R37, R5, R4 ;  /* 0x000000040525723e */ /* 0x000fe200000010ff */
[C---:B------:R-:W-:Y:S01]  /*11ef0*/  FFMA R7, R133.reuse, R106, R7 ;  /* 0x0000006a85077223 */ /* 0x040fe20000000007 */
[----:B------:R-:W-:Y:S01]  /*11f00*/  LOP3.LUT R132, R150, 0xffff0000, RZ, 0xc0, !PT ;  /* 0xffff000096847812 */ /* 0x000fe200078ec0ff */
[----:B------:R-:W-:Y:S01]  /*11f10*/  FFMA R8, R133, R107, R8 ;  /* 0x0000006b85087223 */ /* 0x000fe20000000008 */
[----:B------:R-:W-:Y:S01]  /*11f20*/  SHF.L.U32 R131, R151, 0x10, RZ ;  /* 0x0000001097837819 */ /* 0x000fe200000006ff */
[----:B------:R-:W-:Y:S01]  /*11f30*/  FFMA R9, R133, R108, R9 ;  /* 0x0000006c85097223 */ /* 0x000fe20000000009 */
[----:B------:R-:W-:Y:S01]  /*11f40*/  F2FP.BF16.F32.PACK_AB R38, R7, R6 ;  /* 0x000000060726723e */ /* 0x000fe200000010ff */
[C---:B------:R-:W-:Y:S01]  /*11f50*/  FMUL R0, R130.reuse, R48 ;  /* 0x0000003082007220 */ /* 0x040fe20000400000 */
[----:B------:R-:W-:Y:S01]  /*11f60*/  LOP3.LUT R134, R151, 0xffff0000, RZ, 0xc0, !PT ;  /* 0xffff000097867812 */ /* 0x000fe200078ec0ff */
[C---:B------:R-:W-:Y:S01]  /*11f70*/  FMUL R3, R130.reuse, R49 ;  /* 0x0000003182037220 */ /* 0x040fe20000400000 */
[----:B------:R-:W-:Y:S01]  /*11f80*/  F2FP.BF16.F32.PACK_AB R39, R9, R8 ;  /* 0x000000080927723e */ /* 0x000fe200000010ff */
[----:B------:R-:W-:Y:S01]  /*11f90*/  FMUL R4, R130, R50 ;  /* 0x0000003282047220 */ /* 0x000fe20000400000 */
[----:B------:R-:W-:Y:S01]  /*11fa0*/  SHF.L.U32 R135, R140, 0x10, RZ ;  /* 0x000000108c877819 */ /* 0x000fe200000006ff */
[----:B------:R-:W-:Y:S01]  /*11fb0*/  FMUL R5, R130, R51 ;  /* 0x0000003382057220 */ /* 0x000fe20000400000 */
[----:B------:R-:W-:Y:S01]  /*11fc0*/  LOP3.LUT R136, R140, 0xffff0000, RZ, 0xc0, !PT ;  /* 0xffff00008c887812 */ /* 0x000fe200078ec0ff */
[----:B------:R-:W-:Y:S01]  /*11fd0*/  FFMA R0, R133, R109, R0 ;  /* 0x0000006d85007223 */ /* 0x000fe20000000000 */
[C---:B------:R-:W-:Y:S01]  /*11fe0*/  SHF.L.U32 R137, R141.reuse, 0x10, RZ ;  /* 0x000000108d897819 */ /* 0x040fe200000006ff */
[----:B------:R-:W-:Y:S01]  /*11ff0*/  FMUL R6, R130, R52 ;  /* 0x0000003482067220 */ /* 0x000fe20000400000 */
[----:B------:R-:W-:Y:S01]  /*12000*/  LOP3.LUT R138, R141, 0xffff0000, RZ, 0xc0, !PT ;  /* 0xffff00008d8a7812 */ /* 0x000fe200078ec0ff */
[----:B------:R2:W-:Y:S01]  /*12010*/  @!P1 STS.128 [R196+0x6020], R36 ;  /* 0x00602024c4009388 */ /* 0x0005e20000000c00 */
[C---:B------:R-:W-:Y:S01]  /*12020*/  FFMA R3, R133.reuse, R110, R3 ;  /* 0x0000006e85037223 */ /* 0x040fe20000000003 */
[C---:B------:R-:W-:Y:S01]  /*12030*/  SHF.L.U32 R139, R142.reuse, 0x10, RZ ;  /* 0x000000108e8b7819 */ /* 0x040fe200000006ff */
[C---:B------:R-:W-:Y:S01]  /*12040*/  FFMA R4, R133.reuse, R111, R4 ;  /* 0x0000006f85047223 */ /* 0x040fe20000000004 */
[C---:B------:R-:W-:Y:S01]  /*12050*/  FFMA R5, R133.reuse, R112, R5 ;  /* 0x0000007085057223 */ /* 0x040fe20000000005 */
[----:B------:R-:W-:Y:S01]  /*12060*/  LOP3.LUT R140, R142, 0xffff0000, RZ, 0xc0, !PT ;  /* 0xffff00008e8c7812 */ /* 0x000fe200078ec0ff */
[----:B------:R-:W-:Y:S01]  /*12070*/  FFMA R6, R133, R113, R6 ;  /* 0x0000007185067223 */ /* 0x000fe20000000006 */
[----:B-1----:R-:W-:Y:S01]  /*12080*/  F2FP.BF16.F32.PACK_AB R32, R3, R0 ;  /* 0x000000000320723e */ /* 0x002fe200000010ff */
[C---:B------:R-:W-:Y:S01]  /*12090*/  FMUL R7, R130.reuse, R53 ;  /* 0x0000003582077220 */ /* 0x040fe20000400000 */
[----:B------:R-:W-:Y:S01]  /*120a0*/  F2FP.BF16.F32.PACK_AB R33, R5, R4 ;  /* 0x000000040521723e */ /* 0x000fe200000010ff */
[C---:B------:R-:W-:Y:S01]  /*120b0*/  FMUL R8, R130.reuse, R54 ;  /* 0x0000003682087220 */ /* 0x040fe20000400000 */
[C---:B------:R-:W-:Y:S01]  /*120c0*/  FMUL R9, R130.reuse, R55 ;  /* 0x0000003782097220 */ /* 0x040fe20000400000 */
[----:B------:R-:W-:Y:S01]  /*120d0*/  FFMA R7, R133, R114, R7 ;  /* 0x0000007285077223 */ /* 0x000fe20000000007 */
[C---:B------:R-:W-:Y:S01]  /*120e0*/  FMUL R10, R130.reuse, R56 ;  /* 0x00000038820a7220 */ /* 0x040fe20000400000 */
[----:B------:R-:W-:Y:S01]  /*120f0*/  SHF.L.U32 R141, R143, 0x10, RZ ;  /* 0x000000108f8d7819 */ /* 0x000fe200000006ff */
[C---:B------:R-:W-:Y:S01]  /*12100*/  FFMA R8, R133.reuse, R115, R8 ;  /* 0x0000007385087223 */ /* 0x040fe20000000008 */
[----:B------:R-:W-:Y:S01]  /*12110*/  FFMA R9, R133, R116, R9 ;  /* 0x0000007485097223 */ /* 0x000fe20000000009 */
[----:B------:R-:W-:Y:S01]  /*12120*/  F2FP.BF16.F32.PACK_AB R34, R7, R6 ;  /* 0x000000060722723e */ /* 0x000fe200000010ff */
[----:B------:R-:W-:Y:S01]  /*12130*/  FFMA R10, R133, R117, R10 ;  /* 0x00000075850a7223 */ /* 0x000fe2000000000a */
[C---:B------:R-:W-:Y:S01]  /*12140*/  FMUL R11, R130.reuse, R57 ;  /* 0x00000039820b7220 */ /* 0x040fe20000400000 */
[----:B------:R-:W-:Y:S01]  /*12150*/  LOP3.LUT R142, R143, 0xffff0000, RZ, 0xc0, !PT ;  /* 0xffff00008f8e7812 */ /* 0x000fe200078ec0ff */
[C---:B------:R-:W-:Y:S01]  /*12160*/  FMUL R12, R130.reuse, R58 ;  /* 0x0000003a820c7220 */ /* 0x040fe20000400000 */
[----:B------:R-:W-:Y:S01]  /*12170*/  F2FP.BF16.F32.PACK_AB R35, R9, R8 ;  /* 0x000000080923723e */ /* 0x000fe200000010ff */
[----:B------:R-:W-:Y:S01]  /*12180*/  FFMA R11, R133, R118, R11 ;  /* 0x00000076850b7223 */ /* 0x000fe2000000000b */
[C---:B------:R-:W-:Y:S01]  /*12190*/  FMUL R13, R130.reuse, R59 ;  /* 0x0000003b820d7220 */ /* 0x040fe20000400000 */
[C---:B------:R-:W-:Y:S01]  /*121a0*/  FMUL R14, R130.reuse, R60 ;  /* 0x0000003c820e7220 */ /* 0x040fe20000400000 */
[----:B------:R-:W-:Y:S01]  /*121b0*/  FMUL R15, R130, R61 ;  /* 0x0000003d820f7220 */ /* 0x000fe20000400000 */
[----:B------:R2:W-:Y:S01]  /*121c0*/  @!P1 STS.128 [R195+0x6010], R32 ;  /* 0x00601020c3009388 */ /* 0x0005e20000000c00 */
[----:B------:R-:W-:Y:S01]  /*121d0*/  F2FP.BF16.F32.PACK_AB R4, R11, R10 ;  /* 0x0000000a0b04723e */ /* 0x000fe200000010ff */
[C---:B------:R-:W-:Y:S01]  /*121e0*/  FFMA R12, R133.reuse, R119, R12 ;  /* 0x00000077850c7223 */ /* 0x040fe2000000000c */
[C---:B------:R-:W-:Y:S01]  /*121f0*/  SHF.L.U32 R25, R144.reuse, 0x10, RZ ;  /* 0x0000001090197819 */ /* 0x040fe200000006ff */
[C---:B------:R-:W-:Y:S01]  /*12200*/  FFMA R13, R133.reuse, R120, R13 ;  /* 0x00000078850d7223 */ /* 0x040fe2000000000d */
[C---:B------:R-:W-:Y:S01]  /*12210*/  FFMA R14, R133.reuse, R121, R14 ;  /* 0x00000079850e7223 */ /* 0x040fe2000000000e */
[----:B------:R-:W-:Y:S01]  /*12220*/  LOP3.LUT R24, R144, 0xffff0000, RZ, 0xc0, !PT ;  /* 0xffff000090187812 */ /* 0x000fe200078ec0ff */
[C---:B------:R-:W-:Y:S01]  /*12230*/  FFMA R15, R133.reuse, R122, R15 ;  /* 0x0000007a850f7223 */ /* 0x040fe2000000000f */
[C---:B------:R-:W-:Y:S01]  /*12240*/  FFMA R16, R133.reuse, R123, R16 ;  /* 0x0000007b85107223 */ /* 0x040fe20000000010 */
[C---:B------:R-:W-:Y:S01]  /*12250*/  FMUL R20, R130.reuse, R66 ;  /* 0x0000004282147220 */ /* 0x040fe20000400000 */
        /* <DEDUP_REMOVED lines=8> */
[----:B------:R-:W-:Y:S01]  /*122e0*/  FFMA R21, R133, R128, R21 ;  /* 0x0000008085157223 */ /* 0x000fe20000000015 */
[C---:B------:R-:W-:Y:S01]  /*122f0*/  FMUL R57, R130.reuse, R71 ;  /* 0x0000004782397220 */ /* 0x040fe20000400000 */
[----:B------:R-:W-:Y:S01]  /*12300*/  F2FP.BF16.F32.PACK_AB R5, R13, R12 ;  /* 0x0000000c0d05723e */ /* 0x000fe200000010ff */
[----:B------:R-:W-:Y:S01]  /*12310*/  FFMA R22, R133, R129, R22 ;  /* 0x0000008185167223 */ /* 0x000fe20000000016 */
[----:B------:R-:W-:Y:S01]  /*12320*/  F2FP.BF16.F32.PACK_AB R6, R15, R14 ;  /* 0x0000000e0f06723e */ /* 0x000fe200000010ff */
[C---:B------:R-:W-:Y:S01]  /*12330*/  FMUL R58, R130.reuse, R72 ;  /* 0x00000048823a7220 */ /* 0x040fe20000400000 */
[----:B------:R-:W-:Y:S01]  /*12340*/  F2FP.BF16.F32.PACK_AB R7, R17, R16 ;  /* 0x000000101107723e */ /* 0x000fe200000010ff */
[C---:B------:R-:W-:Y:S01]  /*12350*/  FFMA R23, R133.reuse, R132, R23 ;  /* 0x0000008485177223 */ /* 0x040fe20000000017 */
[C---:B------:R-:W-:Y:S01]  /*12360*/  FMUL R59, R130.reuse, R73 ;  /* 0x00000049823b7220 */ /* 0x040fe20000400000 */
[----:B------:R-:W-:Y:S01]  /*12370*/  FFMA R56, R133, R131, R56 ;  /* 0x0000008385387223 */ /* 0x000fe20000000038 */
[C---:B------:R-:W-:Y:S01]  /*12380*/  FMUL R60, R130.reuse, R74 ;  /* 0x0000004a823c7220 */ /* 0x040fe20000400000 */
[----:B------:R2:W-:Y:S01]  /*12390*/  @!P1 STS.128 [R188+0x7000], R4 ;  /* 0x00700004bc009388 */ /* 0x0005e20000000c00 */
[----:B------:R-:W-:Y:S01]  /*123a0*/  F2FP.BF16.F32.PACK_AB R8, R19, R18 ;  /* 0x000000121308723e */ /* 0x000fe200000010ff */
[C---:B------:R-:W-:Y:S01]  /*123b0*/  FFMA R57, R133.reuse, R134, R57 ;  /* 0x0000008685397223 */ /* 0x040fe20000000039 */
[C---:B------:R-:W-:Y:S01]  /*123c0*/  FMUL R61, R130.reuse, R75 ;  /* 0x0000004b823d7220 */ /* 0x040fe20000400000 */
[C---:B------:R-:W-:Y:S01]  /*123d0*/  FFMA R58, R133.reuse, R135, R58 ;  /* 0x00000087853a7223 */ /* 0x040fe2000000003a */
[C---:B------:R-:W-:Y:S01]  /*123e0*/  FFMA R59, R133.reuse, R136, R59 ;  /* 0x00000088853b7223 */ /* 0x040fe2000000003b */
[C---:B------:R-:W-:Y:S01]  /*123f0*/  FFMA R60, R133.reuse, R137, R60 ;  /* 0x00000089853c7223 */ /* 0x040fe2000000003c */
[----:B------:R-:W-:Y:S01]  /*12400*/  FFMA R61, R133, R138, R61 ;  /* 0x0000008a853d7223 */ /* 0x000fe2000000003d */
[----:B------:R-:W-:Y:S01]  /*12410*/  F2FP.BF16.F32.PACK_AB R9, R21, R20 ;  /* 0x000000141509723e */ /* 0x000fe200000010ff */
[----:B------:R-:W-:Y:S01]  /*12420*/  FFMA R62, R133, R139, R62 ;  /* 0x0000008b853e7223 */ /* 0x000fe2000000003e */
[----:B------:R-:W-:Y:S01]  /*12430*/  F2FP.BF16.F32.PACK_AB R10, R23, R22 ;  /* 0x00000016170a723e */ /* 0x000fe200000010ff */
[C---:B------:R-:W-:Y:S01]  /*12440*/  FMUL R66, R130.reuse, R80 ;  /* 0x0000005082427220 */ /* 0x040fe20000400000 */
[----:B------:R-:W-:Y:S01]  /*12450*/  F2FP.BF16.F32.PACK_AB R11, R57, R56 ;  /* 0x00000038390b723e */ /* 0x000fe200000010ff */
[----:B------:R-:W-:Y:S01]  /*12460*/  FFMA R63, R133, R140, R63 ;  /* 0x0000008c853f7223 */ /* 0x000fe2000000003f */
[C---:B------:R-:W-:Y:S01]  /*12470*/  FMUL R67, R130.reuse, R81 ;  /* 0x0000005182437220 */ /* 0x040fe20000400000 */
[----:B------:R-:W-:Y:S01]  /*12480*/  SHF.L.U32 R27, R145, 0x10, RZ ;  /* 0x00000010911b7819 */ /* 0x000fe200000006ff */
[----:B------:R-:W-:Y:S01]  /*12490*/  FFMA R64, R133, R141, R64 ;  /* 0x0000008d85407223 */ /* 0x000fe20000000040 */
[----:B------:R2:W-:Y:S01]  /*124a0*/  @!P1 STS.128 [R198+0x7010], R8 ;  /* 0x00701008c6009388 */ /* 0x0005e20000000c00 */
[C---:B------:R-:W-:Y:S01]  /*124b0*/  FMUL R68, R130.reuse, R82 ;  /* 0x0000005282447220 */ /* 0x040fe20000400000 */
[----:B------:R-:W-:Y:S01]  /*124c0*/  LOP3.LUT R26, R145, 0xffff0000, RZ, 0xc0, !PT ;  /* 0xffff0000911a7812 */ /* 0x000fe200078ec0ff */
[C---:B------:R-:W-:Y:S01]  /*124d0*/  FFMA R65, R133.reuse, R142, R65 ;  /* 0x0000008e85417223 */ /* 0x040fe20000000041 */
[----:B------:R-:W-:Y:S01]  /*124e0*/  FMUL R69, R130, R83 ;  /* 0x0000005382457220 */ /* 0x000fe20000400000 */
[----:B------:R-:W-:Y:S01]  /*124f0*/  SHF.L.U32 R29, R146, 0x10, RZ ;  /* 0x00000010921d7819 */ /* 0x000fe200000006ff */
[C---:B------:R-:W-:Y:S01]  /*12500*/  FFMA R66, R133.reuse, R25, R66 ;  /* 0x0000001985427223 */ /* 0x040fe20000000042 */
[----:B------:R-:W-:Y:S01]  /*12510*/  FMUL R70, R130, R84 ;  /* 0x0000005482467220 */ /* 0x000fe20000400000 */
[----:B------:R-:W-:Y:S01]  /*12520*/  LOP3.LUT R28, R146, 0xffff0000, RZ, 0xc0, !PT ;  /* 0xffff0000921c7812 */ /* 0x000fe200078ec0ff */
[----:B------:R-:W-:Y:S01]  /*12530*/  FFMA R67, R133, R24, R67 ;  /* 0x0000001885437223 */ /* 0x000fe20000000043 */
[C---:B------:R-:W-:Y:S01]  /*12540*/  FMUL R71, R130.reuse, R85 ;  /* 0x0000005582477220 */ /* 0x040fe20000400000 */
[----:B------:R-:W-:Y:S01]  /*12550*/  SHF.L.U32 R31, R147, 0x10, RZ ;  /* 0x00000010931f7819 */ /* 0x000fe200000006ff */
[----:B------:R-:W-:Y:S01]  /*12560*/  FFMA R68, R133, R27, R68 ;  /* 0x0000001b85447223 */ /* 0x000fe20000000044 */
[C---:B------:R-:W-:Y:S01]  /*12570*/  FMUL R72, R130.reuse, R86 ;  /* 0x0000005682487220 */ /* 0x040fe20000400000 */
[----:B------:R-:W-:Y:S01]  /*12580*/  LOP3.LUT R30, R147, 0xffff0000, RZ, 0xc0, !PT ;  /* 0xffff0000931e7812 */ /* 0x000fe200078ec0ff */
[----:B------:R-:W-:Y:S01]  /*12590*/  FFMA R69, R133, R26, R69 ;  /* 0x0000001a85457223 */ /* 0x000fe20000000045 */
        /* <DEDUP_REMOVED lines=13> */
[----:B------:R-:W-:Y:S02]  /*12670*/  F2FP.BF16.F32.PACK_AB R19, R73, R72 ;  /* 0x000000484913723e */ /* 0x000fe400000010ff */
[----:B------:R-:W-:Y:S03]  /*12680*/  ISETP.NE.AND P0, PT, R189, RZ, PT ;  /* 0x000000ffbd00720c */ /* 0x000fe60003f05270 */
[----:B------:R2:W-:Y:S01]  /*12690*/  @!P1 STS.128 [R195+0x7010], R16 ;  /* 0x00701010c3009388 */ /* 0x0005e20000000c00 */
[----:B------:R-:W-:Y:S01]  /*126a0*/  @!PT LDS RZ, [RZ] ;  /* 0x00000000fffff984 */ /* 0x000fe20000000800 */
[----:B------:R-:W-:Y:S01]  /*126b0*/  @!PT LDS RZ, [RZ] ;  /* 0x00000000fffff984 */ /* 0x000fe20000000800 */
[----:B------:R-:W-:Y:S01]  /*126c0*/  @!PT LDS RZ, [RZ] ;  /* 0x00000000fffff984 */ /* 0x000fe20000000800 */
[----:B------:R-:W-:Y:S01]  /*126d0*/  @!PT LDS RZ, [RZ] ;  /* 0x00000000fffff984 */ /* 0x000fe20000000800 */
[----:B------:R1:W-:Y:S07]  /*126e0*/  MEMBAR.ALL.CTA ;  /* 0x0000000000007992 */ /* 0x0003ee0000008000 */
[----:B-1----:R-:W1:Y:S01]  /*126f0*/  FENCE.VIEW.ASYNC.S ;  /* 0x00000000000073c6 */ /* 0x002e620000000000 */
[----:B------:R-:W-:Y:S05]  /*12700*/  WARPSYNC.ALL ;  /* 0x0000000000007948 */ /* 0x000fea0003800000 */
[----:B------:R-:W-:Y:S01]  /*12710*/  BSSY.RECONVERGENT B0, `(.L_x_185) ;  /* 0x0000011000007945 */ /* 0x000fe20003800200 */
        /* <DEDUP_REMOVED lines=16> */
.L_x_186:
[----:B------:R-:W-:Y:S05]  /*12820*/  BSYNC.RECONVERGENT B0 ;  /* 0x0000000000007941 */ /* 0x000fea0003800200 */
.L_x_185:
[----:B------:R-:W-:Y:S01]  /*12830*/  BAR.SYNC.DEFER_BLOCKING 0x1, 0x80 ;  /* 0x0042000000007b1d */ /* 0x000fe20000010000 */
[----:B------:R-:W-:Y:S09]  /*12840*/  UISETP.NE.AND UP0, UPT, UR53, -0x8, UPT ;  /* 0xfffffff83500788c */ /* 0x000ff2000bf05270 */
[----:B------:R-:W-:Y:S05]  /*12850*/  BRA.U !UP0, `(.L_x_187) ;  /* 0x0000000108247547 */ /* 0x000fea000b800000 */
[----:B------:R-:W-:Y:S01]  /*12860*/  ISETP.NE.AND P0, PT, R194, RZ, PT ;  /* 0x000000ffc200720c */ /* 0x000fe20003f05270 */
[----:B------:R-:W-:Y:S01]  /*12870*/  IMAD.U32 R0, RZ, RZ, UR47 ;  /* 0x0000002fff007e24 */ /* 0x000fe2000f8e00ff */
[----:B------:R-:W-:Y:S04]  /*12880*/  UIADD3 UR4, UPT, UPT, UR47, 0x1, URZ ;  /* 0x000000012f047890 */ /* 0x000fe8000fffe0ff */
[----:B------:R-:W-:Y:S04]  /*12890*/  UISETP.NE.AND UP0, UPT, UR4, 0x4, UPT ;  /* 0x000000040400788c */ /* 0x000fe8000bf05270 */
[----:B------:R-:W-:Y:S03]  /*128a0*/  USEL UR47, UR4, URZ, UP0 ;  /* 0x000000ff042f7287 */ /* 0x000fe60008000000 */
[----:B------:R-:W-:Y:S05]  /*128b0*/  @P0 LEA R0, R0, UR44, 0x3 ;  /* 0x0000002c00000c11 */ /* 0x000fea000f8e18ff */
[----:B------:R-:W-:Y:S05]  /*128c0*/  @P0 VIADD R3, R0, 0x50 ;  /* 0x0000005000030836 */ /* 0x000fea0000000000 */
[----:B------:R-:W-:Y:S04]  /*128d0*/  @P0 PRMT R3, R200, 0x654, R3 ;  /* 0x00000654c8030816 */ /* 0x000fe80000000003 */
[----:B------:R1:W-:Y:S03]  /*128e0*/  @P0 SYNCS.ARRIVE.TRANS64.RED.A1T0 RZ, [R3+URZ], RZ ;  /* 0x000000ff03ff09a7 */ /* 0x0003e600081004ff */
.L_x_187:
[----:B------:R-:W-:Y:S01]  /*128f0*/  R2UR UR6, R193 ;  /* 0x00000000c10672ca */ /* 0x000fe200000e0000 */
[----:B------:R-:W-:Y:S01]  /*12900*/  UIADD3 UR53, UPT, UPT, UR53, 0x8, URZ ;  /* 0x0000000835357890 */ /* 0x000fe2000fffe0ff */
[----:B------:R-:W-:Y:S01]  /*12910*/  R2UR UR5, R178 ;  /* 0x00000000b20572ca */ /* 0x000fe200000e0000 */
[----:B------:R-:W-:Y:S01]  /*12920*/  ULOP3.LUT UR43, UR43, 0x1, URZ, 0x3c, !UPT ;  /* 0x000000012b2b7892 */ /* 0x000fe2000f8e3cff */
[----:B------:R-:W-:Y:S02]  /*12930*/  R2UR UR4, R179 ;  /* 0x00000000b30472ca */ /* 0x000fe400000e0000 */
[----:B------:R-:W-:Y:S02]  /*12940*/  R2UR UR36, R192 ;  /* 0x00000000c02472ca */ /* 0x000fe400000e0000 */
[C---:B------:R-:W-:Y:S04]  /*12950*/  ISETP.NE.AND P0, PT, R183.reuse, 0x2, PT ;  /* 0x00000002b700780c */ /* 0x040fe80003f05270 */
[----:B-1----:R-:W-:Y:S01]  /*12960*/  SEL R3, RZ, 0x1, P0 ;  /* 0x00000001ff037807 */ /* 0x002fe20000000000 */
[----:B------:R-:W-:Y:S01]  /*12970*/  UISETP.NE.AND UP0, UPT, UR6, URZ, UPT ;  /* 0x000000ff0600728c */ /* 0x000fe2000bf05270 */
[----:B------:R-:W-:Y:S01]  /*12980*/  SEL R183, R183, RZ, P0 ;  /* 0x000000ffb7b77207 */ /* 0x000fe20000000000 */
[----:B------:R-:W-:Y:S01]  /*12990*/  UIADD3 UR24, UPT, UPT, UR37, UR5, URZ ;  /* 0x0000000525187290 */ /* 0x000fe2000fffe0ff */
[----:B------:R-:W-:Y:S01]  /*129a0*/  LOP3.LUT R186, R186, R3, RZ, 0x3c, !PT ;  /* 0x00000003baba7212 */ /* 0x000fe200078e3cff */
[----:B------:R-:W-:Y:S05]  /*129b0*/  UIADD3 UR27, UPT, UPT, UR38, UR4, URZ ;  /* 0x00000004261b7290 */ /* 0x000fea000fffe0ff */
[----:B------:R-:W-:Y:S07]  /*129c0*/  BRA.U UP0, `(.L_x_188) ;  /* 0xffffff3d00007547 */ /* 0x000fee000b83ffff */
[----:B------:R-:W-:Y:S01]  /*129d0*/  R2UR UR4, R180 ;  /* 0x00000000b40472ca */ /* 0x000fe200000e0000 */
[----:B------:R-:W-:-:S12]  /*129e0*/  SYNCS.ARRIVE.TRANS64.A1T0 RZ, [UR44+0xd0], RZ ;  /* 0x0000d0ffffff79a7 */ /* 0x000fd8000810002c */
[----:B------:R-:W-:-:S09]  /*129f0*/  UISETP.NE.AND UP0, UPT, UR4, URZ, UPT ;  /* 0x000000ff0400728c */ /* 0x000fd2000bf05270 */
[----:B------:R-:W-:Y:S05]  /*12a00*/  BRA.U !UP0, `(.L_x_189) ;  /* 0x0000000108487547 */ /* 0x000fea000b800000 */
[----:B------:R-:W1:Y:S02]  /*12a10*/  LDCU.64 UR4, c[0x0][0xc90] ;  /* 0x00019200ff0477ac */ /* 0x000e640008000a00 */
[----:B-1----:R-:W-:-:S04]  /*12a20*/  UISETP.NE.U32.AND UP0, UPT, UR4, URZ, UPT ;  /* 0x000000ff0400728c */ /* 0x002fc8000bf05070 */
[----:B------:R-:W-:-:S09]  /*12a30*/  UISETP.NE.AND.EX UP0, UPT, UR5, URZ, UPT, UP0 ;  /* 0x000000ff0500728c */ /* 0x000fd2000bf05300 */
[----:B------:R-:W-:Y:S05]  /*12a40*/  BRA.U UP0, `(.L_x_190) ;  /* 0x00000001000c7547 */ /* 0x000fea000b800000 */
[----:B------:R-:W-:-:S13]  /*12a50*/  FSETP.NEU.AND P0, PT, R133, RZ, PT ;  /* 0x000000ff8500720b */ /* 0x000fda0003f0d000 */
[----:B------:R-:W-:Y:S05]  /*12a60*/  @!P0 EXIT ;  /* 0x000000000000894d */ /* 0x000fea0003800000 */
[----:B------:R-:W-:Y:S05]  /*12a70*/  BRA `(.L_x_189) ;  /* 0x00000000002c7947 */ /* 0x000fea0003800000 */
.L_x_190:
[----:B------:R-:W-:Y:S01]  /*12a80*/  ISETP.NE.AND P0, PT, R182, RZ, PT ;  /* 0x000000ffb600720c */ /* 0x000fe20003f05270 */
[----:B------:R-:W-:-:S12]  /*12a90*/  BSSY.RECONVERGENT B0, `(.L_x_189) ;  /* 0x0000009000007945 */ /* 0x000fd80003800200 */
[----:B------:R-:W-:Y:S05]  /*12aa0*/  @P0 BRA `(.L_x_191) ;  /* 0x0000000000140947 */ /* 0x000fea0003800000 */
[----:B------:R-:W1:Y:S02]  /*12ab0*/  LDCU.64 UR4, c[0x0][0xc88] ;  /* 0x00019100ff0477ac */ /* 0x000e640008000a00 */
[----:B-1----:R-:W-:-:S04]  /*12ac0*/  ISETP.NE.U32.AND P0, PT, RZ, UR4, PT ;  /* 0x00000004ff007c0c */ /* 0x002fc8000bf05070 */
[----:B------:R-:W-:-:S13]  /*12ad0*/  ISETP.NE.AND.EX P0, PT, RZ, UR5, PT, P0 ;  /* 0x00000005ff007c0c */ /* 0x000fda000bf05300 */
[----:B------:R-:W-:Y:S05]  /*12ae0*/  @!P0 EXIT ;  /* 0x000000000000894d */ /* 0x000fea0003800000 */
[----:B------:R-:W-:Y:S05]  /*12af0*/  BRA `(.L_x_192) ;  /* 0x0000000000087947 */ /* 0x000fea0003800000 */
.L_x_191:
[----:B------:R-:W-:-:S13]  /*12b00*/  FSETP.NEU.AND P0, PT, R133, RZ, PT ;  /* 0x000000ff8500720b */ /* 0x000fda0003f0d000 */
[----:B------:R-:W-:Y:S05]  /*12b10*/  @!P0 EXIT ;  /* 0x000000000000894d */ /* 0x000fea0003800000 */
.L_x_192:
[----:B------:R-:W-:Y:S05]  /*12b20*/  BSYNC.RECONVERGENT B0 ;  /* 0x0000000000007941 */ /* 0x000fea0003800200 */
.L_x_189:
[----:B------:R-:W1:Y:S01]  /*12b30*/  S2UR UR5, SR_CgaCtaId ;  /* 0x00000000000579c3 */ /* 0x000e620000008800 */
[----:B------:R-:W-:Y:S01]  /*12b40*/  ULEA UR4, UR47, UR44, 0x3 ;  /* 0x0000002c2f047291 */ /* 0x000fe2000f8e18ff */
[----:B------:R-:W-:-:S04]  /*12b50*/  DEPBAR.LE SB0, 0x0 ;  /* 0x000080000000791a */ /* 0x000fc80000000000 */
[----:B------:R-:W-:-:S04]  /*12b60*/  UIADD3 UR4, UPT, UPT, UR4, 0x50, URZ ;  /* 0x0000005004047890 */ /* 0x000fc8000fffe0ff */
[----:B-1----:R-:W-:-:S09]  /*12b70*/  UPRMT UR4, UR5, 0x654, UR4 ;  /* 0x0000065405047896 */ /* 0x002fd20008000004 */
[----:B------:R-:W-:Y:S01]  /*12b80*/  SYNCS.ARRIVE.TRANS64.RED.A1T0 RZ, [UR4], RZ ;  /* 0x000000ffffff79a7 */ /* 0x000fe20008100404 */
[----:B------:R-:W-:Y:S05]  /*12b90*/  EXIT ;  /* 0x000000000000794d */ /* 0x000fea0003800000 */
.L_x_24:
[----:B-1----:R1:W3:Y:S02]  /*12ba0*/  SYNCS.PHASECHK.TRANS64.TRYWAIT P0, [R0+URZ+0xc0], R3 ;  /* 0x0000c003000075a7 */ /* 0x0022e400080011ff */
[----:B---3--:R-:W-:Y:S05]  /*12bb0*/  @!P0 NANOSLEEP.SYNCS 0x989680 ;  /* 0x009896800000895d */ /* 0x008fea0003900000 */
[----:B------:R-:W3:Y:S02]  /*12bc0*/  @!P0 SYNCS.PHASECHK.TRANS64 P0, [R0+URZ+0xc0], R3 ;  /* 0x0000c003000085a7 */ /* 0x000ee400080010ff */
[----:B---3--:R-:W-:Y:S05]  /*12bd0*/  @!P0 BRA `(.L_x_24) ;  /* 0xfffffffc00f08947 */ /* 0x008fea000383ffff */
[----:B------:R-:W-:Y:S05]  /*12be0*/  BRA `(.L_x_193) ;  /* 0xfffffeec00c87947 */ /* 0x000fea000383ffff */
.L_x_27:
[----:B-1----:R-:W-:-:S07]  /*12bf0*/  MOV R0, UR33 ;  /* 0x0000002100007c02 */ /* 0x002fce0008000f00 */
.L_x_194:
[----:B-1----:R1:W3:Y:S02]  /*12c00*/  SYNCS.PHASECHK.TRANS64.TRYWAIT P0, [R0+URZ+0x18], R3 ;  /* 0x00001803000075a7 */ /* 0x0022e400080011ff */
[----:B---3--:R-:W-:Y:S05]  /*12c10*/  @!P0 NANOSLEEP.SYNCS 0x989680 ;  /* 0x009896800000895d */ /* 0x008fea0003900000 */
[----:B------:R-:W3:Y:S02]  /*12c20*/  @!P0 SYNCS.PHASECHK.TRANS64 P0, [R0+URZ+0x18], R3 ;  /* 0x00001803000085a7 */ /* 0x000ee400080010ff */
[----:B---3--:R-:W-:Y:S05]  /*12c30*/  @!P0 BRA `(.L_x_194) ;  /* 0xfffffffc00f08947 */ /* 0x008fea000383ffff */
[----:B------:R-:W-:Y:S05]  /*12c40*/  BRA `(.L_x_26) ;  /* 0xfffffef0000c7947 */ /* 0x000fea000383ffff */
.L_x_36:
[----:B-1----:R-:W-:-:S07]  /*12c50*/  MOV R0, UR33 ;  /* 0x0000002100007c02 */ /* 0x002fce0008000f00 */
.L_x_195:
[----:B-1----:R1:W2:Y:S02]  /*12c60*/  SYNCS.PHASECHK.TRANS64.TRYWAIT P0, [R0+URZ+0x18], R3 ;  /* 0x00001803000075a7 */ /* 0x0022a400080011ff */
[----:B--2---:R-:W-:Y:S05]  /*12c70*/  @!P0 NANOSLEEP.SYNCS 0x989680 ;  /* 0x009896800000895d */ /* 0x004fea0003900000 */
[----:B------:R-:W2:Y:S02]  /*12c80*/  @!P0 SYNCS.PHASECHK.TRANS64 P0, [R0+URZ+0x18], R3 ;  /* 0x00001803000085a7 */ /* 0x000ea400080010ff */
[----:B--2---:R-:W-:Y:S05]  /*12c90*/  @!P0 BRA `(.L_x_195) ;  /* 0xfffffffc00f08947 */ /* 0x004fea000383ffff */
[----:B------:R-:W-:Y:S05]  /*12ca0*/  BRA `(.L_x_35) ;  /* 0xfffffef4001c7947 */ /* 0x000fea000383ffff */
.L_x_43:
[----:B-1----:R1:W4:Y:S02]  /*12cb0*/  SYNCS.PHASECHK.TRANS64.TRYWAIT P0, [R3+URZ+0x80], R0 ;  /* 0x00008000030075a7 */ /* 0x00232400080011ff */
[----:B----4-:R-:W-:Y:S05]  /*12cc0*/  @!P0 NANOSLEEP.SYNCS 0x989680 ;  /* 0x009896800000895d */ /* 0x010fea0003900000 */
[----:B------:R-:W4:Y:S02]  /*12cd0*/  @!P0 SYNCS.PHASECHK.TRANS64 P0, [R3+URZ+0x80], R0 ;  /* 0x00008000030085a7 */ /* 0x000f2400080010ff */
[----:B----4-:R-:W-:Y:S05]  /*12ce0*/  @!P0 BRA `(.L_x_43) ;  /* 0xfffffffc00f08947 */ /* 0x010fea000383ffff */
[----:B------:R-:W-:Y:S05]  /*12cf0*/  BRA `(.L_x_196) ;  /* 0xfffffef800087947 */ /* 0x000fea000383ffff */
.L_x_47:
[----:B-1----:R-:W-:-:S07]  /*12d00*/  MOV R0, UR4 ;  /* 0x0000000400007c02 */ /* 0x002fce0008000f00 */
.L_x_197:
[----:B-1----:R1:W2:Y:S02]  /*12d10*/  SYNCS.PHASECHK.TRANS64.TRYWAIT P0, [R0+URZ], R3 ;  /* 0x00000003000075a7 */ /* 0x0022a400080011ff */
[----:B--2---:R-:W-:Y:S05]  /*12d20*/  @!P0 NANOSLEEP.SYNCS 0x989680 ;  /* 0x009896800000895d */ /* 0x004fea0003900000 */
[----:B------:R-:W2:Y:S02]  /*12d30*/  @!P0 SYNCS.PHASECHK.TRANS64 P0, [R0+URZ], R3 ;  /* 0x00000003000085a7 */ /* 0x000ea400080010ff */
[----:B--2---:R-:W-:Y:S05]  /*12d40*/  @!P0 BRA `(.L_x_197) ;  /* 0xfffffffc00f08947 */ /* 0x004fea000383ffff */
[----:B------:R-:W-:Y:S05]  /*12d50*/  BRA `(.L_x_198) ;  /* 0xfffffefc00b47947 */ /* 0x000fea000383ffff */
.L_x_48:
[----:B------:R-:W-:-:S07]  /*12d60*/  MOV R0, UR5 ;  /* 0x0000000500007c02 */ /* 0x000fce0008000f00 */
.L_x_199:
[----:B-1----:R1:W2:Y:S02]  /*12d70*/  SYNCS.PHASECHK.TRANS64.TRYWAIT P0, [R0+URZ], R3 ;  /* 0x00000003000075a7 */ /* 0x0022a400080011ff */
[----:B--2---:R-:W-:Y:S05]  /*12d80*/  @!P0 NANOSLEEP.SYNCS 0x989680 ;  /* 0x009896800000895d */ /* 0x004fea0003900000 */
[----:B------:R-:W2:Y:S02]  /*12d90*/  @!P0 SYNCS.PHASECHK.TRANS64 P0, [R0+URZ], R3 ;  /* 0x00000003000085a7 */ /* 0x000ea400080010ff */
[----:B--2---:R-:W-:Y:S05]  /*12da0*/  @!P0 BRA `(.L_x_199) ;  /* 0xfffffffc00f08947 */ /* 0x004fea000383ffff */
[----:B------:R-:W-:Y:S05]  /*12db0*/  BRA `(.L_x_200) ;  /* 0xfffffefc00c07947 */ /* 0x000fea000383ffff */
.L_x_51:
[----:B--2---:R2:W3:Y:S02]  /*12dc0*/  SYNCS.PHASECHK.TRANS64.TRYWAIT P0, [R2+URZ+0xb0], R5 ;  /* 0x0000b005020075a7 */ /* 0x0044e400080011ff */
[----:B---3--:R-:W-:Y:S05]  /*12dd0*/  @!P0 NANOSLEEP.SYNCS 0x989680 ;  /* 0x009896800000895d */ /* 0x008fea0003900000 */
[----:B------:R-:W3:Y:S02]  /*12de0*/  @!P0 SYNCS.PHASECHK.TRANS64 P0, [R2+URZ+0xb0], R5 ;  /* 0x0000b005020085a7 */ /* 0x000ee400080010ff */
[----:B---3--:R-:W-:Y:S05]  /*12df0*/  @!P0 BRA `(.L_x_51) ;  /* 0xfffffffc00f08947 */ /* 0x008fea000383ffff */
[----:B------:R-:W-:Y:S05]  /*12e00*/  BRA `(.L_x_201) ;  /* 0xffffff0000247947 */ /* 0x000fea000383ffff */
.L_x_52:
[----:B------:R-:W-:-:S07]  /*12e10*/  MOV R2, UR4 ;  /* 0x0000000400027c02 */ /* 0x000fce0008000f00 */
.L_x_202:
[----:B--2---:R2:W3:Y:S02]  /*12e20*/  SYNCS.PHASECHK.TRANS64.TRYWAIT P0, [R2+URZ+0x90], R5 ;  /* 0x00009005020075a7 */ /* 0x0044e400080011ff */
[----:B---3--:R-:W-:Y:S05]  /*12e30*/  @!P0 NANOSLEEP.SYNCS 0x989680 ;  /* 0x009896800000895d */ /* 0x008fea0003900000 */
[----:B------:R-:W3:Y:S02]  /*12e40*/  @!P0 SYNCS.PHASECHK.TRANS64 P0, [R2+URZ+0x90], R5 ;  /* 0x00009005020085a7 */ /* 0x000ee400080010ff */
[----:B---3--:R-:W-:Y:S05]  /*12e50*/  @!P0 BRA `(.L_x_202) ;  /* 0xfffffffc00f08947 */ /* 0x008fea000383ffff */
[----:B------:R-:W-:Y:S05]  /*12e60*/  BRA `(.L_x_203) ;  /* 0xffffff0000347947 */ /* 0x000fea000383ffff */
.L_x_53:
[----:B--2---:R2:W3:Y:S02]  /*12e70*/  SYNCS.PHASECHK.TRANS64.TRYWAIT P1, [R2+URZ+0x80], R5 ;  /* 0x00008005020075a7 */ /* 0x0044e400080211ff */
[----:B---3--:R-:W-:Y:S05]  /*12e80*/  @!P1 NANOSLEEP.SYNCS 0x989680 ;  /* 0x009896800000995d */ /* 0x008fea0003900000 */
[----:B------:R-:W3:Y:S02]  /*12e90*/  @!P1 SYNCS.PHASECHK.TRANS64 P1, [R2+URZ+0x80], R5 ;  /* 0x00008005020095a7 */ /* 0x000ee400080210ff */
[----:B---3--:R-:W-:Y:S05]  /*12ea0*/  @!P1 BRA `(.L_x_53) ;  /* 0xfffffffc00f09947 */ /* 0x008fea000383ffff */
[----:B------:R-:W-:Y:S05]  /*12eb0*/  BRA `(.L_x_204) ;  /* 0xffffff0000647947 */ /* 0x000fea000383ffff */
.L_x_56:
[----:B------:R-:W-:-:S07]  /*12ec0*/  MOV R0, UR4 ;  /* 0x0000000400007c02 */ /* 0x000fce0008000f00 */
.L_x_205:
[----:B--2---:R2:W3:Y:S02]  /*12ed0*/  SYNCS.PHASECHK.TRANS64.TRYWAIT P0, [R0+URZ+0x90], R3 ;  /* 0x00009003000075a7 */ /* 0x0044e400080011ff */
[----:B---3--:R-:W-:Y:S05]  /*12ee0*/  @!P0 NANOSLEEP.SYNCS 0x989680 ;  /* 0x009896800000895d */ /* 0x008fea0003900000 */
[----:B------:R-:W3:Y:S02]  /*12ef0*/  @!P0 SYNCS.PHASECHK.TRANS64 P0, [R0+URZ+0x90], R3 ;  /* 0x00009003000085a7 */ /* 0x000ee400080010ff */
[----:B---3--:R-:W-:Y:S05]  /*12f00*/  @!P0 BRA `(.L_x_205) ;  /* 0xfffffffc00f08947 */ /* 0x008fea000383ffff */
[----:B------:R-:W-:Y:S05]  /*12f10*/  BRA `(.L_x_55) ;  /* 0xffffff0000b87947 */ /* 0x000fea000383ffff */
.L_x_63:
[----:B-1----:R1:W2:Y:S02]  /*12f20*/  SYNCS.PHASECHK.TRANS64.TRYWAIT P0, [R0+URZ+0x80], R5 ;  /* 0x00008005000075a7 */ /* 0x0022a400080011ff */
[----:B--2---:R-:W-:Y:S05]  /*12f30*/  @!P0 NANOSLEEP.SYNCS 0x989680 ;  /* 0x009896800000895d */ /* 0x004fea0003900000 */
[----:B------:R-:W2:Y:S02]  /*12f40*/  @!P0 SYNCS.PHASECHK.TRANS64 P0, [R0+URZ+0x80], R5 ;  /* 0x00008005000085a7 */ /* 0x000ea400080010ff */
[----:B--2---:R-:W-:Y:S05]  /*12f50*/  @!P0 BRA `(.L_x_63) ;  /* 0xfffffffc00f08947 */ /* 0x004fea000383ffff */
[----:B------:R-:W-:Y:S05]  /*12f60*/  BRA `(.L_x_206) ;  /* 0xffffff0800d07947 */ /* 0x000fea000383ffff */
.L_x_66:
[----:B------:R-:W-:-:S07]  /*12f70*/  MOV R0, UR7 ;  /* 0x0000000700007c02 */ /* 0x000fce0008000f00 */
.L_x_207:
[----:B-1----:R1:W2:Y:S02]  /*12f80*/  SYNCS.PHASECHK.TRANS64.TRYWAIT P0, [R0+URZ], R5 ;  /* 0x00000005000075a7 */ /* 0x0022a400080011ff */
[----:B--2---:R-:W-:Y:S05]  /*12f90*/  @!P0 NANOSLEEP.SYNCS 0x989680 ;  /* 0x009896800000895d */ /* 0x004fea0003900000 */
[----:B------:R-:W2:Y:S02]  /*12fa0*/  @!P0 SYNCS.PHASECHK.TRANS64 P0, [R0+URZ], R5 ;  /* 0x00000005000085a7 */ /* 0x000ea400080010ff */
[----:B--2---:R-:W-:Y:S05]  /*12fb0*/  @!P0 BRA `(.L_x_207) ;  /* 0xfffffffc00f08947 */ /* 0x004fea000383ffff */
[----:B------:R-:W-:Y:S05]  /*12fc0*/  BRA `(.L_x_65) ;  /* 0xffffff0c00187947 */ /* 0x000fea000383ffff */
.L_x_67:
[----:B------:R-:W-:-:S07]  /*12fd0*/  MOV R0, UR34 ;  /* 0x0000002200007c02 */ /* 0x000fce0008000f00 */
.L_x_208:
[----:B-1----:R1:W2:Y:S02]  /*12fe0*/  SYNCS.PHASECHK.TRANS64.TRYWAIT P0, [R0+URZ+0xa8], R5 ;  /* 0x0000a805000075a7 */ /* 0x0022a400080011ff */
[----:B--2---:R-:W-:Y:S05]  /*12ff0*/  @!P0 NANOSLEEP.SYNCS 0x989680 ;  /* 0x009896800000895d */ /* 0x004fea0003900000 */
[----:B------:R-:W2:Y:S02]  /*13000*/  @!P0 SYNCS.PHASECHK.TRANS64 P0, [R0+URZ+0xa8], R5 ;  /* 0x0000a805000085a7 */ /* 0x000ea400080010ff */
[----:B--2---:R-:W-:Y:S05]  /*13010*/  @!P0 BRA `(.L_x_208) ;  /* 0xfffffffc00f08947 */ /* 0x004fea000383ffff */
[----:B------:R-:W-:Y:S05]  /*13020*/  BRA `(.L_x_209) ;  /* 0xffffff0c00647947 */ /* 0x000fea000383ffff */
.L_x_70:
[----:B------:R-:W-:Y:S07]  /*13030*/  MOV R0, UR7 ;  /* 0x0000000700007c02 */ /* 0x000fee0008000f00 */
.L_x_210:
[----:B-1----:R1:W2:Y:S02]  /*13040*/  SYNCS.PHASECHK.TRANS64.TRYWAIT P0, [R0+URZ], R5 ;  /* 0x00000005000075a7 */ /* 0x0022a400080011ff */
[----:B--2---:R-:W-:Y:S05]  /*13050*/  @!P0 NANOSLEEP.SYNCS 0x989680 ;  /* 0x009896800000895d */ /* 0x004fea0003900000 */
[----:B------:R-:W2:Y:S02]  /*13060*/  @!P0 SYNCS.PHASECHK.TRANS64 P0, [R0+URZ], R5 ;  /* 0x00000005000085a7 */ /* 0x000ea400080010ff */
[----:B--2---:R-:W-:Y:S05]  /*13070*/  @!P0 BRA `(.L_x_210) ;  /* 0xfffffffc00f08947 */ /* 0x004fea000383ffff */
[----:B------:R-:W-:Y:S05]  /*13080*/  BRA `(.L_x_69) ;  /* 0xffffff0c00e47947 */ /* 0x000fea000383ffff */
.L_x_73:
[----:B------:R-:W-:-:S07]  /*13090*/  MOV R0, UR34 ;  /* 0x0000002200007c02 */ /* 0x000fce0008000f00 */
.L_x_211:
[----:B---3--:R3:W4:Y:S02]  /*130a0*/  SYNCS.PHASECHK.TRANS64.TRYWAIT P0, [R0+URZ+0xd0], R3 ;  /* 0x0000d003000075a7 */ /* 0x00872400080011ff */
[----:B----4-:R-:W-:Y:S05]  /*130b0*/  @!P0 NANOSLEEP.SYNCS 0x989680 ;  /* 0x009896800000895d */ /* 0x010fea0003900000 */
[----:B------:R-:W4:Y:S02]  /*130c0*/  @!P0 SYNCS.PHASECHK.TRANS64 P0, [R0+URZ+0xd0], R3 ;  /* 0x0000d003000085a7 */ /* 0x000f2400080010ff */
[----:B----4-:R-:W-:Y:S05]  /*130d0*/  @!P0 BRA `(.L_x_211) ;  /* 0xfffffffc00f08947 */ /* 0x010fea000383ffff */
[----:B------:R-:W-:Y:S05]  /*130e0*/  BRA `(.L_x_212) ;  /* 0xffffff1000e87947 */ /* 0x000fea000383ffff */
.L_x_78:
[----:B-1----:R1:W2:Y:S02]  /*130f0*/  SYNCS.PHASECHK.TRANS64.TRYWAIT P0, [R8+URZ+0x80], R5 ;  /* 0x00008005080075a7 */ /* 0x0022a400080011ff */
[----:B--2---:R-:W-:Y:S05]  /*13100*/  @!P0 NANOSLEEP.SYNCS 0x989680 ;  /* 0x009896800000895d */ /* 0x004fea0003900000 */
[----:B------:R-:W2:Y:S02]  /*13110*/  @!P0 SYNCS.PHASECHK.TRANS64 P0, [R8+URZ+0x80], R5 ;  /* 0x00008005080085a7 */ /* 0x000ea400080010ff */
[----:B--2---:R-:W-:Y:S05]  /*13120*/  @!P0 BRA `(.L_x_78) ;  /* 0xfffffffc00f08947 */ /* 0x004fea000383ffff */
[----:B------:R-:W-:Y:S05]  /*13130*/  BRA `(.L_x_213) ;  /* 0xffffff18002c7947 */ /* 0x000fea000383ffff */
.L_x_81:
[----:B------:R-:W-:Y:S07]  /*13140*/  MOV R0, UR21 ;  /* 0x0000001500007c02 */ /* 0x000fee0008000f00 */
.L_x_214:
[----:B-1----:R1:W2:Y:S02]  /*13150*/  SYNCS.PHASECHK.TRANS64.TRYWAIT P1, [R0+URZ+0x78], R5 ;  /* 0x00007805000075a7 */ /* 0x0022a400080211ff */
[----:B--2---:R-:W-:Y:S05]  /*13160*/  @!P1 NANOSLEEP.SYNCS 0x989680 ;  /* 0x009896800000995d */ /* 0x004fea0003900000 */
[----:B------:R-:W2:Y:S02]  /*13170*/  @!P1 SYNCS.PHASECHK.TRANS64 P1, [R0+URZ+0x78], R5 ;  /* 0x00007805000095a7 */ /* 0x000ea400080210ff */
[----:B--2---:R-:W-:Y:S05]  /*13180*/  @!P1 BRA `(.L_x_214) ;  /* 0xfffffffc00f09947 */ /* 0x004fea000383ffff */
[----:B------:R-:W-:Y:S05]  /*13190*/  BRA `(.L_x_80) ;  /* 0xffffff1c00a87947 */ /* 0x000fea000383ffff */
.L_x_84:
[----:B------:R-:W-:Y:S07]  /*131a0*/  MOV R0, UR21 ;  /* 0x0000001500007c02 */ /* 0x000fee0008000f00 */
.L_x_215:
[----:B-1----:R1:W2:Y:S02]  /*131b0*/  SYNCS.PHASECHK.TRANS64.TRYWAIT P0, [R0+URZ+0x50], R5 ;  /* 0x00005005000075a7 */ /* 0x0022a400080011ff */
[----:B--2---:R-:W-:Y:S05]  /*131c0*/  @!P0 NANOSLEEP.SYNCS 0x989680 ;  /* 0x009896800000895d */ /* 0x004fea0003900000 */
[----:B------:R-:W2:Y:S02]  /*131d0*/  @!P0 SYNCS.PHASECHK.TRANS64 P0, [R0+URZ+0x50], R5 ;  /* 0x00005005000085a7 */ /* 0x000ea400080010ff */
[----:B--2---:R-:W-:Y:S05]  /*131e0*/  @!P0 BRA `(.L_x_215) ;  /* 0xfffffffc00f08947 */ /* 0x004fea000383ffff */
[----:B------:R-:W-:Y:S05]  /*131f0*/  BRA `(.L_x_216) ;  /* 0xffffff20000c7947 */ /* 0x000fea000383ffff */
.L_x_85:
[----:B------:R-:W-:Y:S07]  /*13200*/  MOV R0, UR21 ;  /* 0x0000001500007c02 */ /* 0x000fee0008000f00 */
.L_x_217:
[----:B-1----:R1:W2:Y:S02]  /*13210*/  SYNCS.PHASECHK.TRANS64.TRYWAIT P0, [R0+URZ+0x58], R5 ;  /* 0x00005805000075a7 */ /* 0x0022a400080011ff */
[----:B--2---:R-:W-:Y:S05]  /*13220*/  @!P0 NANOSLEEP.SYNCS 0x989680 ;  /* 0x009896800000895d */ /* 0x004fea0003900000 */
[----:B------:R-:W2:Y:S02]  /*13230*/  @!P0 SYNCS.PHASECHK.TRANS64 P0, [R0+URZ+0x58], R5 ;  /* 0x00005805000085a7 */ /* 0x000ea400080010ff */
[----:B--2---:R-:W-:Y:S05]  /*13240*/  @!P0 BRA `(.L_x_217) ;  /* 0xfffffffc00f08947 */ /* 0x004fea000383ffff */
[----:B------:R-:W-:Y:S05]  /*13250*/  BRA `(.L_x_218) ;  /* 0xffffff2000647947 */ /* 0x000fea000383ffff */
.L_x_86:
[----:B------:R-:W-:Y:S07]  /*13260*/  MOV R0, UR21 ;  /* 0x0000001500007c02 */ /* 0x000fee0008000f00 */
.L_x_219:
[----:B-1----:R1:W2:Y:S02]  /*13270*/  SYNCS.PHASECHK.TRANS64.TRYWAIT P0, [R0+URZ+0x60], R5 ;  /* 0x00006005000075a7 */ /* 0x0022a400080011ff */
[----:B--2---:R-:W-:Y:S05]  /*13280*/  @!P0 NANOSLEEP.SYNCS 0x989680 ;  /* 0x009896800000895d */ /* 0x004fea0003900000 */
[----:B------:R-:W2:Y:S02]  /*13290*/  @!P0 SYNCS.PHASECHK.TRANS64 P0, [R0+URZ+0x60], R5 ;  /* 0x00006005000085a7 */ /* 0x000ea400080010ff */
[----:B--2---:R-:W-:Y:S05]  /*132a0*/  @!P0 BRA `(.L_x_219) ;  /* 0xfffffffc00f08947 */ /* 0x004fea000383ffff */
[----:B------:R-:W-:Y:S05]  /*132b0*/  BRA `(.L_x_220) ;  /* 0xffffff2000cc7947 */ /* 0x000fea000383ffff */
.L_x_87:
[----:B------:R-:W-:Y:S07]  /*132c0*/  MOV R0, UR21 ;  /* 0x0000001500007c02 */ /* 0x000fee0008000f00 */
.L_x_221:
[----:B-1----:R1:W2:Y:S02]  /*132d0*/  SYNCS.PHASECHK.TRANS64.TRYWAIT P0, [R0+URZ+0x68], R5 ;  /* 0x00006805000075a7 */ /* 0x0022a400080011ff */
[----:B--2---:R-:W-:Y:S05]  /*132e0*/  @!P0 NANOSLEEP.SYNCS 0x989680 ;  /* 0x009896800000895d */ /* 0x004fea0003900000 */
[----:B------:R-:W2:Y:S02]  /*132f0*/  @!P0 SYNCS.PHASECHK.TRANS64 P0, [R0+URZ+0x68], R5 ;  /* 0x00006805000085a7 */ /* 0x000ea400080010ff */
[----:B--2---:R-:W-:Y:S05]  /*13300*/  @!P0 BRA `(.L_x_221) ;  /* 0xfffffffc00f08947 */ /* 0x004fea000383ffff */
[----:B------:R-:W-:Y:S05]  /*13310*/  BRA `(.L_x_222) ;  /* 0xffffff24002c7947 */ /* 0x000fea000383ffff */
.L_x_88:
[----:B------:R-:W-:Y:S07]  /*13320*/  MOV R7, UR21 ;  /* 0x0000001500077c02 */ /* 0x000fee0008000f00 */
.L_x_223:
[----:B-1----:R1:W2:Y:S02]  /*13330*/  SYNCS.PHASECHK.TRANS64.TRYWAIT P0, [R7+URZ+0x50], R4 ;  /* 0x00005004070075a7 */ /* 0x0022a400080011ff */
[----:B--2---:R-:W-:Y:S05]  /*13340*/  @!P0 NANOSLEEP.SYNCS 0x989680 ;  /* 0x009896800000895d */ /* 0x004fea0003900000 */
[----:B------:R-:W2:Y:S02]  /*13350*/  @!P0 SYNCS.PHASECHK.TRANS64 P0, [R7+URZ+0x50], R4 ;  /* 0x00005004070085a7 */ /* 0x000ea400080010ff */
[----:B--2---:R-:W-:Y:S05]  /*13360*/  @!P0 BRA `(.L_x_223) ;  /* 0xfffffffc00f08947 */ /* 0x004fea000383ffff */
[----:B------:R-:W-:Y:S05]  /*13370*/  BRA `(.L_x_224) ;  /* 0xffffff2400907947 */ /* 0x000fea000383ffff */
.L_x_89:
[----:B------:R-:W-:Y:S07]  /*13380*/  MOV R7, UR21 ;  /* 0x0000001500077c02 */ /* 0x000fee0008000f00 */
.L_x_225:
[----:B-1----:R1:W2:Y:S02]  /*13390*/  SYNCS.PHASECHK.TRANS64.TRYWAIT P0, [R7+URZ+0x58], R4 ;  /* 0x00005804070075a7 */ /* 0x0022a400080011ff */
[----:B--2---:R-:W-:Y:S05]  /*133a0*/  @!P0 NANOSLEEP.SYNCS 0x989680 ;  /* 0x009896800000895d */ /* 0x004fea0003900000 */
[----:B------:R-:W2:Y:S02]  /*133b0*/  @!P0 SYNCS.PHASECHK.TRANS64 P0, [R7+URZ+0x58], R4 ;  /* 0x00005804070085a7 */ /* 0x000ea400080010ff */
[----:B--2---:R-:W-:Y:S05]  /*133c0*/  @!P0 BRA `(.L_x_225) ;  /* 0xfffffffc00f08947 */ /* 0x004fea000383ffff */
[----:B------:R-:W-:Y:S05]  /*133d0*/  BRA `(.L_x_226) ;  /* 0xffffff2400f47947 */ /* 0x000fea000383ffff */
.L_x_90:
[----:B------:R-:W-:Y:S07]  /*133e0*/  MOV R7, UR21 ;  /* 0x0000001500077c02 */ /* 0x000fee0008000f00 */
.L_x_227:
[----:B-1----:R1:W2:Y:S02]  /*133f0*/  SYNCS.PHASECHK.TRANS64.TRYWAIT P0, [R7+URZ+0x60], R4 ;  /* 0x00006004070075a7 */ /* 0x0022a400080011ff */
[----:B--2---:R-:W-:Y:S05]  /*13400*/  @!P0 NANOSLEEP.SYNCS 0x989680 ;  /* 0x009896800000895d */ /* 0x004fea0003900000 */
[----:B------:R-:W2:Y:S02]  /*13410*/  @!P0 SYNCS.PHASECHK.TRANS64 P0, [R7+URZ+0x60], R4 ;  /* 0x00006004070085a7 */ /* 0x000ea400080010ff */
[----:B--2---:R-:W-:Y:S05]  /*13420*/  @!P0 BRA `(.L_x_227) ;  /* 0xfffffffc00f08947 */ /* 0x004fea000383ffff */
[----:B------:R-:W-:Y:S05]  /*13430*/  BRA `(.L_x_228) ;  /* 0xffffff28005c7947 */ /* 0x000fea000383ffff */
.L_x_91:
[----:B------:R-:W-:Y:S07]  /*13440*/  MOV R7, UR21 ;  /* 0x0000001500077c02 */ /* 0x000fee0008000f00 */
.L_x_229:
[----:B-1----:R1:W2:Y:S02]  /*13450*/  SYNCS.PHASECHK.TRANS64.TRYWAIT P0, [R7+URZ+0x68], R4 ;  /* 0x00006804070075a7 */ /* 0x0022a400080011ff */
[----:B--2---:R-:W-:Y:S05]  /*13460*/  @!P0 NANOSLEEP.SYNCS 0x989680 ;  /* 0x009896800000895d */ /* 0x004fea0003900000 */
[----:B------:R-:W2:Y:S02]  /*13470*/  @!P0 SYNCS.PHASECHK.TRANS64 P0, [R7+URZ+0x68], R4 ;  /* 0x00006804070085a7 */ /* 0x000ea400080010ff */
[----:B--2---:R-:W-:Y:S05]  /*13480*/  @!P0 BRA `(.L_x_229) ;  /* 0xfffffffc00f08947 */ /* 0x004fea000383ffff */
[----:B------:R-:W-:Y:S05]  /*13490*/  BRA `(.L_x_230) ;  /* 0xffffff2800c07947 */ /* 0x000fea000383ffff */
.L_x_93:
[----:B------:R-:W-:-:S07]  /*134a0*/  MOV R0, UR21 ;  /* 0x0000001500007c02 */ /* 0x000fce0008000f00 */
.L_x_231:
[----:B--2---:R2:W3:Y:S02]  /*134b0*/  SYNCS.PHASECHK.TRANS64.TRYWAIT P0, [R0+URZ+0x50], R5 ;  /* 0x00005005000075a7 */ /* 0x0044e400080011ff */
[----:B---3--:R-:W-:Y:S05]  /*134c0*/  @!P0 NANOSLEEP.SYNCS 0x989680 ;  /* 0x009896800000895d */ /* 0x008fea0003900000 */
[----:B------:R-:W3:Y:S02]  /*134d0*/  @!P0 SYNCS.PHASECHK.TRANS64 P0, [R0+URZ+0x50], R5 ;  /* 0x00005005000085a7 */ /* 0x000ee400080010ff */
[----:B---3--:R-:W-:Y:S05]  /*134e0*/  @!P0 BRA `(.L_x_231) ;  /* 0xfffffffc00f08947 */ /* 0x008fea000383ffff */
[----:B------:R-:W-:Y:S05]  /*134f0*/  BRA `(.L_x_232) ;  /* 0xffffff2c00487947 */ /* 0x000fea000383ffff */
.L_x_94:
[----:B--2---:R-:W-:-:S07]  /*13500*/  MOV R0, UR21 ;  /* 0x0000001500007c02 */ /* 0x004fce0008000f00 */
.L_x_233:
[----:B--2---:R2:W3:Y:S02]  /*13510*/  SYNCS.PHASECHK.TRANS64.TRYWAIT P0, [R0+URZ+0x58], R5 ;  /* 0x00005805000075a7 */ /* 0x0044e400080011ff */
[----:B---3--:R-:W-:Y:S05]  /*13520*/  @!P0 NANOSLEEP.SYNCS 0x989680 ;  /* 0x009896800000895d */ /* 0x008fea0003900000 */
[----:B------:R-:W3:Y:S02]  /*13530*/  @!P0 SYNCS.PHASECHK.TRANS64 P0, [R0+URZ+0x58], R5 ;  /* 0x00005805000085a7 */ /* 0x000ee400080010ff */
[----:B---3--:R-:W-:Y:S05]  /*13540*/  @!P0 BRA `(.L_x_233) ;  /* 0xfffffffc00f08947 */ /* 0x008fea000383ffff */
[----:B------:R-:W-:Y:S05]  /*13550*/  BRA `(.L_x_234) ;  /* 0xffffff2c00387947 */ /* 0x000fea000383ffff */
.L_x_95:
[----:B------:R-:W-:-:S07]  /*13560*/  MOV R2, UR21 ;  /* 0x0000001500027c02 */ /* 0x000fce0008000f00 */
.L_x_235:
[----:B--2---:R2:W3:Y:S02]  /*13570*/  SYNCS.PHASECHK.TRANS64.TRYWAIT P0, [R2+URZ+0x60], R5 ;  /* 0x00006005020075a7 */ /* 0x0044e400080011ff */
[----:B---3--:R-:W-:Y:S05]  /*13580*/  @!P0 NANOSLEEP.SYNCS 0x989680 ;  /* 0x009896800000895d */ /* 0x008fea0003900000 */
[----:B------:R-:W3:Y:S02]  /*13590*/  @!P0 SYNCS.PHASECHK.TRANS64 P0, [R2+URZ+0x60], R5 ;  /* 0x00006005020085a7 */ /* 0x000ee400080010ff */
[----:B---3--:R-:W-:Y:S05]  /*135a0*/  @!P0 BRA `(.L_x_235) ;  /* 0xfffffffc00f08947 */ /* 0x008fea000383ffff */
[----:B------:R-:W-:Y:S05]  /*135b0*/  BRA `(.L_x_236) ;  /* 0xffffff2c002c7947 */ /* 0x000fea000383ffff */
.L_x_97:
[----:B-1----:R1:W2:Y:S02]  /*135c0*/  SYNCS.PHASECHK.TRANS64.TRYWAIT P0, [R0+URZ+0x80], R3 ;  /* 0x00008003000075a7 */ /* 0x0022a400080011ff */
[----:B--2---:R-:W-:Y:S05]  /*135d0*/  @!P0 NANOSLEEP.SYNCS 0x989680 ;  /* 0x009896800000895d */ /* 0x004fea0003900000 */
[----:B------:R-:W2:Y:S02]  /*135e0*/  @!P0 SYNCS.PHASECHK.TRANS64 P0, [R0+URZ+0x80], R3 ;  /* 0x00008003000085a7 */ /* 0x000ea400080010ff */
[----:B--2---:R-:W-:Y:S05]  /*135f0*/  @!P0 BRA `(.L_x_97) ;  /* 0xfffffffc00f08947 */ /* 0x004fea000383ffff */
[----:B------:R-:W-:Y:S05]  /*13600*/  BRA `(.L_x_237) ;  /* 0xffffff3000047947 */ /* 0x000fea000383ffff */
.L_x_108:
[----:B-1----:R-:W-:Y:S04]  /*13610*/  MOV R3, UR44 ;  /* 0x0000002c00037c02 */ /* 0x002fe80008000f00 */
[----:B------:R1:W3:Y:S03]  /*13620*/  SYNCS.PHASECHK.TRANS64.TRYWAIT P1, [R3+URZ+0x30], R6 ;  /* 0x00003006030075a7 */ /* 0x0002e600080211ff */
[----:B---3--:R-:W-:Y:S05]  /*13630*/  @!P1 NANOSLEEP.SYNCS 0x989680 ;  /* 0x009896800000995d */ /* 0x008fea0003900000 */
[----:B------:R-:W3:Y:S02]  /*13640*/  @!P1 SYNCS.PHASECHK.TRANS64 P1, [R3+URZ+0x30], R6 ;  /* 0x00003006030095a7 */ /* 0x000ee400080210ff */
[----:B---3--:R-:W-:Y:S05]  /*13650*/  @!P1 BRA `(.L_x_108) ;  /* 0xfffffffc00ec9947 */ /* 0x008fea000383ffff */
[----:B------:R-:W-:Y:S05]  /*13660*/  BRA `(.L_x_107) ;  /* 0xffffff3c00e47947 */ /* 0x000fea000383ffff */
.L_x_110:
[----:B-1----:R-:W-:Y:S04]  /*13670*/  MOV R3, UR44 ;  /* 0x0000002c00037c02 */ /* 0x002fe80008000f00 */
[----:B------:R1:W4:Y:S03]  /*13680*/  SYNCS.PHASECHK.TRANS64.TRYWAIT P0, [R3+URZ+0xa0], R4 ;  /* 0x0000a004030075a7 */ /* 0x00032600080011ff */
[----:B----4-:R-:W-:Y:S05]  /*13690*/  @!P0 NANOSLEEP.SYNCS 0x989680 ;  /* 0x009896800000895d */ /* 0x010fea0003900000 */
[----:B------:R-:W4:Y:S02]  /*136a0*/  @!P0 SYNCS.PHASECHK.TRANS64 P0, [R3+URZ+0xa0], R4 ;  /* 0x0000a004030085a7 */ /* 0x000f2400080010ff */
[----:B----4-:R-:W-:Y:S05]  /*136b0*/  @!P0 BRA `(.L_x_110) ;  /* 0xfffffffc00ec8947 */ /* 0x010fea000383ffff */
[----:B------:R-:W-:Y:S05]  /*136c0*/  BRA `(.L_x_109) ;  /* 0xffffff4000147947 */ /* 0x000fea000383ffff */
.L_x_121:
[----:B--2---:R2:W4:Y:S02]  /*136d0*/  SYNCS.PHASECHK.TRANS64.TRYWAIT P0, [R3+URZ+0x30], R0 ;  /* 0x00003000030075a7 */ /* 0x00452400080011ff */
[----:B----4-:R-:W-:Y:S05]  /*136e0*/  @!P0 NANOSLEEP.SYNCS 0x989680 ;  /* 0x009896800000895d */ /* 0x010fea0003900000 */
[----:B------:R-:W4:Y:S02]  /*136f0*/  @!P0 SYNCS.PHASECHK.TRANS64 P0, [R3+URZ+0x30], R0 ;  /* 0x00003000030085a7 */ /* 0x000f2400080010ff */
[----:B----4-:R-:W-:Y:S05]  /*13700*/  @!P0 BRA `(.L_x_121) ;  /* 0xfffffffc00f08947 */ /* 0x010fea000383ffff */
[----:B------:R-:W-:Y:S05]  /*13710*/  BRA `(.L_x_120) ;  /* 0xffffff5400c87947 */ /* 0x000fea000383ffff */
.L_x_131:
[----:B-1----:R1:W2:Y:S02]  /*13720*/  SYNCS.PHASECHK.TRANS64.TRYWAIT P0, [R11+URZ+0x30], R8 ;  /* 0x000030080b0075a7 */ /* 0x0022a400080011ff */
[----:B--2---:R-:W-:Y:S05]  /*13730*/  @!P0 NANOSLEEP.SYNCS 0x989680 ;  /* 0x009896800000895d */ /* 0x004fea0003900000 */
[----:B------:R-:W2:Y:S02]  /*13740*/  @!P0 SYNCS.PHASECHK.TRANS64 P0, [R11+URZ+0x30], R8 ;  /* 0x000030080b0085a7 */ /* 0x000ea400080010ff */
[----:B--2---:R-:W-:Y:S05]  /*13750*/  @!P0 BRA `(.L_x_131) ;  /* 0xfffffffc00f08947 */ /* 0x004fea000383ffff */
[----:B------:R-:W-:Y:S05]  /*13760*/  BRA `(.L_x_130) ;  /* 0xffffff6c00647947 */ /* 0x000fea000383ffff */
.L_x_141:
[----:B-1----:R1:W2:Y:S02]  /*13770*/  SYNCS.PHASECHK.TRANS64.TRYWAIT P0, [R0+URZ+0x30], R5 ;  /* 0x00003005000075a7 */ /* 0x0022a400080011ff */
[----:B--2---:R-:W-:Y:S05]  /*13780*/  @!P0 NANOSLEEP.SYNCS 0x989680 ;  /* 0x009896800000895d */ /* 0x004fea0003900000 */
[----:B------:R-:W2:Y:S02]  /*13790*/  @!P0 SYNCS.PHASECHK.TRANS64 P0, [R0+URZ+0x30], R5 ;  /* 0x00003005000085a7 */ /* 0x000ea400080010ff */
[----:B--2---:R-:W-:Y:S05]  /*137a0*/  @!P0 BRA `(.L_x_141) ;  /* 0xfffffffc00f08947 */ /* 0x004fea000383ffff */
[----:B------:R-:W-:Y:S05]  /*137b0*/  BRA `(.L_x_140) ;  /* 0xffffff8000bc7947 */ /* 0x000fea000383ffff */
.L_x_151:
[----:B-1----:R1:W4:Y:S02]  /*137c0*/  SYNCS.PHASECHK.TRANS64.TRYWAIT P0, [R8+URZ+0x30], R5 ;  /* 0x00003005080075a7 */ /* 0x00232400080011ff */
[----:B----4-:R-:W-:Y:S05]  /*137d0*/  @!P0 NANOSLEEP.SYNCS 0x989680 ;  /* 0x009896800000895d */ /* 0x010fea0003900000 */
[----:B------:R-:W4:Y:S02]  /*137e0*/  @!P0 SYNCS.PHASECHK.TRANS64 P0, [R8+URZ+0x30], R5 ;  /* 0x00003005080085a7 */ /* 0x000f2400080010ff */
[----:B----4-:R-:W-:Y:S05]  /*137f0*/  @!P0 BRA `(.L_x_151) ;  /* 0xfffffffc00f08947 */ /* 0x010fea000383ffff */
[----:B------:R-:W-:Y:S05]  /*13800*/  BRA `(.L_x_150) ;  /* 0xffffff9800507947 */ /* 0x000fea000383ffff */
.L_x_161:
[----:B-1----:R1:W4:Y:S02]  /*13810*/  SYNCS.PHASECHK.TRANS64.TRYWAIT P0, [R8+URZ+0x30], R5 ;  /* 0x00003005080075a7 */ /* 0x00232400080011ff */
[----:B----4-:R-:W-:Y:S05]  /*13820*/  @!P0 NANOSLEEP.SYNCS 0x989680 ;  /* 0x009896800000895d */ /* 0x010fea0003900000 */
[----:B------:R-:W4:Y:S02]  /*13830*/  @!P0 SYNCS.PHASECHK.TRANS64 P0, [R8+URZ+0x30], R5 ;  /* 0x00003005080085a7 */ /* 0x000f2400080010ff */
[----:B----4-:R-:W-:Y:S05]  /*13840*/  @!P0 BRA `(.L_x_161) ;  /* 0xfffffffc00f08947 */ /* 0x010fea000383ffff */
[----:B------:R-:W-:Y:S05]  /*13850*/  BRA `(.L_x_160) ;  /* 0xffffffac00c07947 */ /* 0x000fea000383ffff */
.L_x_171:
[----:B-1----:R1:W4:Y:S02]  /*13860*/  SYNCS.PHASECHK.TRANS64.TRYWAIT P0, [R0+URZ+0x30], R5 ;  /* 0x00003005000075a7 */ /* 0x00232400080011ff */
[----:B----4-:R-:W-:Y:S05]  /*13870*/  @!P0 NANOSLEEP.SYNCS 0x989680 ;  /* 0x009896800000895d */ /* 0x010fea0003900000 */
[----:B------:R-:W4:Y:S02]  /*13880*/  @!P0 SYNCS.PHASECHK.TRANS64 P0, [R0+URZ+0x30], R5 ;  /* 0x00003005000085a7 */ /* 0x000f2400080010ff */
[----:B----4-:R-:W-:Y:S05]  /*13890*/  @!P0 BRA `(.L_x_171) ;  /* 0xfffffffc00f08947 */ /* 0x010fea000383ffff */
[----:B------:R-:W-:Y:S05]  /*138a0*/  BRA `(.L_x_170) ;  /* 0xffffffc400547947 */ /* 0x000fea000383ffff */
.L_x_181:
[----:B-1----:R1:W4:Y:S02]  /*138b0*/  SYNCS.PHASECHK.TRANS64.TRYWAIT P0, [R0+URZ+0x30], R3 ;  /* 0x00003003000075a7 */ /* 0x00232400080011ff */
[----:B----4-:R-:W-:Y:S05]  /*138c0*/  @!P0 NANOSLEEP.SYNCS 0x989680 ;  /* 0x009896800000895d */ /* 0x010fea0003900000 */
[----:B------:R-:W4:Y:S02]  /*138d0*/  @!P0 SYNCS.PHASECHK.TRANS64 P0, [R0+URZ+0x30], R3 ;  /* 0x00003003000085a7 */ /* 0x000f2400080010ff */
[----:B----4-:R-:W-:Y:S05]  /*138e0*/  @!P0 BRA `(.L_x_181) ;  /* 0xfffffffc00f08947 */ /* 0x010fea000383ffff */
[----:B------:R-:W-:Y:S05]  /*138f0*/  BRA `(.L_x_180) ;  /* 0xffffffd800b87947 */ /* 0x000fea000383ffff */
        .weak           $__internal_0_$__cuda_sm10x_tcgen05_guardrail_trap_col_being_dealloced_not_returned_by_alloc
        .type           $__internal_0_$__cuda_sm10x_tcgen05_guardrail_trap_col_being_dealloced_not_returned_by_alloc,@function
        .size           $__internal_0_$__cuda_sm10x_tcgen05_guardrail_trap_col_being_dealloced_not_returned_by_alloc,($__internal_1_$__cuda_sm10x_tcgen05_guardrail_trap_phase_invalid_during_alloc - $__internal_0_$__cuda_sm10x_tcgen05_guardrail_trap_col_being_dealloced_not_returned_by_alloc)
$__internal_0_$__cuda_sm10x_tcgen05_guardrail_trap_col_being_dealloced_not_returned_by_alloc:
[----:B------:R-:W-:Y:S05]  /*13900*/  BPT.TRAP 0x1 ;  /* 0x000000040000795c */ /* 0x000fea0000300000 */
[----:B------:R-:W-:-:S04]  /*13910*/  HFMA2 R3, -RZ, RZ, 0, 0 ;  /* 0x00000000ff037431 */ /* 0x000fc800000001ff */
[----:B------:R-:W-:Y:S05]  /*13920*/  RET.REL.NODEC R2 `(_ZN7cutlass13device_kernelINS_4gemm6kernel13GemmUniversalIN4cute5tupleIJiiiiEEENS1_10collective13CollectiveMmaINS1_46MainloopSm100TmaUmmaWarpSpecializedBlockScaledILi3ELi2ELi1ENS5_IJNS4_1CILi8EEENSA_ILi1EEESC_EEEEENS5_IJNSA_ILi128EEENSA_ILi256EEESF_EEENS5_IJNS_12float_e4m3_tENS_13float_ue8m0_tEEEENS5_IJNS5_IJlSC_lEEENS4_6LayoutINS5_IJNS5_IJNS5_IJNSA_ILi32EEENSA_ILi4EEEEEEiEEESQ_NS5_IJSC_iEEEEEENS5_IJNS5_IJNS5_IJNSA_ILi16EEESO_EEEiEEENS5_IJNS5_IJNSA_ILi0EEESC_EEENSA_ILi512EEEEEENS5_IJSW_iEEEEEEEEEEESK_S13_NS4_8TiledMMAINS4_8MMA_AtomIJNS4_21SM100_MMA_MXF8F6F4_SSISI_SI_fSJ_Li128ELi256ELNS4_4UMMA5MajorE0ELS18_0ELNS17_7ScaleInE0ELS19_0EEEEEENSM_INS5_IJSC_SC_SC_EEENS5_IJSW_SW_SW_EEEEENS5_IJNS4_10UnderscoreES1F_S1F_EEEEENS5_IJNS4_13SM90_TMA_LOADES1I_EEENS5_IJNS4_14ComposedLayoutINS4_7SwizzleILi3ELi4ELi3EEENS4_18smem_ptr_flag_bitsILi8EEENSM_INS5_IJSB_SF_EEENS5_IJSF_SC_EEEEEEENSM_INS5_IJNS5_IJNS5_IJSP_SC_EEENS5_IJSN_SC_EEEEEESC_NS5_IJSO_SC_EEEEEENS5_IJNS5_IJNS5_IJSU_SY_EEESX_EEESW_NS5_IJSC_SY_EEEEEEEEEEEvNS4_8identityENS5_IJNS4_23SM90_TMA_LOAD_MULTICASTES25_EEENS5_IJS1S_NSM_INS5_IJNS5_IJNS5_IJSP_NSA_ILi2EEEEEES1U_EEESC_S1W_EEENS5_IJS1Z_SW_NS5_IJSC_NSA_ILi1024EEEEEEEEEEEEEEvS24_EENS_8epilogue10collective18CollectiveEpilogueINS2H_23Sm100TmaWarpSpecializedILi4ELi2ELi32ELb1ELb0EEEJNS5_IJNSA_ILi64EEESG_SF_EEENS5_IJNSM_IS2M_SC_EENSM_INS5_IJSN_S27_EEENS5_IJSC_SF_EEEEEEEENS_10bfloat16_tESL_S2T_SL_NS2H_6fusion15FusionCallbacksIS2L_NS2U_17LinearCombinationIS2T_fS2T_fLNS_15FloatRoundStyleE2EEES2N_S2S_JEEENS4_5SM1004TMEM4LOAD26SM100_TMEM_LOAD_32dp32b32xES1I_NS1K_INS1L_ILi2ELi4ELi3EEENS1N_ILi16EEENSM_INS5_IJSB_SN_EEES1U_EEEENS4_39AutoVectorizingCopyWithAssumedAlignmentILi128EEENS4_14SM90_TMA_STOREES38_S3A_S3A_EEEvvEEEEvNT_6ParamsE) ;  /* 0xfffffec402b47950 */ /* 0x000fea0003c3ffff */
        .weak           $__internal_1_$__cuda_sm10x_tcgen05_guardrail_trap_phase_invalid_during_alloc
        .type           $__internal_1_$__cuda_sm10x_tcgen05_guardrail_trap_phase_invalid_during_alloc,@function
        .size           $__internal_1_$__cuda_sm10x_tcgen05_guardrail_trap_phase_invalid_during_alloc,($__internal_2_$__cuda_sm10x_tcgen05_guardrail_trap_unallocated_columns_being_dealloced - $__internal_1_$__cuda_sm10x_tcgen05_guardrail_trap_phase_invalid_during_alloc)
$__internal_1_$__cuda_sm10x_tcgen05_guardrail_trap_phase_invalid_during_alloc:
[----:B------:R-:W-:Y:S05]  /*13930*/  BPT.TRAP 0x1 ;  /* 0x000000040000795c */ /* 0x000fea0000300000 */
[----:B------:R-:W-:-:S04]  /*13940*/  MOV R5, 0x0 ;  /* 0x0000000000057802 */ /* 0x000fc80000000f00 */
[----:B------:R-:W-:Y:S05]  /*13950*/  RET.REL.NODEC R4 `(_ZN7cutlass13device_kernelINS_4gemm6kernel13GemmUniversalIN4cute5tupleIJiiiiEEENS1_10collective13CollectiveMmaINS1_46MainloopSm100TmaUmmaWarpSpecializedBlockScaledILi3ELi2ELi1ENS5_IJNS4_1CILi8EEENSA_ILi1EEESC_EEEEENS5_IJNSA_ILi128EEENSA_ILi256EEESF_EEENS5_IJNS_12float_e4m3_tENS_13float_ue8m0_tEEEENS5_IJNS5_IJlSC_lEEENS4_6LayoutINS5_IJNS5_IJNS5_IJNSA_ILi32EEENSA_ILi4EEEEEEiEEESQ_NS5_IJSC_iEEEEEENS5_IJNS5_IJNS5_IJNSA_ILi16EEESO_EEEiEEENS5_IJNS5_IJNSA_ILi0EEESC_EEENSA_ILi512EEEEEENS5_IJSW_iEEEEEEEEEEESK_S13_NS4_8TiledMMAINS4_8MMA_AtomIJNS4_21SM100_MMA_MXF8F6F4_SSISI_SI_fSJ_Li128ELi256ELNS4_4UMMA5MajorE0ELS18_0ELNS17_7ScaleInE0ELS19_0EEEEEENSM_INS5_IJSC_SC_SC_EEENS5_IJSW_SW_SW_EEEEENS5_IJNS4_10UnderscoreES1F_S1F_EEEEENS5_IJNS4_13SM90_TMA_LOADES1I_EEENS5_IJNS4_14ComposedLayoutINS4_7SwizzleILi3ELi4ELi3EEENS4_18smem_ptr_flag_bitsILi8EEENSM_INS5_IJSB_SF_EEENS5_IJSF_SC_EEEEEEENSM_INS5_IJNS5_IJNS5_IJSP_SC_EEENS5_IJSN_SC_EEEEEESC_NS5_IJSO_SC_EEEEEENS5_IJNS5_IJNS5_IJSU_SY_EEESX_EEESW_NS5_IJSC_SY_EEEEEEEEEEEvNS4_8identityENS5_IJNS4_23SM90_TMA_LOAD_MULTICASTES25_EEENS5_IJS1S_NSM_INS5_IJNS5_IJNS5_IJSP_NSA_ILi2EEEEEES1U_EEESC_S1W_EEENS5_IJS1Z_SW_NS5_IJSC_NSA_ILi1024EEEEEEEEEEEEEEvS24_EENS_8epilogue10collective18CollectiveEpilogueINS2H_23Sm100TmaWarpSpecializedILi4ELi2ELi32ELb1ELb0EEEJNS5_IJNSA_ILi64EEESG_SF_EEENS5_IJNSM_IS2M_SC_EENSM_INS5_IJSN_S27_EEENS5_IJSC_SF_EEEEEEEENS_10bfloat16_tESL_S2T_SL_NS2H_6fusion15FusionCallbacksIS2L_NS2U_17LinearCombinationIS2T_fS2T_fLNS_15FloatRoundStyleE2EEES2N_S2S_JEEENS4_5SM1004TMEM4LOAD26SM100_TMEM_LOAD_32dp32b32xES1I_NS1K_INS1L_ILi2ELi4ELi3EEENS1N_ILi16EEENSM_INS5_IJSB_SN_EEES1U_EEEENS4_39AutoVectorizingCopyWithAssumedAlignmentILi128EEENS4_14SM90_TMA_STOREES38_S3A_S3A_EEEvvEEEEvNT_6ParamsE) ;  /* 0xfffffec404a87950 */ /* 0x000fea0003c3ffff */
        .weak           $__internal_2_$__cuda_sm10x_tcgen05_guardrail_trap_unallocated_columns_being_dealloced
        .type           $__internal_2_$__cuda_sm10x_tcgen05_guardrail_trap_unallocated_columns_being_dealloced,@function
        .size           $__internal_2_$__cuda_sm10x_tcgen05_guardrail_trap_unallocated_columns_being_dealloced,(.L_x_239 - $__internal_2_$__cuda_sm10x_tcgen05_guardrail_trap_unallocated_columns_being_dealloced)
$__internal_2_$__cuda_sm10x_tcgen05_guardrail_trap_unallocated_columns_being_dealloced:
[----:B------:R-:W-:Y:S05]  /*13960*/  BPT.TRAP 0x1 ;  /* 0x000000040000795c */ /* 0x000fea0000300000 */
[----:B------:R-:W-:-:S04]  /*13970*/  HFMA2 R3, -RZ, RZ, 0, 0 ;  /* 0x00000000ff037431 */ /* 0x000fc800000001ff */
[----:B------:R-:W-:Y:S05]  /*13980*/  RET.REL.NODEC R2 `(_ZN7cutlass13device_kernelINS_4gemm6kernel13GemmUniversalIN4cute5tupleIJiiiiEEENS1_10collective13CollectiveMmaINS1_46MainloopSm100TmaUmmaWarpSpecializedBlockScaledILi3ELi2ELi1ENS5_IJNS4_1CILi8EEENSA_ILi1EEESC_EEEEENS5_IJNSA_ILi128EEENSA_ILi256EEESF_EEENS5_IJNS_12float_e4m3_tENS_13float_ue8m0_tEEEENS5_IJNS5_IJlSC_lEEENS4_6LayoutINS5_IJNS5_IJNS5_IJNSA_ILi32EEENSA_ILi4EEEEEEiEEESQ_NS5_IJSC_iEEEEEENS5_IJNS5_IJNS5_IJNSA_ILi16EEESO_EEEiEEENS5_IJNS5_IJNSA_ILi0EEESC_EEENSA_ILi512EEEEEENS5_IJSW_iEEEEEEEEEEESK_S13_NS4_8TiledMMAINS4_8MMA_AtomIJNS4_21SM100_MMA_MXF8F6F4_SSISI_SI_fSJ_Li128ELi256ELNS4_4UMMA5MajorE0ELS18_0ELNS17_7ScaleInE0ELS19_0EEEEEENSM_INS5_IJSC_SC_SC_EEENS5_IJSW_SW_SW_EEEEENS5_IJNS4_10UnderscoreES1F_S1F_EEEEENS5_IJNS4_13SM90_TMA_LOADES1I_EEENS5_IJNS4_14ComposedLayoutINS4_7SwizzleILi3ELi4ELi3EEENS4_18smem_ptr_flag_bitsILi8EEENSM_INS5_IJSB_SF_EEENS5_IJSF_SC_EEEEEEENSM_INS5_IJNS5_IJNS5_IJSP_SC_EEENS5_IJSN_SC_EEEEEESC_NS5_IJSO_SC_EEEEEENS5_IJNS5_IJNS5_IJSU_SY_EEESX_EEESW_NS5_IJSC_SY_EEEEEEEEEEEvNS4_8identityENS5_IJNS4_23SM90_TMA_LOAD_MULTICASTES25_EEENS5_IJS1S_NSM_INS5_IJNS5_IJNS5_IJSP_NSA_ILi2EEEEEES1U_EEESC_S1W_EEENS5_IJS1Z_SW_NS5_IJSC_NSA_ILi1024EEEEEEEEEEEEEEvS24_EENS_8epilogue10collective18CollectiveEpilogueINS2H_23Sm100TmaWarpSpecializedILi4ELi2ELi32ELb1ELb0EEEJNS5_IJNSA_ILi64EEESG_SF_EEENS5_IJNSM_IS2M_SC_EENSM_INS5_IJSN_S27_EEENS5_IJSC_SF_EEEEEEEENS_10bfloat16_tESL_S2T_SL_NS2H_6fusion15FusionCallbacksIS2L_NS2U_17LinearCombinationIS2T_fS2T_fLNS_15FloatRoundStyleE2EEES2N_S2S_JEEENS4_5SM1004TMEM4LOAD26SM100_TMEM_LOAD_32dp32b32xES1I_NS1K_INS1L_ILi2ELi4ELi3EEENS1N_ILi16EEENSM_INS5_IJSB_SN_EEES1U_EEEENS4_39AutoVectorizingCopyWithAssumedAlignmentILi128EEENS4_14SM90_TMA_STOREES38_S3A_S3A_EEEvvEEEEvNT_6ParamsE) ;  /* 0xfffffec4029c7950 */ /* 0x000fea0003c3ffff */
.L_x_238:
[----:B------:R-:W-:-:S00]  /*13990*/  BRA `(.L_x_238) ;  /* 0xfffffffc00fc7947 */ /* 0x000fc0000383ffff */
[----:B------:R-:W-:-:S00]  /*139a0*/  NOP ;  /* 0x0000000000007918 */ /* 0x000fc00000000000 */
        /* <DEDUP_REMOVED lines=13> */
.L_x_239:


//--------------------- .nv.global.init           --------------------------
	.section	.nv.global.init,"aw",@progbits
.nv.global.init:
	.type		$str$27,@object
	.size		$str$27,($str$28 - $str$27)
$str$27:
        /*0000*/ 	.byte	0x28, 0x61, 0x64, 0x64, 0x72, 0x65, 0x73, 0x73, 0x20, 0x26, 0x20, 0x6d, 0x61, 0x73, 0x6b, 0x29
        /*0010*/ 	.byte	0x20, 0x3d, 0x3d, 0x20, 0x30, 0x00
	.type		$str$28,@object
	.size		$str$28,($str$26 - $str$28)
$str$28:
        /*0016*/ 	.byte	0x2f, 0x74, 0x6d, 0x70, 0x2f, 0x63, 0x75, 0x74, 0x6c, 0x61, 0x73, 0x73, 0x5f, 0x73, 0x77, 0x65
        /*0026*/ 	.byte	0x65, 0x70, 0x5f, 0x73, 0x72, 0x63, 0x2f, 0x69, 0x6e, 0x63, 0x6c, 0x75, 0x64, 0x65, 0x2f, 0x63
        /*0036*/ 	.byte	0x75, 0x74, 0x65, 0x2f, 0x70, 0x6f, 0x69, 0x6e, 0x74, 0x65, 0x72, 0x5f, 0x66, 0x6c, 0x61, 0x67
        /*0046*/ 	.byte	0x67, 0x65, 0x64, 0x2e, 0x68, 0x70, 0x70, 0x00
	.type		$str$26,@object
	.size		$str$26,($str$25 - $str$26)
$str$26:
        /*004e*/ 	.byte	0x2f, 0x74, 0x6d, 0x70, 0x2f, 0x63, 0x75, 0x74, 0x6c, 0x61, 0x73, 0x73, 0x5f, 0x73, 0x77, 0x65
        /*005e*/ 	.byte	0x65, 0x70, 0x5f, 0x73, 0x72, 0x63, 0x2f, 0x69, 0x6e, 0x63, 0x6c, 0x75, 0x64, 0x65, 0x2f, 0x63
        /*006e*/ 	.byte	0x75, 0x74, 0x65, 0x2f, 0x61, 0x74, 0x6f, 0x6d, 0x2f, 0x63, 0x6f, 0x70, 0x79, 0x5f, 0x74, 0x72
        /*007e*/ 	.byte	0x61, 0x69, 0x74, 0x73, 0x5f, 0x73, 0x6d, 0x31, 0x30, 0x30, 0x2e, 0x68, 0x70, 0x70, 0x00
	.type		$str$25,@object
	.size		$str$25,(__unnamed_1 - $str$25)
$str$25:
        /*008d*/ 	.byte	0x28, 0x28, 0x75, 0x69, 0x6e, 0x74, 0x33, 0x32, 0x5f, 0x74, 0x28, 0x74, 0x68, 0x72, 0x65, 0x61
        /*009d*/ 	.byte	0x64, 0x49, 0x64, 0x78, 0x2e, 0x78, 0x29, 0x20, 0x2f, 0x20, 0x33, 0x32, 0x29, 0x20, 0x25, 0x20
        /*00ad*/ 	.byte	0x34, 0x29, 0x20, 0x3d, 0x3d, 0x20, 0x28, 0x28, 0x28, 0x74, 0x6d, 0x65, 0x6d, 0x5f, 0x61, 0x64
        /*00bd*/ 	.byte	0x64, 0x72, 0x20, 0x3e, 0x3e, 0x20, 0x31, 0x36, 0x29, 0x20, 0x2f, 0x20, 0x33, 0x32, 0x29, 0x20
        /*00cd*/ 	.byte	0x25, 0x20, 0x34, 0x29, 0x00
	.type		__unnamed_1,@object
	.size		__unnamed_1,(__unnamed_2 - __unnamed_1)
__unnamed_1:
        /*00d2*/ 	.byte	0x61, 0x75, 0x74, 0x6f, 0x20, 0x63, 0x75, 0x74, 0x65, 0x3a, 0x3a, 0x61, 0x73, 0x5f, 0x70, 0x6f
        /* <DEDUP_REMOVED lines=24> */
        /*0262*/ 	.byte	0x43, 0x3c, 0x34, 0x30, 0x39, 0x36, 0x3e, 0x3e, 0x3e, 0x3e, 0x5d, 0x00
	.type		__unnamed_2,@object
	.size		__unnamed_2,(.L_2 - __unnamed_2)
__unnamed_2:
        /* <DEDUP_REMOVED lines=42> */
        /*050e*/ 	.byte	0x3e, 0x3e, 0x5d, 0x00
.L_2:


//--------------------- .nv.shared._ZN7cutlass13device_kernelINS_4gemm6kernel13GemmUniversalIN4cute5tupleIJiiiiEEENS1_10collective13CollectiveMmaINS1_46MainloopSm100TmaUmmaWarpSpecializedBlockScaledILi3ELi2ELi1ENS5_IJNS4_1CILi8EEENSA_ILi1EEESC_EEEEENS5_IJNSA_ILi128EEENSA_ILi256EEESF_EEENS5_IJNS_12float_e4m3_tENS_13float_ue8m0_tEEEENS5_IJNS5_IJlSC_lEEENS4_6LayoutINS5_IJNS5_IJNS5_IJNSA_ILi32EEENSA_ILi4EEEEEEiEEESQ_NS5_IJSC_iEEEEEENS5_IJNS5_IJNS5_IJNSA_ILi16EEESO_EEEiEEENS5_IJNS5_IJNSA_ILi0EEESC_EEENSA_ILi512EEEEEENS5_IJSW_iEEEEEEEEEEESK_S13_NS4_8TiledMMAINS4_8MMA_AtomIJNS4_21SM100_MMA_MXF8F6F4_SSISI_SI_fSJ_Li128ELi256ELNS4_4UMMA5MajorE0ELS18_0ELNS17_7ScaleInE0ELS19_0EEEEEENSM_INS5_IJSC_SC_SC_EEENS5_IJSW_SW_SW_EEEEENS5_IJNS4_10UnderscoreES1F_S1F_EEEEENS5_IJNS4_13SM90_TMA_LOADES1I_EEENS5_IJNS4_14ComposedLayoutINS4_7SwizzleILi3ELi4ELi3EEENS4_18smem_ptr_flag_bitsILi8EEENSM_INS5_IJSB_SF_EEENS5_IJSF_SC_EEEEEEENSM_INS5_IJNS5_IJNS5_IJSP_SC_EEENS5_IJSN_SC_EEEEEESC_NS5_IJSO_SC_EEEEEENS5_IJNS5_IJNS5_IJSU_SY_EEESX_EEESW_NS5_IJSC_SY_EEEEEEEEEEEvNS4_8identityENS5_IJNS4_23SM90_TMA_LOAD_MULTICASTES25_EEENS5_IJS1S_NSM_INS5_IJNS5_IJNS5_IJSP_NSA_ILi2EEEEEES1U_EEESC_S1W_EEENS5_IJS1Z_SW_NS5_IJSC_NSA_ILi1024EEEEEEEEEEEEEEvS24_EENS_8epilogue10collective18CollectiveEpilogueINS2H_23Sm100TmaWarpSpecializedILi4ELi2ELi32ELb1ELb0EEEJNS5_IJNSA_ILi64EEESG_SF_EEENS5_IJNSM_IS2M_SC_EENSM_INS5_IJSN_S27_EEENS5_IJSC_SF_EEEEEEEENS_10bfloat16_tESL_S2T_SL_NS2H_6fusion15FusionCallbacksIS2L_NS2U_17LinearCombinationIS2T_fS2T_fLNS_15FloatRoundStyleE2EEES2N_S2S_JEEENS4_5SM1004TMEM4LOAD26SM100_TMEM_LOAD_32dp32b32xES1I_NS1K_INS1L_ILi2ELi4ELi3EEENS1N_ILi16EEENSM_INS5_IJSB_SN_EEES1U_EEEENS4_39AutoVectorizingCopyWithAssumedAlignmentILi128EEENS4_14SM90_TMA_STOREES38_S3A_S3A_EEEvvEEEEvNT_6ParamsE --------------------------
	.section	.nv.shared._ZN7cutlass13device_kernelINS_4gemm6kernel13GemmUniversalIN4cute5tupleIJiiiiEEENS1_10collective13CollectiveMmaINS1_46MainloopSm100TmaUmmaWarpSpecializedBlockScaledILi3ELi2ELi1ENS5_IJNS4_1CILi8EEENSA_ILi1EEESC_EEEEENS5_IJNSA_ILi128EEENSA_ILi256EEESF_EEENS5_IJNS_12float_e4m3_tENS_13float_ue8m0_tEEEENS5_IJNS5_IJlSC_lEEENS4_6LayoutINS5_IJNS5_IJNS5_IJNSA_ILi32EEENSA_ILi4EEEEEEiEEESQ_NS5_IJSC_iEEEEEENS5_IJNS5_IJNS5_IJNSA_ILi16EEESO_EEEiEEENS5_IJNS5_IJNSA_ILi0EEESC_EEENSA_ILi512EEEEEENS5_IJSW_iEEEEEEEEEEESK_S13_NS4_8TiledMMAINS4_8MMA_AtomIJNS4_21SM100_MMA_MXF8F6F4_SSISI_SI_fSJ_Li128ELi256ELNS4_4UMMA5MajorE0ELS18_0ELNS17_7ScaleInE0ELS19_0EEEEEENSM_INS5_IJSC_SC_SC_EEENS5_IJSW_SW_SW_EEEEENS5_IJNS4_10UnderscoreES1F_S1F_EEEEENS5_IJNS4_13SM90_TMA_LOADES1I_EEENS5_IJNS4_14ComposedLayoutINS4_7SwizzleILi3ELi4ELi3EEENS4_18smem_ptr_flag_bitsILi8EEENSM_INS5_IJSB_SF_EEENS5_IJSF_SC_EEEEEEENSM_INS5_IJNS5_IJNS5_IJSP_SC_EEENS5_IJSN_SC_EEEEEESC_NS5_IJSO_SC_EEEEEENS5_IJNS5_IJNS5_IJSU_SY_EEESX_EEESW_NS5_IJSC_SY_EEEEEEEEEEEvNS4_8identityENS5_IJNS4_23SM90_TMA_LOAD_MULTICASTES25_EEENS5_IJS1S_NSM_INS5_IJNS5_IJNS5_IJSP_NSA_ILi2EEEEEES1U_EEESC_S1W_EEENS5_IJS1Z_SW_NS5_IJSC_NSA_ILi1024EEEEEEEEEEEEEEvS24_EENS_8epilogue10collective18CollectiveEpilogueINS2H_23Sm100TmaWarpSpecializedILi4ELi2ELi32ELb1ELb0EEEJNS5_IJNSA_ILi64EEESG_SF_EEENS5_IJNSM_IS2M_SC_EENSM_INS5_IJSN_S27_EEENS5_IJSC_SF_EEEEEEEENS_10bfloat16_tESL_S2T_SL_NS2H_6fusion15FusionCallbacksIS2L_NS2U_17LinearCombinationIS2T_fS2T_fLNS_15FloatRoundStyleE2EEES2N_S2S_JEEENS4_5SM1004TMEM4LOAD26SM100_TMEM_LOAD_32dp32b32xES1I_NS1K_INS1L_ILi2ELi4ELi3EEENS1N_ILi16EEENSM_INS5_IJSB_SN_EEES1U_EEEENS4_39AutoVectorizingCopyWithAssumedAlignmentILi128EEENS4_14SM90_TMA_STOREES38_S3A_S3A_EEEvvEEEEvNT_6ParamsE,"aw",@nobits
	.sectionflags	@""
	.align	16
	.zero		1024


//--------------------- .nv.shared.reserved.0     --------------------------
	.section	.nv.shared.reserved.0,"aw",@nobits
	.weak		__nv_reservedSMEM_offset_0_alias
	.size		__nv_reservedSMEM_offset_0_alias, 0, 64
	.other		__nv_reservedSMEM_offset_0_alias,@"STO_CUDA_RESERVED_SHARED STV_DEFAULT"
__nv_reservedSMEM_offset_0_alias:
	.zero		0
.nv.shared.reserved.0:
	.zero		64
	.weak		__nv_reservedSMEM_tcgen05_partition
	.type		__nv_reservedSMEM_tcgen05_partition,@object
	.size		__nv_reservedSMEM_tcgen05_partition,(.L_0 - __nv_reservedSMEM_tcgen05_partition)
__nv_reservedSMEM_tcgen05_partition:
	.zero		32
.L_0:


//--------------------- .nv.global                --------------------------
	.section	.nv.global,"aw",@nobits
.nv.global:
	.type		_ZN40_INTERNAL_9f125834_4_k_cu_a38e445b_373844cute1_E,@object
	.size		_ZN40_INTERNAL_9f125834_4_k_cu_a38e445b_373844cute1_E,(_ZN40_INTERNAL_9f125834_4_k_cu_a38e445b_373844cuda3std3__45__cpo6cbeginE - _ZN40_INTERNAL_9f125834_4_k_cu_a38e445b_373844cute1_E)
_ZN40_INTERNAL_9f125834_4_k_cu_a38e445b_373844cute1_E:
	.zero		1
	.type		_ZN40_INTERNAL_9f125834_4_k_cu_a38e445b_373844cuda3std3__45__cpo6cbeginE,@object
	.size		_ZN40_INTERNAL_9f125834_4_k_cu_a38e445b_373844cuda3std3__45__cpo6cbeginE,(_ZN40_INTERNAL_9f125834_4_k_cu_a38e445b_373844cuda3std3__48in_placeE - _ZN40_INTERNAL_9f125834_4_k_cu_a38e445b_373844cuda3std3__45__cpo6cbeginE)
_ZN40_INTERNAL_9f125834_4_k_cu_a38e445b_373844cuda3std3__45__cpo6cbeginE:
	.zero		1
	.type		_ZN40_INTERNAL_9f125834_4_k_cu_a38e445b_373844cuda3std3__48in_placeE,@object
	.size		_ZN40_INTERNAL_9f125834_4_k_cu_a38e445b_373844cuda3std3__48in_placeE,(_ZN40_INTERNAL_9f125834_4_k_cu_a38e445b_373844cuda3std6ranges3__45__cpo9iter_moveE - _ZN40_INTERNAL_9f125834_4_k_cu_a38e445b_373844cuda3std3__48in_placeE)
_ZN40_INTERNAL_9f125834_4_k_cu_a38e445b_373844cuda3std3__48in_placeE:
	.zero		1
	.type		_ZN40_INTERNAL_9f125834_4_k_cu_a38e445b_373844cuda3std6ranges3__45__cpo9iter_moveE,@object
	.size		_ZN40_INTERNAL_9f125834_4_k_cu_a38e445b_373844cuda3std6ranges3__45__cpo9iter_moveE,(_ZN40_INTERNAL_9f125834_4_k_cu_a38e445b_373844cuda3std3__45__cpo5beginE - _ZN40_INTERNAL_9f125834_4_k_cu_a38e445b_373844cuda3std6ranges3__45__cpo9iter_moveE)
_ZN40_INTERNAL_9f125834_4_k_cu_a38e445b_373844cuda3std6ranges3__45__cpo9iter_moveE:
	.zero		1
	.type		_ZN40_INTERNAL_9f125834_4_k_cu_a38e445b_373844cuda3std3__45__cpo5beginE,@object
	.size		_ZN40_INTERNAL_9f125834_4_k_cu_a38e445b_373844cuda3std3__45__cpo5beginE,(_ZN40_INTERNAL_9f125834_4_k_cu_a38e445b_373844cuda3std3__442_GLOBAL__N__9f125834_4_k_cu_a38e445b_373846ignoreE - _ZN40_INTERNAL_9f125834_4_k_cu_a38e445b_373844cuda3std3__45__cpo5beginE)
_ZN40_INTERNAL_9f125834_4_k_cu_a38e445b_373844cuda3std3__45__cpo5beginE:
	.zero		1
	.type		_ZN40_INTERNAL_9f125834_4_k_cu_a38e445b_373844cuda3std3__442_GLOBAL__N__9f125834_4_k_cu_a38e445b_373846ignoreE,@object
	.size		_ZN40_INTERNAL_9f125834_4_k_cu_a38e445b_373844cuda3std3__442_GLOBAL__N__9f125834_4_k_cu_a38e445b_373846ignoreE,(_ZN40_INTERNAL_9f125834_4_k_cu_a38e445b_373844cute7productE - _ZN40_INTERNAL_9f125834_4_k_cu_a38e445b_373844cuda3std3__442_GLOBAL__N__9f125834_4_k_cu_a38e445b_373846ignoreE)
_ZN40_INTERNAL_9f125834_4_k_cu_a38e445b_373844cuda3std3__442_GLOBAL__N__9f125834_4_k_cu_a38e445b_373846ignoreE:
	.zero		1
	.type		_ZN40_INTERNAL_9f125834_4_k_cu_a38e445b_373844cute7productE,@object
	.size		_ZN40_INTERNAL_9f125834_4_k_cu_a38e445b_373844cute7productE,(_ZN40_INTERNAL_9f125834_4_k_cu_a38e445b_373844cuda3std3__45__cpo3endE - _ZN40_INTERNAL_9f125834_4_k_cu_a38e445b_373844cute7productE)
_ZN40_INTERNAL_9f125834_4_k_cu_a38e445b_373844cute7productE:
	.zero		1
	.type		_ZN40_INTERNAL_9f125834_4_k_cu_a38e445b_373844cuda3std3__45__cpo3endE,@object
	.size		_ZN40_INTERNAL_9f125834_4_k_cu_a38e445b_373844cuda3std3__45__cpo3endE,(_ZN40_INTERNAL_9f125834_4_k_cu_a38e445b_373844cuda3std3__419piecewise_constructE - _ZN40_INTERNAL_9f125834_4_k_cu_a38e445b_373844cuda3std3__45__cpo3endE)
_ZN40_INTERNAL_9f125834_4_k_cu_a38e445b_373844cuda3std3__45__cpo3endE:
	.zero		1
	.type		_ZN40_INTERNAL_9f125834_4_k_cu_a38e445b_373844cuda3std3__419piecewise_constructE,@object
	.size		_ZN40_INTERNAL_9f125834_4_k_cu_a38e445b_373844cuda3std3__419piecewise_constructE,(_ZN40_INTERNAL_9f125834_4_k_cu_a38e445b_373844cuda3std3__45__cpo4cendE - _ZN40_INTERNAL_9f125834_4_k_cu_a38e445b_373844cuda3std3__419piecewise_constructE)
_ZN40_INTERNAL_9f125834_4_k_cu_a38e445b_373844cuda3std3__419piecewise_constructE:
	.zero		1
	.type		_ZN40_INTERNAL_9f125834_4_k_cu_a38e445b_373844cuda3std3__45__cpo4cendE,@object
	.size		_ZN40_INTERNAL_9f125834_4_k_cu_a38e445b_373844cuda3std3__45__cpo4cendE,(_ZN40_INTERNAL_9f125834_4_k_cu_a38e445b_373844cuda3std6ranges3__45__cpo4swapE - _ZN40_INTERNAL_9f125834_4_k_cu_a38e445b_373844cuda3std3__45__cpo4cendE)
_ZN40_INTERNAL_9f125834_4_k_cu_a38e445b_373844cuda3std3__45__cpo4cendE:
	.zero		1
	.type		_ZN40_INTERNAL_9f125834_4_k_cu_a38e445b_373844cuda3std6ranges3__45__cpo4swapE,@object
	.size		_ZN40_INTERNAL_9f125834_4_k_cu_a38e445b_373844cuda3std6ranges3__45__cpo4swapE,(.L_10 - _ZN40_INTERNAL_9f125834_4_k_cu_a38e445b_373844cuda3std6ranges3__45__cpo4swapE)
_ZN40_INTERNAL_9f125834_4_k_cu_a38e445b_373844cuda3std6ranges3__45__cpo4swapE:
	.zero		1
.L_10:


//--------------------- .nv.constant0._ZN7cutlass13device_kernelINS_4gemm6kernel13GemmUniversalIN4cute5tupleIJiiiiEEENS1_10collective13CollectiveMmaINS1_46MainloopSm100TmaUmmaWarpSpecializedBlockScaledILi3ELi2ELi1ENS5_IJNS4_1CILi8EEENSA_ILi1EEESC_EEEEENS5_IJNSA_ILi128EEENSA_ILi256EEESF_EEENS5_IJNS_12float_e4m3_tENS_13float_ue8m0_tEEEENS5_IJNS5_IJlSC_lEEENS4_6LayoutINS5_IJNS5_IJNS5_IJNSA_ILi32EEENSA_ILi4EEEEEEiEEESQ_NS5_IJSC_iEEEEEENS5_IJNS5_IJNS5_IJNSA_ILi16EEESO_EEEiEEENS5_IJNS5_IJNSA_ILi0EEESC_EEENSA_ILi512EEEEEENS5_IJSW_iEEEEEEEEEEESK_S13_NS4_8TiledMMAINS4_8MMA_AtomIJNS4_21SM100_MMA_MXF8F6F4_SSISI_SI_fSJ_Li128ELi256ELNS4_4UMMA5MajorE0ELS18_0ELNS17_7ScaleInE0ELS19_0EEEEEENSM_INS5_IJSC_SC_SC_EEENS5_IJSW_SW_SW_EEEEENS5_IJNS4_10UnderscoreES1F_S1F_EEEEENS5_IJNS4_13SM90_TMA_LOADES1I_EEENS5_IJNS4_14ComposedLayoutINS4_7SwizzleILi3ELi4ELi3EEENS4_18smem_ptr_flag_bitsILi8EEENSM_INS5_IJSB_SF_EEENS5_IJSF_SC_EEEEEEENSM_INS5_IJNS5_IJNS5_IJSP_SC_EEENS5_IJSN_SC_EEEEEESC_NS5_IJSO_SC_EEEEEENS5_IJNS5_IJNS5_IJSU_SY_EEESX_EEESW_NS5_IJSC_SY_EEEEEEEEEEEvNS4_8identityENS5_IJNS4_23SM90_TMA_LOAD_MULTICASTES25_EEENS5_IJS1S_NSM_INS5_IJNS5_IJNS5_IJSP_NSA_ILi2EEEEEES1U_EEESC_S1W_EEENS5_IJS1Z_SW_NS5_IJSC_NSA_ILi1024EEEEEEEEEEEEEEvS24_EENS_8epilogue10collective18CollectiveEpilogueINS2H_23Sm100TmaWarpSpecializedILi4ELi2ELi32ELb1ELb0EEEJNS5_IJNSA_ILi64EEESG_SF_EEENS5_IJNSM_IS2M_SC_EENSM_INS5_IJSN_S27_EEENS5_IJSC_SF_EEEEEEEENS_10bfloat16_tESL_S2T_SL_NS2H_6fusion15FusionCallbacksIS2L_NS2U_17LinearCombinationIS2T_fS2T_fLNS_15FloatRoundStyleE2EEES2N_S2S_JEEENS4_5SM1004TMEM4LOAD26SM100_TMEM_LOAD_32dp32b32xES1I_NS1K_INS1L_ILi2ELi4ELi3EEENS1N_ILi16EEENSM_INS5_IJSB_SN_EEES1U_EEEENS4_39AutoVectorizingCopyWithAssumedAlignmentILi128EEENS4_14SM90_TMA_STOREES38_S3A_S3A_EEEvvEEEEvNT_6ParamsE --------------------------
	.section	.nv.constant0._ZN7cutlass13device_kernelINS_4gemm6kernel13GemmUniversalIN4cute5tupleIJiiiiEEENS1_10collective13CollectiveMmaINS1_46MainloopSm100TmaUmmaWarpSpecializedBlockScaledILi3ELi2ELi1ENS5_IJNS4_1CILi8EEENSA_ILi1EEESC_EEEEENS5_IJNSA_ILi128EEENSA_ILi256EEESF_EEENS5_IJNS_12float_e4m3_tENS_13float_ue8m0_tEEEENS5_IJNS5_IJlSC_lEEENS4_6LayoutINS5_IJNS5_IJNS5_IJNSA_ILi32EEENSA_ILi4EEEEEEiEEESQ_NS5_IJSC_iEEEEEENS5_IJNS5_IJNS5_IJNSA_ILi16EEESO_EEEiEEENS5_IJNS5_IJNSA_ILi0EEESC_EEENSA_ILi512EEEEEENS5_IJSW_iEEEEEEEEEEESK_S13_NS4_8TiledMMAINS4_8MMA_AtomIJNS4_21SM100_MMA_MXF8F6F4_SSISI_SI_fSJ_Li128ELi256ELNS4_4UMMA5MajorE0ELS18_0ELNS17_7ScaleInE0ELS19_0EEEEEENSM_INS5_IJSC_SC_SC_EEENS5_IJSW_SW_SW_EEEEENS5_IJNS4_10UnderscoreES1F_S1F_EEEEENS5_IJNS4_13SM90_TMA_LOADES1I_EEENS5_IJNS4_14ComposedLayoutINS4_7SwizzleILi3ELi4ELi3EEENS4_18smem_ptr_flag_bitsILi8EEENSM_INS5_IJSB_SF_EEENS5_IJSF_SC_EEEEEEENSM_INS5_IJNS5_IJNS5_IJSP_SC_EEENS5_IJSN_SC_EEEEEESC_NS5_IJSO_SC_EEEEEENS5_IJNS5_IJNS5_IJSU_SY_EEESX_EEESW_NS5_IJSC_SY_EEEEEEEEEEEvNS4_8identityENS5_IJNS4_23SM90_TMA_LOAD_MULTICASTES25_EEENS5_IJS1S_NSM_INS5_IJNS5_IJNS5_IJSP_NSA_ILi2EEEEEES1U_EEESC_S1W_EEENS5_IJS1Z_SW_NS5_IJSC_NSA_ILi1024EEEEEEEEEEEEEEvS24_EENS_8epilogue10collective18CollectiveEpilogueINS2H_23Sm100TmaWarpSpecializedILi4ELi2ELi32ELb1ELb0EEEJNS5_IJNSA_ILi64EEESG_SF_EEENS5_IJNSM_IS2M_SC_EENSM_INS5_IJSN_S27_EEENS5_IJSC_SF_EEEEEEEENS_10bfloat16_tESL_S2T_SL_NS2H_6fusion15FusionCallbacksIS2L_NS2U_17LinearCombinationIS2T_fS2T_fLNS_15FloatRoundStyleE2EEES2N_S2S_JEEENS4_5SM1004TMEM4LOAD26SM100_TMEM_LOAD_32dp32b32xES1I_NS1K_INS1L_ILi2ELi4ELi3EEENS1N_ILi16EEENSM_INS5_IJSB_SN_EEES1U_EEEENS4_39AutoVectorizingCopyWithAssumedAlignmentILi128EEENS4_14SM90_TMA_STOREES38_S3A_S3A_EEEvvEEEEvNT_6ParamsE,"a",@progbits
	.sectionflags	@""
	.align	4
.nv.constant0._ZN7cutlass13device_kernelINS_4gemm6kernel13GemmUniversalIN4cute5tupleIJiiiiEEENS1_10collective13CollectiveMmaINS1_46MainloopSm100TmaUmmaWarpSpecializedBlockScaledILi3ELi2ELi1ENS5_IJNS4_1CILi8EEENSA_ILi1EEESC_EEEEENS5_IJNSA_ILi128EEENSA_ILi256EEESF_EEENS5_IJNS_12float_e4m3_tENS_13float_ue8m0_tEEEENS5_IJNS5_IJlSC_lEEENS4_6LayoutINS5_IJNS5_IJNS5_IJNSA_ILi32EEENSA_ILi4EEEEEEiEEESQ_NS5_IJSC_iEEEEEENS5_IJNS5_IJNS5_IJNSA_ILi16EEESO_EEEiEEENS5_IJNS5_IJNSA_ILi0EEESC_EEENSA_ILi512EEEEEENS5_IJSW_iEEEEEEEEEEESK_S13_NS4_8TiledMMAINS4_8MMA_AtomIJNS4_21SM100_MMA_MXF8F6F4_SSISI_SI_fSJ_Li128ELi256ELNS4_4UMMA5MajorE0ELS18_0ELNS17_7ScaleInE0ELS19_0EEEEEENSM_INS5_IJSC_SC_SC_EEENS5_IJSW_SW_SW_EEEEENS5_IJNS4_10UnderscoreES1F_S1F_EEEEENS5_IJNS4_13SM90_TMA_LOADES1I_EEENS5_IJNS4_14ComposedLayoutINS4_7SwizzleILi3ELi4ELi3EEENS4_18smem_ptr_flag_bitsILi8EEENSM_INS5_IJSB_SF_EEENS5_IJSF_SC_EEEEEEENSM_INS5_IJNS5_IJNS5_IJSP_SC_EEENS5_IJSN_SC_EEEEEESC_NS5_IJSO_SC_EEEEEENS5_IJNS5_IJNS5_IJSU_SY_EEESX_EEESW_NS5_IJSC_SY_EEEEEEEEEEEvNS4_8identityENS5_IJNS4_23SM90_TMA_LOAD_MULTICASTES25_EEENS5_IJS1S_NSM_INS5_IJNS5_IJNS5_IJSP_NSA_ILi2EEEEEES1U_EEESC_S1W_EEENS5_IJS1Z_SW_NS5_IJSC_NSA_ILi1024EEEEEEEEEEEEEEvS24_EENS_8epilogue10collective18CollectiveEpilogueINS2H_23Sm100TmaWarpSpecializedILi4ELi2ELi32ELb1ELb0EEEJNS5_IJNSA_ILi64EEESG_SF_EEENS5_IJNSM_IS2M_SC_EENSM_INS5_IJSN_S27_EEENS5_IJSC_SF_EEEEEEEENS_10bfloat16_tESL_S2T_SL_NS2H_6fusion15FusionCallbacksIS2L_NS2U_17LinearCombinationIS2T_fS2T_fLNS_15FloatRoundStyleE2EEES2N_S2S_JEEENS4_5SM1004TMEM4LOAD26SM100_TMEM_LOAD_32dp32b32xES1I_NS1K_INS1L_ILi2ELi4ELi3EEENS1N_ILi16EEENSM_INS5_IJSB_SN_EEES1U_EEEENS4_39AutoVectorizingCopyWithAssumedAlignmentILi128EEENS4_14SM90_TMA_STOREES38_S3A_S3A_EEEvvEEEEvNT_6ParamsE:
	.zero		3968


//--------------------- SYMBOLS --------------------------

	.type		.nv.reservedSmem.offset0,@object
	.size		.nv.reservedSmem.offset0,0x4
	.type		.nv.reservedSmem.cap,@object
	.size		.nv.reservedSmem.cap,0x4
	.type		__assertfail,@function
